//
// Generated by NVIDIA NVVM Compiler
//
// Compiler Build ID: CL-36424714
// Cuda compilation tools, release 13.0, V13.0.88
// Based on NVVM 20.0.0
//

.version 9.0
.target sm_100
.address_size 64

	// .globl	_Z20instance_norm_kernelPKfPfffif
// _ZZN3cub18CUB_300001_SM_10006detail6reduce28DeviceReduceSingleTileKernelINS2_10policy_hubIfjN4cuda3std3__44plusIfEEE10Policy1000EN6thrust24THRUST_300001_SM_1000_NS10device_ptrIKfEEPfjS9_ffNS7_10__identityEEEvT0_T1_T2_T3_T4_T6_E12temp_storage has been demoted
// _ZZN3cub18CUB_300001_SM_10006detail6reduce18DeviceReduceKernelINS2_10policy_hubIfjN4cuda3std3__44plusIfEEE10Policy1000EN6thrust24THRUST_300001_SM_1000_NS10device_ptrIKfEEjS9_fNS7_10__identityEEEvT0_PT3_T1_NS0_13GridEvenShareISL_EET2_T4_E12temp_storage has been demoted
// _ZZN3cub18CUB_300001_SM_10006detail6reduce28DeviceReduceSingleTileKernelINS2_10policy_hubIfjN4cuda3std3__44plusIfEEE10Policy1000EPfSC_iS9_ffNS7_10__identityEEEvT0_T1_T2_T3_T4_T6_E12temp_storage has been demoted
// _ZZN3cub18CUB_300001_SM_10006detail6reduce28DeviceReduceSingleTileKernelINS2_10policy_hubIfyN4cuda3std3__44plusIfEEE10Policy1000EN6thrust24THRUST_300001_SM_1000_NS10device_ptrIKfEEPfyS9_ffNS7_10__identityEEEvT0_T1_T2_T3_T4_T6_E12temp_storage has been demoted
// _ZZN3cub18CUB_300001_SM_10006detail6reduce18DeviceReduceKernelINS2_10policy_hubIfyN4cuda3std3__44plusIfEEE10Policy1000EN6thrust24THRUST_300001_SM_1000_NS10device_ptrIKfEEyS9_fNS7_10__identityEEEvT0_PT3_T1_NS0_13GridEvenShareISL_EET2_T4_E12temp_storage has been demoted
// _ZZN3cub18CUB_300001_SM_10006detail6reduce28DeviceReduceSingleTileKernelINS2_10policy_hubIfyN4cuda3std3__44plusIfEEE10Policy1000EPfSC_iS9_ffNS7_10__identityEEEvT0_T1_T2_T3_T4_T6_E12temp_storage has been demoted
// _ZZN3cub18CUB_300001_SM_10006detail6reduce28DeviceReduceSingleTileKernelINS2_10policy_hubIfjN4cuda3std3__44plusIfEEE10Policy1000EN6thrust24THRUST_300001_SM_1000_NS10device_ptrIKfEEPfjS9_ff11variance_opEEvT0_T1_T2_T3_T4_T6_E12temp_storage has been demoted
// _ZZN3cub18CUB_300001_SM_10006detail6reduce18DeviceReduceKernelINS2_10policy_hubIfjN4cuda3std3__44plusIfEEE10Policy1000EN6thrust24THRUST_300001_SM_1000_NS10device_ptrIKfEEjS9_f11variance_opEEvT0_PT3_T1_NS0_13GridEvenShareISL_EET2_T4_E12temp_storage has been demoted
// _ZZN3cub18CUB_300001_SM_10006detail6reduce28DeviceReduceSingleTileKernelINS2_10policy_hubIfyN4cuda3std3__44plusIfEEE10Policy1000EN6thrust24THRUST_300001_SM_1000_NS10device_ptrIKfEEPfyS9_ff11variance_opEEvT0_T1_T2_T3_T4_T6_E12temp_storage has been demoted
// _ZZN3cub18CUB_300001_SM_10006detail6reduce18DeviceReduceKernelINS2_10policy_hubIfyN4cuda3std3__44plusIfEEE10Policy1000EN6thrust24THRUST_300001_SM_1000_NS10device_ptrIKfEEyS9_f11variance_opEEvT0_PT3_T1_NS0_13GridEvenShareISL_EET2_T4_E12temp_storage has been demoted
.global .align 1 .b8 _ZN34_INTERNAL_09f74504_4_k_cu_f7f5b6464cuda3std3__45__cpo5beginE[1];
.global .align 1 .b8 _ZN34_INTERNAL_09f74504_4_k_cu_f7f5b6464cuda3std3__45__cpo3endE[1];
.global .align 1 .b8 _ZN34_INTERNAL_09f74504_4_k_cu_f7f5b6464cuda3std3__45__cpo6cbeginE[1];
.global .align 1 .b8 _ZN34_INTERNAL_09f74504_4_k_cu_f7f5b6464cuda3std3__45__cpo4cendE[1];
.global .align 1 .b8 _ZN34_INTERNAL_09f74504_4_k_cu_f7f5b6464cuda3std3__45__cpo6rbeginE[1];
.global .align 1 .b8 _ZN34_INTERNAL_09f74504_4_k_cu_f7f5b6464cuda3std3__45__cpo4rendE[1];
.global .align 1 .b8 _ZN34_INTERNAL_09f74504_4_k_cu_f7f5b6464cuda3std3__45__cpo7crbeginE[1];
.global .align 1 .b8 _ZN34_INTERNAL_09f74504_4_k_cu_f7f5b6464cuda3std3__45__cpo5crendE[1];
.global .align 1 .b8 _ZN34_INTERNAL_09f74504_4_k_cu_f7f5b6464cuda3std3__436_GLOBAL__N__09f74504_4_k_cu_f7f5b6466ignoreE[1];
.global .align 1 .b8 _ZN34_INTERNAL_09f74504_4_k_cu_f7f5b6464cuda3std3__419piecewise_constructE[1];
.global .align 1 .b8 _ZN34_INTERNAL_09f74504_4_k_cu_f7f5b6464cuda3std3__48in_placeE[1];
.global .align 1 .b8 _ZN34_INTERNAL_09f74504_4_k_cu_f7f5b6464cuda3std3__420unreachable_sentinelE[1];
.global .align 1 .b8 _ZN34_INTERNAL_09f74504_4_k_cu_f7f5b6464cuda3std3__47nulloptE[1];
.global .align 1 .b8 _ZN34_INTERNAL_09f74504_4_k_cu_f7f5b6464cuda3std3__48unexpectE[1];
.global .align 1 .b8 _ZN34_INTERNAL_09f74504_4_k_cu_f7f5b6464cuda3std6ranges3__45__cpo4swapE[1];
.global .align 1 .b8 _ZN34_INTERNAL_09f74504_4_k_cu_f7f5b6464cuda3std6ranges3__45__cpo9iter_moveE[1];
.global .align 1 .b8 _ZN34_INTERNAL_09f74504_4_k_cu_f7f5b6464cuda3std6ranges3__45__cpo5beginE[1];
.global .align 1 .b8 _ZN34_INTERNAL_09f74504_4_k_cu_f7f5b6464cuda3std6ranges3__45__cpo3endE[1];
.global .align 1 .b8 _ZN34_INTERNAL_09f74504_4_k_cu_f7f5b6464cuda3std6ranges3__45__cpo6cbeginE[1];
.global .align 1 .b8 _ZN34_INTERNAL_09f74504_4_k_cu_f7f5b6464cuda3std6ranges3__45__cpo4cendE[1];
.global .align 1 .b8 _ZN34_INTERNAL_09f74504_4_k_cu_f7f5b6464cuda3std6ranges3__45__cpo7advanceE[1];
.global .align 1 .b8 _ZN34_INTERNAL_09f74504_4_k_cu_f7f5b6464cuda3std6ranges3__45__cpo9iter_swapE[1];
.global .align 1 .b8 _ZN34_INTERNAL_09f74504_4_k_cu_f7f5b6464cuda3std6ranges3__45__cpo4nextE[1];
.global .align 1 .b8 _ZN34_INTERNAL_09f74504_4_k_cu_f7f5b6464cuda3std6ranges3__45__cpo4prevE[1];
.global .align 1 .b8 _ZN34_INTERNAL_09f74504_4_k_cu_f7f5b6464cuda3std6ranges3__45__cpo4dataE[1];
.global .align 1 .b8 _ZN34_INTERNAL_09f74504_4_k_cu_f7f5b6464cuda3std6ranges3__45__cpo5cdataE[1];
.global .align 1 .b8 _ZN34_INTERNAL_09f74504_4_k_cu_f7f5b6464cuda3std6ranges3__45__cpo4sizeE[1];
.global .align 1 .b8 _ZN34_INTERNAL_09f74504_4_k_cu_f7f5b6464cuda3std6ranges3__45__cpo5ssizeE[1];
.global .align 1 .b8 _ZN34_INTERNAL_09f74504_4_k_cu_f7f5b6464cuda3std6ranges3__45__cpo8distanceE[1];
.global .align 1 .b8 _ZN34_INTERNAL_09f74504_4_k_cu_f7f5b6466thrust24THRUST_300001_SM_1000_NS8cuda_cub3parE[1];
.global .align 1 .b8 _ZN34_INTERNAL_09f74504_4_k_cu_f7f5b6466thrust24THRUST_300001_SM_1000_NS8cuda_cub10par_nosyncE[1];
.global .align 1 .b8 _ZN34_INTERNAL_09f74504_4_k_cu_f7f5b6466thrust24THRUST_300001_SM_1000_NS6system6detail10sequential3seqE[1];
.global .align 1 .b8 _ZN34_INTERNAL_09f74504_4_k_cu_f7f5b6466thrust24THRUST_300001_SM_1000_NS12placeholders2_1E[1];
.global .align 1 .b8 _ZN34_INTERNAL_09f74504_4_k_cu_f7f5b6466thrust24THRUST_300001_SM_1000_NS12placeholders2_2E[1];
.global .align 1 .b8 _ZN34_INTERNAL_09f74504_4_k_cu_f7f5b6466thrust24THRUST_300001_SM_1000_NS12placeholders2_3E[1];
.global .align 1 .b8 _ZN34_INTERNAL_09f74504_4_k_cu_f7f5b6466thrust24THRUST_300001_SM_1000_NS12placeholders2_4E[1];
.global .align 1 .b8 _ZN34_INTERNAL_09f74504_4_k_cu_f7f5b6466thrust24THRUST_300001_SM_1000_NS12placeholders2_5E[1];
.global .align 1 .b8 _ZN34_INTERNAL_09f74504_4_k_cu_f7f5b6466thrust24THRUST_300001_SM_1000_NS12placeholders2_6E[1];
.global .align 1 .b8 _ZN34_INTERNAL_09f74504_4_k_cu_f7f5b6466thrust24THRUST_300001_SM_1000_NS12placeholders2_7E[1];
.global .align 1 .b8 _ZN34_INTERNAL_09f74504_4_k_cu_f7f5b6466thrust24THRUST_300001_SM_1000_NS12placeholders2_8E[1];
.global .align 1 .b8 _ZN34_INTERNAL_09f74504_4_k_cu_f7f5b6466thrust24THRUST_300001_SM_1000_NS12placeholders2_9E[1];
.global .align 1 .b8 _ZN34_INTERNAL_09f74504_4_k_cu_f7f5b6466thrust24THRUST_300001_SM_1000_NS12placeholders3_10E[1];
.global .align 1 .b8 _ZN34_INTERNAL_09f74504_4_k_cu_f7f5b6466thrust24THRUST_300001_SM_1000_NS3seqE[1];

.visible .entry _Z20instance_norm_kernelPKfPfffif(
	.param .u64 .ptr .align 1 _Z20instance_norm_kernelPKfPfffif_param_0,
	.param .u64 .ptr .align 1 _Z20instance_norm_kernelPKfPfffif_param_1,
	.param .f32 _Z20instance_norm_kernelPKfPfffif_param_2,
	.param .f32 _Z20instance_norm_kernelPKfPfffif_param_3,
	.param .u32 _Z20instance_norm_kernelPKfPfffif_param_4,
	.param .f32 _Z20instance_norm_kernelPKfPfffif_param_5
)
{
	.reg .pred 	%p<2>;
	.reg .b32 	%r<6>;
	.reg .b32 	%f<9>;
	.reg .b64 	%rd<8>;

	ld.param.u64 	%rd1, [_Z20instance_norm_kernelPKfPfffif_param_0];
	ld.param.u64 	%rd2, [_Z20instance_norm_kernelPKfPfffif_param_1];
	ld.param.f32 	%f1, [_Z20instance_norm_kernelPKfPfffif_param_2];
	ld.param.f32 	%f2, [_Z20instance_norm_kernelPKfPfffif_param_3];
	ld.param.u32 	%r2, [_Z20instance_norm_kernelPKfPfffif_param_4];
	ld.param.f32 	%f3, [_Z20instance_norm_kernelPKfPfffif_param_5];
	mov.u32 	%r3, %ctaid.x;
	mov.u32 	%r4, %ntid.x;
	mov.u32 	%r5, %tid.x;
	mad.lo.s32 	%r1, %r3, %r4, %r5;
	setp.ge.s32 	%p1, %r1, %r2;
	@%p1 bra 	$L__BB0_2;
	cvta.to.global.u64 	%rd3, %rd1;
	cvta.to.global.u64 	%rd4, %rd2;
	add.f32 	%f4, %f2, %f3;
	rsqrt.approx.f32 	%f5, %f4;
	mul.wide.s32 	%rd5, %r1, 4;
	add.s64 	%rd6, %rd3, %rd5;
	ld.global.f32 	%f6, [%rd6];
	sub.f32 	%f7, %f6, %f1;
	mul.f32 	%f8, %f5, %f7;
	add.s64 	%rd7, %rd4, %rd5;
	st.global.f32 	[%rd7], %f8;
$L__BB0_2:
	ret;

}
	// .globl	_ZN3cub18CUB_300001_SM_10006detail11EmptyKernelIvEEvv
.visible .entry _ZN3cub18CUB_300001_SM_10006detail11EmptyKernelIvEEvv()
{


	ret;

}
	// .globl	_ZN3cub18CUB_300001_SM_10006detail6reduce28DeviceReduceSingleTileKernelINS2_10policy_hubIfjN4cuda3std3__44plusIfEEE10Policy1000EN6thrust24THRUST_300001_SM_1000_NS10device_ptrIKfEEPfjS9_ffNS7_10__identityEEEvT0_T1_T2_T3_T4_T6_
.visible .entry _ZN3cub18CUB_300001_SM_10006detail6reduce28DeviceReduceSingleTileKernelINS2_10policy_hubIfjN4cuda3std3__44plusIfEEE10Policy1000EN6thrust24THRUST_300001_SM_1000_NS10device_ptrIKfEEPfjS9_ffNS7_10__identityEEEvT0_T1_T2_T3_T4_T6_(
	.param .align 8 .b8 _ZN3cub18CUB_300001_SM_10006detail6reduce28DeviceReduceSingleTileKernelINS2_10policy_hubIfjN4cuda3std3__44plusIfEEE10Policy1000EN6thrust24THRUST_300001_SM_1000_NS10device_ptrIKfEEPfjS9_ffNS7_10__identityEEEvT0_T1_T2_T3_T4_T6__param_0[8],
	.param .u64 .ptr .align 1 _ZN3cub18CUB_300001_SM_10006detail6reduce28DeviceReduceSingleTileKernelINS2_10policy_hubIfjN4cuda3std3__44plusIfEEE10Policy1000EN6thrust24THRUST_300001_SM_1000_NS10device_ptrIKfEEPfjS9_ffNS7_10__identityEEEvT0_T1_T2_T3_T4_T6__param_1,
	.param .u32 _ZN3cub18CUB_300001_SM_10006detail6reduce28DeviceReduceSingleTileKernelINS2_10policy_hubIfjN4cuda3std3__44plusIfEEE10Policy1000EN6thrust24THRUST_300001_SM_1000_NS10device_ptrIKfEEPfjS9_ffNS7_10__identityEEEvT0_T1_T2_T3_T4_T6__param_2,
	.param .align 1 .b8 _ZN3cub18CUB_300001_SM_10006detail6reduce28DeviceReduceSingleTileKernelINS2_10policy_hubIfjN4cuda3std3__44plusIfEEE10Policy1000EN6thrust24THRUST_300001_SM_1000_NS10device_ptrIKfEEPfjS9_ffNS7_10__identityEEEvT0_T1_T2_T3_T4_T6__param_3[1],
	.param .f32 _ZN3cub18CUB_300001_SM_10006detail6reduce28DeviceReduceSingleTileKernelINS2_10policy_hubIfjN4cuda3std3__44plusIfEEE10Policy1000EN6thrust24THRUST_300001_SM_1000_NS10device_ptrIKfEEPfjS9_ffNS7_10__identityEEEvT0_T1_T2_T3_T4_T6__param_4,
	.param .align 1 .b8 _ZN3cub18CUB_300001_SM_10006detail6reduce28DeviceReduceSingleTileKernelINS2_10policy_hubIfjN4cuda3std3__44plusIfEEE10Policy1000EN6thrust24THRUST_300001_SM_1000_NS10device_ptrIKfEEPfjS9_ffNS7_10__identityEEEvT0_T1_T2_T3_T4_T6__param_5[1]
)
.maxntid 512
.minnctapersm 1
{
	.reg .pred 	%p<67>;
	.reg .b32 	%r<211>;
	.reg .b32 	%f<384>;
	.reg .b64 	%rd<84>;
	// demoted variable
	.shared .align 4 .b8 _ZZN3cub18CUB_300001_SM_10006detail6reduce28DeviceReduceSingleTileKernelINS2_10policy_hubIfjN4cuda3std3__44plusIfEEE10Policy1000EN6thrust24THRUST_300001_SM_1000_NS10device_ptrIKfEEPfjS9_ffNS7_10__identityEEEvT0_T1_T2_T3_T4_T6_E12temp_storage[84];
	ld.param.u64 	%rd9, [_ZN3cub18CUB_300001_SM_10006detail6reduce28DeviceReduceSingleTileKernelINS2_10policy_hubIfjN4cuda3std3__44plusIfEEE10Policy1000EN6thrust24THRUST_300001_SM_1000_NS10device_ptrIKfEEPfjS9_ffNS7_10__identityEEEvT0_T1_T2_T3_T4_T6__param_0];
	ld.param.u64 	%rd10, [_ZN3cub18CUB_300001_SM_10006detail6reduce28DeviceReduceSingleTileKernelINS2_10policy_hubIfjN4cuda3std3__44plusIfEEE10Policy1000EN6thrust24THRUST_300001_SM_1000_NS10device_ptrIKfEEPfjS9_ffNS7_10__identityEEEvT0_T1_T2_T3_T4_T6__param_1];
	ld.param.u32 	%r51, [_ZN3cub18CUB_300001_SM_10006detail6reduce28DeviceReduceSingleTileKernelINS2_10policy_hubIfjN4cuda3std3__44plusIfEEE10Policy1000EN6thrust24THRUST_300001_SM_1000_NS10device_ptrIKfEEPfjS9_ffNS7_10__identityEEEvT0_T1_T2_T3_T4_T6__param_2];
	ld.param.f32 	%f42, [_ZN3cub18CUB_300001_SM_10006detail6reduce28DeviceReduceSingleTileKernelINS2_10policy_hubIfjN4cuda3std3__44plusIfEEE10Policy1000EN6thrust24THRUST_300001_SM_1000_NS10device_ptrIKfEEPfjS9_ffNS7_10__identityEEEvT0_T1_T2_T3_T4_T6__param_4];
	cvta.to.global.u64 	%rd1, %rd10;
	setp.ne.s32 	%p1, %r51, 0;
	@%p1 bra 	$L__BB2_3;
	mov.u32 	%r193, %tid.x;
	setp.ne.s32 	%p66, %r193, 0;
	@%p66 bra 	$L__BB2_52;
	st.global.f32 	[%rd1], %f42;
	bra.uni 	$L__BB2_52;
$L__BB2_3:
	cvta.to.global.u64 	%rd2, %rd9;
	setp.gt.u32 	%p2, %r51, 8191;
	@%p2 bra 	$L__BB2_28;
	mov.u32 	%r1, %tid.x;
	setp.ge.u32 	%p24, %r1, %r51;
	mov.f32 	%f371, 0f00000000;
	mov.u32 	%r197, %r1;
	@%p24 bra 	$L__BB2_6;
	mul.wide.u32 	%rd73, %r1, 4;
	add.s64 	%rd74, %rd2, %rd73;
	ld.global.f32 	%f371, [%rd74];
	add.s32 	%r197, %r1, 512;
$L__BB2_6:
	setp.ge.u32 	%p25, %r197, %r51;
	@%p25 bra 	$L__BB2_19;
	not.b32 	%r120, %r197;
	add.s32 	%r121, %r51, %r120;
	shr.u32 	%r122, %r121, 9;
	add.s32 	%r4, %r122, 1;
	and.b32  	%r5, %r4, 15;
	setp.lt.u32 	%p26, %r121, 7680;
	@%p26 bra 	$L__BB2_10;
	and.b32  	%r123, %r4, 16777200;
	neg.s32 	%r195, %r123;
	mul.wide.u32 	%rd75, %r197, 4;
	add.s64 	%rd76, %rd75, %rd2;
	add.s64 	%rd82, %rd76, 16384;
$L__BB2_9:
	.pragma "nounroll";
	ld.global.f32 	%f205, [%rd82+-16384];
	add.f32 	%f206, %f371, %f205;
	ld.global.f32 	%f207, [%rd82+-14336];
	add.f32 	%f208, %f206, %f207;
	ld.global.f32 	%f209, [%rd82+-12288];
	add.f32 	%f210, %f208, %f209;
	ld.global.f32 	%f211, [%rd82+-10240];
	add.f32 	%f212, %f210, %f211;
	ld.global.f32 	%f213, [%rd82+-8192];
	add.f32 	%f214, %f212, %f213;
	ld.global.f32 	%f215, [%rd82+-6144];
	add.f32 	%f216, %f214, %f215;
	ld.global.f32 	%f217, [%rd82+-4096];
	add.f32 	%f218, %f216, %f217;
	ld.global.f32 	%f219, [%rd82+-2048];
	add.f32 	%f220, %f218, %f219;
	ld.global.f32 	%f221, [%rd82];
	add.f32 	%f222, %f220, %f221;
	ld.global.f32 	%f223, [%rd82+2048];
	add.f32 	%f224, %f222, %f223;
	ld.global.f32 	%f225, [%rd82+4096];
	add.f32 	%f226, %f224, %f225;
	ld.global.f32 	%f227, [%rd82+6144];
	add.f32 	%f228, %f226, %f227;
	ld.global.f32 	%f229, [%rd82+8192];
	add.f32 	%f230, %f228, %f229;
	ld.global.f32 	%f231, [%rd82+10240];
	add.f32 	%f232, %f230, %f231;
	ld.global.f32 	%f233, [%rd82+12288];
	add.f32 	%f234, %f232, %f233;
	ld.global.f32 	%f235, [%rd82+14336];
	add.f32 	%f371, %f234, %f235;
	add.s32 	%r197, %r197, 8192;
	add.s32 	%r195, %r195, 16;
	add.s64 	%rd82, %rd82, 32768;
	setp.ne.s32 	%p27, %r195, 0;
	@%p27 bra 	$L__BB2_9;
$L__BB2_10:
	setp.eq.s32 	%p28, %r5, 0;
	@%p28 bra 	$L__BB2_19;
	and.b32  	%r12, %r4, 7;
	setp.lt.u32 	%p29, %r5, 8;
	@%p29 bra 	$L__BB2_13;
	mul.wide.u32 	%rd77, %r197, 4;
	add.s64 	%rd78, %rd2, %rd77;
	ld.global.f32 	%f237, [%rd78];
	add.f32 	%f238, %f371, %f237;
	ld.global.f32 	%f239, [%rd78+2048];
	add.f32 	%f240, %f238, %f239;
	ld.global.f32 	%f241, [%rd78+4096];
	add.f32 	%f242, %f240, %f241;
	ld.global.f32 	%f243, [%rd78+6144];
	add.f32 	%f244, %f242, %f243;
	ld.global.f32 	%f245, [%rd78+8192];
	add.f32 	%f246, %f244, %f245;
	ld.global.f32 	%f247, [%rd78+10240];
	add.f32 	%f248, %f246, %f247;
	ld.global.f32 	%f249, [%rd78+12288];
	add.f32 	%f250, %f248, %f249;
	ld.global.f32 	%f251, [%rd78+14336];
	add.f32 	%f371, %f250, %f251;
	add.s32 	%r197, %r197, 4096;
$L__BB2_13:
	setp.eq.s32 	%p30, %r12, 0;
	@%p30 bra 	$L__BB2_19;
	and.b32  	%r15, %r4, 3;
	setp.lt.u32 	%p31, %r12, 4;
	@%p31 bra 	$L__BB2_16;
	mul.wide.u32 	%rd79, %r197, 4;
	add.s64 	%rd80, %rd2, %rd79;
	ld.global.f32 	%f253, [%rd80];
	add.f32 	%f254, %f371, %f253;
	ld.global.f32 	%f255, [%rd80+2048];
	add.f32 	%f256, %f254, %f255;
	ld.global.f32 	%f257, [%rd80+4096];
	add.f32 	%f258, %f256, %f257;
	ld.global.f32 	%f259, [%rd80+6144];
	add.f32 	%f371, %f258, %f259;
	add.s32 	%r197, %r197, 2048;
$L__BB2_16:
	setp.eq.s32 	%p32, %r15, 0;
	@%p32 bra 	$L__BB2_19;
	mul.wide.u32 	%rd81, %r197, 4;
	add.s64 	%rd83, %rd2, %rd81;
	neg.s32 	%r200, %r15;
$L__BB2_18:
	.pragma "nounroll";
	ld.global.f32 	%f260, [%rd83];
	add.f32 	%f371, %f371, %f260;
	add.s64 	%rd83, %rd83, 2048;
	add.s32 	%r200, %r200, 1;
	setp.ne.s32 	%p33, %r200, 0;
	@%p33 bra 	$L__BB2_18;
$L__BB2_19:
	setp.lt.u32 	%p34, %r51, 512;
	@%p34 bra 	$L__BB2_24;
	// begin inline asm
	mov.u32 %r162, %laneid;
	// end inline asm
	mov.b32 	%r164, %f371;
	mov.b32 	%r165, 1;
	mov.b32 	%r186, 31;
	mov.b32 	%r187, -1;
	// begin inline asm
	shfl.sync.down.b32 %r163, %r164, %r165, %r186, %r187;
	// end inline asm
	setp.gt.s32 	%p58, %r162, 30;
	mov.b32 	%f319, %r163;
	add.f32 	%f320, %f371, %f319;
	selp.f32 	%f321, %f371, %f320, %p58;
	mov.b32 	%r169, %f321;
	mov.b32 	%r170, 2;
	// begin inline asm
	shfl.sync.down.b32 %r168, %r169, %r170, %r186, %r187;
	// end inline asm
	setp.gt.s32 	%p59, %r162, 29;
	mov.b32 	%f322, %r168;
	add.f32 	%f323, %f321, %f322;
	selp.f32 	%f324, %f321, %f323, %p59;
	mov.b32 	%r174, %f324;
	mov.b32 	%r175, 4;
	// begin inline asm
	shfl.sync.down.b32 %r173, %r174, %r175, %r186, %r187;
	// end inline asm
	setp.gt.s32 	%p60, %r162, 27;
	mov.b32 	%f325, %r173;
	add.f32 	%f326, %f324, %f325;
	selp.f32 	%f327, %f324, %f326, %p60;
	mov.b32 	%r179, %f327;
	mov.b32 	%r180, 8;
	// begin inline asm
	shfl.sync.down.b32 %r178, %r179, %r180, %r186, %r187;
	// end inline asm
	setp.gt.s32 	%p61, %r162, 23;
	mov.b32 	%f328, %r178;
	add.f32 	%f329, %f327, %f328;
	selp.f32 	%f330, %f327, %f329, %p61;
	mov.b32 	%r184, %f330;
	mov.b32 	%r185, 16;
	// begin inline asm
	shfl.sync.down.b32 %r183, %r184, %r185, %r186, %r187;
	// end inline asm
	setp.gt.s32 	%p62, %r162, 15;
	mov.b32 	%f331, %r183;
	add.f32 	%f16, %f330, %f331;
	selp.f32 	%f383, %f330, %f16, %p62;
	setp.ne.s32 	%p63, %r162, 0;
	@%p63 bra 	$L__BB2_22;
	shr.u32 	%r188, %r1, 3;
	and.b32  	%r189, %r188, 124;
	mov.u32 	%r190, _ZZN3cub18CUB_300001_SM_10006detail6reduce28DeviceReduceSingleTileKernelINS2_10policy_hubIfjN4cuda3std3__44plusIfEEE10Policy1000EN6thrust24THRUST_300001_SM_1000_NS10device_ptrIKfEEPfjS9_ffNS7_10__identityEEEvT0_T1_T2_T3_T4_T6_E12temp_storage;
	add.s32 	%r191, %r190, %r189;
	st.shared.f32 	[%r191+16], %f16;
$L__BB2_22:
	bar.sync 	0;
	setp.ne.s32 	%p64, %r1, 0;
	@%p64 bra 	$L__BB2_50;
	ld.shared.f32 	%f332, [_ZZN3cub18CUB_300001_SM_10006detail6reduce28DeviceReduceSingleTileKernelINS2_10policy_hubIfjN4cuda3std3__44plusIfEEE10Policy1000EN6thrust24THRUST_300001_SM_1000_NS10device_ptrIKfEEPfjS9_ffNS7_10__identityEEEvT0_T1_T2_T3_T4_T6_E12temp_storage+20];
	add.f32 	%f333, %f383, %f332;
	ld.shared.f32 	%f334, [_ZZN3cub18CUB_300001_SM_10006detail6reduce28DeviceReduceSingleTileKernelINS2_10policy_hubIfjN4cuda3std3__44plusIfEEE10Policy1000EN6thrust24THRUST_300001_SM_1000_NS10device_ptrIKfEEPfjS9_ffNS7_10__identityEEEvT0_T1_T2_T3_T4_T6_E12temp_storage+24];
	add.f32 	%f335, %f333, %f334;
	ld.shared.f32 	%f336, [_ZZN3cub18CUB_300001_SM_10006detail6reduce28DeviceReduceSingleTileKernelINS2_10policy_hubIfjN4cuda3std3__44plusIfEEE10Policy1000EN6thrust24THRUST_300001_SM_1000_NS10device_ptrIKfEEPfjS9_ffNS7_10__identityEEEvT0_T1_T2_T3_T4_T6_E12temp_storage+28];
	add.f32 	%f337, %f335, %f336;
	ld.shared.f32 	%f338, [_ZZN3cub18CUB_300001_SM_10006detail6reduce28DeviceReduceSingleTileKernelINS2_10policy_hubIfjN4cuda3std3__44plusIfEEE10Policy1000EN6thrust24THRUST_300001_SM_1000_NS10device_ptrIKfEEPfjS9_ffNS7_10__identityEEEvT0_T1_T2_T3_T4_T6_E12temp_storage+32];
	add.f32 	%f339, %f337, %f338;
	ld.shared.f32 	%f340, [_ZZN3cub18CUB_300001_SM_10006detail6reduce28DeviceReduceSingleTileKernelINS2_10policy_hubIfjN4cuda3std3__44plusIfEEE10Policy1000EN6thrust24THRUST_300001_SM_1000_NS10device_ptrIKfEEPfjS9_ffNS7_10__identityEEEvT0_T1_T2_T3_T4_T6_E12temp_storage+36];
	add.f32 	%f341, %f339, %f340;
	ld.shared.f32 	%f342, [_ZZN3cub18CUB_300001_SM_10006detail6reduce28DeviceReduceSingleTileKernelINS2_10policy_hubIfjN4cuda3std3__44plusIfEEE10Policy1000EN6thrust24THRUST_300001_SM_1000_NS10device_ptrIKfEEPfjS9_ffNS7_10__identityEEEvT0_T1_T2_T3_T4_T6_E12temp_storage+40];
	add.f32 	%f343, %f341, %f342;
	ld.shared.f32 	%f344, [_ZZN3cub18CUB_300001_SM_10006detail6reduce28DeviceReduceSingleTileKernelINS2_10policy_hubIfjN4cuda3std3__44plusIfEEE10Policy1000EN6thrust24THRUST_300001_SM_1000_NS10device_ptrIKfEEPfjS9_ffNS7_10__identityEEEvT0_T1_T2_T3_T4_T6_E12temp_storage+44];
	add.f32 	%f345, %f343, %f344;
	ld.shared.f32 	%f346, [_ZZN3cub18CUB_300001_SM_10006detail6reduce28DeviceReduceSingleTileKernelINS2_10policy_hubIfjN4cuda3std3__44plusIfEEE10Policy1000EN6thrust24THRUST_300001_SM_1000_NS10device_ptrIKfEEPfjS9_ffNS7_10__identityEEEvT0_T1_T2_T3_T4_T6_E12temp_storage+48];
	add.f32 	%f347, %f345, %f346;
	ld.shared.f32 	%f348, [_ZZN3cub18CUB_300001_SM_10006detail6reduce28DeviceReduceSingleTileKernelINS2_10policy_hubIfjN4cuda3std3__44plusIfEEE10Policy1000EN6thrust24THRUST_300001_SM_1000_NS10device_ptrIKfEEPfjS9_ffNS7_10__identityEEEvT0_T1_T2_T3_T4_T6_E12temp_storage+52];
	add.f32 	%f349, %f347, %f348;
	ld.shared.f32 	%f350, [_ZZN3cub18CUB_300001_SM_10006detail6reduce28DeviceReduceSingleTileKernelINS2_10policy_hubIfjN4cuda3std3__44plusIfEEE10Policy1000EN6thrust24THRUST_300001_SM_1000_NS10device_ptrIKfEEPfjS9_ffNS7_10__identityEEEvT0_T1_T2_T3_T4_T6_E12temp_storage+56];
	add.f32 	%f351, %f349, %f350;
	ld.shared.f32 	%f352, [_ZZN3cub18CUB_300001_SM_10006detail6reduce28DeviceReduceSingleTileKernelINS2_10policy_hubIfjN4cuda3std3__44plusIfEEE10Policy1000EN6thrust24THRUST_300001_SM_1000_NS10device_ptrIKfEEPfjS9_ffNS7_10__identityEEEvT0_T1_T2_T3_T4_T6_E12temp_storage+60];
	add.f32 	%f353, %f351, %f352;
	ld.shared.f32 	%f354, [_ZZN3cub18CUB_300001_SM_10006detail6reduce28DeviceReduceSingleTileKernelINS2_10policy_hubIfjN4cuda3std3__44plusIfEEE10Policy1000EN6thrust24THRUST_300001_SM_1000_NS10device_ptrIKfEEPfjS9_ffNS7_10__identityEEEvT0_T1_T2_T3_T4_T6_E12temp_storage+64];
	add.f32 	%f355, %f353, %f354;
	ld.shared.f32 	%f356, [_ZZN3cub18CUB_300001_SM_10006detail6reduce28DeviceReduceSingleTileKernelINS2_10policy_hubIfjN4cuda3std3__44plusIfEEE10Policy1000EN6thrust24THRUST_300001_SM_1000_NS10device_ptrIKfEEPfjS9_ffNS7_10__identityEEEvT0_T1_T2_T3_T4_T6_E12temp_storage+68];
	add.f32 	%f357, %f355, %f356;
	ld.shared.f32 	%f358, [_ZZN3cub18CUB_300001_SM_10006detail6reduce28DeviceReduceSingleTileKernelINS2_10policy_hubIfjN4cuda3std3__44plusIfEEE10Policy1000EN6thrust24THRUST_300001_SM_1000_NS10device_ptrIKfEEPfjS9_ffNS7_10__identityEEEvT0_T1_T2_T3_T4_T6_E12temp_storage+72];
	add.f32 	%f359, %f357, %f358;
	ld.shared.f32 	%f360, [_ZZN3cub18CUB_300001_SM_10006detail6reduce28DeviceReduceSingleTileKernelINS2_10policy_hubIfjN4cuda3std3__44plusIfEEE10Policy1000EN6thrust24THRUST_300001_SM_1000_NS10device_ptrIKfEEPfjS9_ffNS7_10__identityEEEvT0_T1_T2_T3_T4_T6_E12temp_storage+76];
	add.f32 	%f383, %f359, %f360;
	bra.uni 	$L__BB2_50;
$L__BB2_24:
	// begin inline asm
	mov.u32 %r124, %laneid;
	// end inline asm
	and.b32  	%r150, %r1, 992;
	add.s32 	%r151, %r150, 32;
	setp.gt.u32 	%p35, %r151, %r51;
	not.b32 	%r152, %r150;
	add.s32 	%r153, %r51, %r152;
	selp.b32 	%r148, %r153, 31, %p35;
	mov.b32 	%r126, %f371;
	mov.b32 	%r127, 1;
	mov.b32 	%r149, -1;
	// begin inline asm
	shfl.sync.down.b32 %r125, %r126, %r127, %r148, %r149;
	// end inline asm
	setp.lt.s32 	%p36, %r124, %r148;
	mov.b32 	%f261, %r125;
	add.f32 	%f262, %f371, %f261;
	selp.f32 	%f263, %f262, %f371, %p36;
	mov.b32 	%r131, %f263;
	mov.b32 	%r132, 2;
	// begin inline asm
	shfl.sync.down.b32 %r130, %r131, %r132, %r148, %r149;
	// end inline asm
	add.s32 	%r154, %r124, 2;
	setp.gt.s32 	%p37, %r154, %r148;
	mov.b32 	%f264, %r130;
	add.f32 	%f265, %f263, %f264;
	selp.f32 	%f266, %f263, %f265, %p37;
	mov.b32 	%r136, %f266;
	mov.b32 	%r137, 4;
	// begin inline asm
	shfl.sync.down.b32 %r135, %r136, %r137, %r148, %r149;
	// end inline asm
	add.s32 	%r155, %r124, 4;
	setp.gt.s32 	%p38, %r155, %r148;
	mov.b32 	%f267, %r135;
	add.f32 	%f268, %f266, %f267;
	selp.f32 	%f269, %f266, %f268, %p38;
	mov.b32 	%r141, %f269;
	mov.b32 	%r142, 8;
	// begin inline asm
	shfl.sync.down.b32 %r140, %r141, %r142, %r148, %r149;
	// end inline asm
	add.s32 	%r156, %r124, 8;
	setp.gt.s32 	%p39, %r156, %r148;
	mov.b32 	%f270, %r140;
	add.f32 	%f271, %f269, %f270;
	selp.f32 	%f272, %f269, %f271, %p39;
	mov.b32 	%r146, %f272;
	mov.b32 	%r147, 16;
	// begin inline asm
	shfl.sync.down.b32 %r145, %r146, %r147, %r148, %r149;
	// end inline asm
	add.s32 	%r157, %r124, 16;
	setp.gt.s32 	%p40, %r157, %r148;
	mov.b32 	%f273, %r145;
	add.f32 	%f274, %f272, %f273;
	selp.f32 	%f383, %f272, %f274, %p40;
	setp.ne.s32 	%p41, %r124, 0;
	@%p41 bra 	$L__BB2_26;
	shr.u32 	%r158, %r1, 3;
	and.b32  	%r159, %r158, 124;
	mov.u32 	%r160, _ZZN3cub18CUB_300001_SM_10006detail6reduce28DeviceReduceSingleTileKernelINS2_10policy_hubIfjN4cuda3std3__44plusIfEEE10Policy1000EN6thrust24THRUST_300001_SM_1000_NS10device_ptrIKfEEPfjS9_ffNS7_10__identityEEEvT0_T1_T2_T3_T4_T6_E12temp_storage;
	add.s32 	%r161, %r160, %r159;
	st.shared.f32 	[%r161+16], %f383;
$L__BB2_26:
	bar.sync 	0;
	setp.ne.s32 	%p42, %r1, 0;
	@%p42 bra 	$L__BB2_50;
	setp.gt.u32 	%p43, %r51, 32;
	ld.shared.f32 	%f275, [_ZZN3cub18CUB_300001_SM_10006detail6reduce28DeviceReduceSingleTileKernelINS2_10policy_hubIfjN4cuda3std3__44plusIfEEE10Policy1000EN6thrust24THRUST_300001_SM_1000_NS10device_ptrIKfEEPfjS9_ffNS7_10__identityEEEvT0_T1_T2_T3_T4_T6_E12temp_storage+20];
	add.f32 	%f276, %f383, %f275;
	selp.f32 	%f277, %f276, %f383, %p43;
	setp.gt.u32 	%p44, %r51, 64;
	ld.shared.f32 	%f278, [_ZZN3cub18CUB_300001_SM_10006detail6reduce28DeviceReduceSingleTileKernelINS2_10policy_hubIfjN4cuda3std3__44plusIfEEE10Policy1000EN6thrust24THRUST_300001_SM_1000_NS10device_ptrIKfEEPfjS9_ffNS7_10__identityEEEvT0_T1_T2_T3_T4_T6_E12temp_storage+24];
	add.f32 	%f279, %f278, %f277;
	selp.f32 	%f280, %f279, %f277, %p44;
	setp.gt.u32 	%p45, %r51, 96;
	ld.shared.f32 	%f281, [_ZZN3cub18CUB_300001_SM_10006detail6reduce28DeviceReduceSingleTileKernelINS2_10policy_hubIfjN4cuda3std3__44plusIfEEE10Policy1000EN6thrust24THRUST_300001_SM_1000_NS10device_ptrIKfEEPfjS9_ffNS7_10__identityEEEvT0_T1_T2_T3_T4_T6_E12temp_storage+28];
	add.f32 	%f282, %f281, %f280;
	selp.f32 	%f283, %f282, %f280, %p45;
	setp.gt.u32 	%p46, %r51, 128;
	ld.shared.f32 	%f284, [_ZZN3cub18CUB_300001_SM_10006detail6reduce28DeviceReduceSingleTileKernelINS2_10policy_hubIfjN4cuda3std3__44plusIfEEE10Policy1000EN6thrust24THRUST_300001_SM_1000_NS10device_ptrIKfEEPfjS9_ffNS7_10__identityEEEvT0_T1_T2_T3_T4_T6_E12temp_storage+32];
	add.f32 	%f285, %f284, %f283;
	selp.f32 	%f286, %f285, %f283, %p46;
	setp.gt.u32 	%p47, %r51, 160;
	ld.shared.f32 	%f287, [_ZZN3cub18CUB_300001_SM_10006detail6reduce28DeviceReduceSingleTileKernelINS2_10policy_hubIfjN4cuda3std3__44plusIfEEE10Policy1000EN6thrust24THRUST_300001_SM_1000_NS10device_ptrIKfEEPfjS9_ffNS7_10__identityEEEvT0_T1_T2_T3_T4_T6_E12temp_storage+36];
	add.f32 	%f288, %f287, %f286;
	selp.f32 	%f289, %f288, %f286, %p47;
	setp.gt.u32 	%p48, %r51, 192;
	ld.shared.f32 	%f290, [_ZZN3cub18CUB_300001_SM_10006detail6reduce28DeviceReduceSingleTileKernelINS2_10policy_hubIfjN4cuda3std3__44plusIfEEE10Policy1000EN6thrust24THRUST_300001_SM_1000_NS10device_ptrIKfEEPfjS9_ffNS7_10__identityEEEvT0_T1_T2_T3_T4_T6_E12temp_storage+40];
	add.f32 	%f291, %f290, %f289;
	selp.f32 	%f292, %f291, %f289, %p48;
	setp.gt.u32 	%p49, %r51, 224;
	ld.shared.f32 	%f293, [_ZZN3cub18CUB_300001_SM_10006detail6reduce28DeviceReduceSingleTileKernelINS2_10policy_hubIfjN4cuda3std3__44plusIfEEE10Policy1000EN6thrust24THRUST_300001_SM_1000_NS10device_ptrIKfEEPfjS9_ffNS7_10__identityEEEvT0_T1_T2_T3_T4_T6_E12temp_storage+44];
	add.f32 	%f294, %f293, %f292;
	selp.f32 	%f295, %f294, %f292, %p49;
	setp.gt.u32 	%p50, %r51, 256;
	ld.shared.f32 	%f296, [_ZZN3cub18CUB_300001_SM_10006detail6reduce28DeviceReduceSingleTileKernelINS2_10policy_hubIfjN4cuda3std3__44plusIfEEE10Policy1000EN6thrust24THRUST_300001_SM_1000_NS10device_ptrIKfEEPfjS9_ffNS7_10__identityEEEvT0_T1_T2_T3_T4_T6_E12temp_storage+48];
	add.f32 	%f297, %f296, %f295;
	selp.f32 	%f298, %f297, %f295, %p50;
	setp.gt.u32 	%p51, %r51, 288;
	ld.shared.f32 	%f299, [_ZZN3cub18CUB_300001_SM_10006detail6reduce28DeviceReduceSingleTileKernelINS2_10policy_hubIfjN4cuda3std3__44plusIfEEE10Policy1000EN6thrust24THRUST_300001_SM_1000_NS10device_ptrIKfEEPfjS9_ffNS7_10__identityEEEvT0_T1_T2_T3_T4_T6_E12temp_storage+52];
	add.f32 	%f300, %f299, %f298;
	selp.f32 	%f301, %f300, %f298, %p51;
	setp.gt.u32 	%p52, %r51, 320;
	ld.shared.f32 	%f302, [_ZZN3cub18CUB_300001_SM_10006detail6reduce28DeviceReduceSingleTileKernelINS2_10policy_hubIfjN4cuda3std3__44plusIfEEE10Policy1000EN6thrust24THRUST_300001_SM_1000_NS10device_ptrIKfEEPfjS9_ffNS7_10__identityEEEvT0_T1_T2_T3_T4_T6_E12temp_storage+56];
	add.f32 	%f303, %f302, %f301;
	selp.f32 	%f304, %f303, %f301, %p52;
	setp.gt.u32 	%p53, %r51, 352;
	ld.shared.f32 	%f305, [_ZZN3cub18CUB_300001_SM_10006detail6reduce28DeviceReduceSingleTileKernelINS2_10policy_hubIfjN4cuda3std3__44plusIfEEE10Policy1000EN6thrust24THRUST_300001_SM_1000_NS10device_ptrIKfEEPfjS9_ffNS7_10__identityEEEvT0_T1_T2_T3_T4_T6_E12temp_storage+60];
	add.f32 	%f306, %f305, %f304;
	selp.f32 	%f307, %f306, %f304, %p53;
	setp.gt.u32 	%p54, %r51, 384;
	ld.shared.f32 	%f308, [_ZZN3cub18CUB_300001_SM_10006detail6reduce28DeviceReduceSingleTileKernelINS2_10policy_hubIfjN4cuda3std3__44plusIfEEE10Policy1000EN6thrust24THRUST_300001_SM_1000_NS10device_ptrIKfEEPfjS9_ffNS7_10__identityEEEvT0_T1_T2_T3_T4_T6_E12temp_storage+64];
	add.f32 	%f309, %f308, %f307;
	selp.f32 	%f310, %f309, %f307, %p54;
	setp.gt.u32 	%p55, %r51, 416;
	ld.shared.f32 	%f311, [_ZZN3cub18CUB_300001_SM_10006detail6reduce28DeviceReduceSingleTileKernelINS2_10policy_hubIfjN4cuda3std3__44plusIfEEE10Policy1000EN6thrust24THRUST_300001_SM_1000_NS10device_ptrIKfEEPfjS9_ffNS7_10__identityEEEvT0_T1_T2_T3_T4_T6_E12temp_storage+68];
	add.f32 	%f312, %f311, %f310;
	selp.f32 	%f313, %f312, %f310, %p55;
	setp.gt.u32 	%p56, %r51, 448;
	ld.shared.f32 	%f314, [_ZZN3cub18CUB_300001_SM_10006detail6reduce28DeviceReduceSingleTileKernelINS2_10policy_hubIfjN4cuda3std3__44plusIfEEE10Policy1000EN6thrust24THRUST_300001_SM_1000_NS10device_ptrIKfEEPfjS9_ffNS7_10__identityEEEvT0_T1_T2_T3_T4_T6_E12temp_storage+72];
	add.f32 	%f315, %f314, %f313;
	selp.f32 	%f316, %f315, %f313, %p56;
	setp.gt.u32 	%p57, %r51, 480;
	ld.shared.f32 	%f317, [_ZZN3cub18CUB_300001_SM_10006detail6reduce28DeviceReduceSingleTileKernelINS2_10policy_hubIfjN4cuda3std3__44plusIfEEE10Policy1000EN6thrust24THRUST_300001_SM_1000_NS10device_ptrIKfEEPfjS9_ffNS7_10__identityEEEvT0_T1_T2_T3_T4_T6_E12temp_storage+76];
	add.f32 	%f318, %f317, %f316;
	selp.f32 	%f383, %f318, %f316, %p57;
	bra.uni 	$L__BB2_50;
$L__BB2_28:
	mov.u32 	%r21, %tid.x;
	mul.wide.u32 	%rd11, %r21, 4;
	add.s64 	%rd12, %rd2, %rd11;
	ld.global.f32 	%f43, [%rd12];
	ld.global.f32 	%f44, [%rd12+2048];
	ld.global.f32 	%f45, [%rd12+4096];
	ld.global.f32 	%f46, [%rd12+6144];
	ld.global.f32 	%f47, [%rd12+8192];
	ld.global.f32 	%f48, [%rd12+10240];
	ld.global.f32 	%f49, [%rd12+12288];
	ld.global.f32 	%f50, [%rd12+14336];
	ld.global.f32 	%f51, [%rd12+16384];
	ld.global.f32 	%f52, [%rd12+18432];
	ld.global.f32 	%f53, [%rd12+20480];
	ld.global.f32 	%f54, [%rd12+22528];
	ld.global.f32 	%f55, [%rd12+24576];
	ld.global.f32 	%f56, [%rd12+26624];
	ld.global.f32 	%f57, [%rd12+28672];
	ld.global.f32 	%f58, [%rd12+30720];
	add.f32 	%f59, %f43, %f44;
	add.f32 	%f60, %f45, %f46;
	add.f32 	%f61, %f47, %f48;
	add.f32 	%f62, %f49, %f50;
	add.f32 	%f63, %f51, %f52;
	add.f32 	%f64, %f53, %f54;
	add.f32 	%f65, %f55, %f56;
	add.f32 	%f66, %f57, %f58;
	add.f32 	%f67, %f59, %f60;
	add.f32 	%f68, %f61, %f62;
	add.f32 	%f69, %f63, %f64;
	add.f32 	%f70, %f65, %f66;
	add.f32 	%f71, %f67, %f68;
	add.f32 	%f72, %f69, %f70;
	add.f32 	%f382, %f71, %f72;
	add.s32 	%r22, %r51, -8192;
	setp.lt.u32 	%p3, %r22, 8192;
	mov.b32 	%r202, 8192;
	@%p3 bra 	$L__BB2_32;
	mov.b32 	%r202, 8192;
$L__BB2_30:
	add.s32 	%r54, %r21, %r202;
	mul.wide.u32 	%rd13, %r54, 4;
	add.s64 	%rd14, %rd2, %rd13;
	ld.global.f32 	%f73, [%rd14];
	ld.global.f32 	%f74, [%rd14+2048];
	ld.global.f32 	%f75, [%rd14+4096];
	ld.global.f32 	%f76, [%rd14+6144];
	ld.global.f32 	%f77, [%rd14+8192];
	ld.global.f32 	%f78, [%rd14+10240];
	ld.global.f32 	%f79, [%rd14+12288];
	ld.global.f32 	%f80, [%rd14+14336];
	ld.global.f32 	%f81, [%rd14+16384];
	ld.global.f32 	%f82, [%rd14+18432];
	ld.global.f32 	%f83, [%rd14+20480];
	ld.global.f32 	%f84, [%rd14+22528];
	ld.global.f32 	%f85, [%rd14+24576];
	ld.global.f32 	%f86, [%rd14+26624];
	ld.global.f32 	%f87, [%rd14+28672];
	ld.global.f32 	%f88, [%rd14+30720];
	add.f32 	%f89, %f382, %f73;
	add.f32 	%f90, %f74, %f75;
	add.f32 	%f91, %f76, %f77;
	add.f32 	%f92, %f78, %f79;
	add.f32 	%f93, %f80, %f81;
	add.f32 	%f94, %f82, %f83;
	add.f32 	%f95, %f84, %f85;
	add.f32 	%f96, %f86, %f87;
	add.f32 	%f97, %f89, %f90;
	add.f32 	%f98, %f91, %f92;
	add.f32 	%f99, %f93, %f94;
	add.f32 	%f100, %f95, %f96;
	add.f32 	%f101, %f97, %f98;
	add.f32 	%f102, %f99, %f100;
	add.f32 	%f103, %f101, %f102;
	add.f32 	%f382, %f103, %f88;
	sub.s32 	%r55, %r51, %r202;
	setp.lt.u32 	%p4, %r55, 8192;
	@%p4 bra 	$L__BB2_46;
	add.s32 	%r202, %r202, 8192;
	setp.le.u32 	%p5, %r202, %r22;
	@%p5 bra 	$L__BB2_30;
$L__BB2_32:
	setp.le.u32 	%p6, %r51, %r202;
	sub.s32 	%r56, %r51, %r202;
	setp.ge.s32 	%p7, %r21, %r56;
	or.pred  	%p8, %p6, %p7;
	@%p8 bra 	$L__BB2_46;
	not.b32 	%r58, %r21;
	add.s32 	%r59, %r51, %r58;
	sub.s32 	%r60, %r59, %r202;
	shr.u32 	%r61, %r60, 9;
	add.s32 	%r26, %r61, 1;
	and.b32  	%r27, %r26, 15;
	setp.lt.u32 	%p9, %r60, 7680;
	mov.u32 	%r207, %r21;
	@%p9 bra 	$L__BB2_37;
	or.b32  	%r205, %r21, 4096;
	add.s32 	%r204, %r21, %r202;
	and.b32  	%r62, %r26, 16777200;
	neg.s32 	%r203, %r62;
$L__BB2_35:
	.pragma "nounroll";
	mul.wide.u32 	%rd15, %r204, 4;
	add.s64 	%rd16, %rd2, %rd15;
	ld.global.f32 	%f105, [%rd16];
	add.f32 	%f106, %f382, %f105;
	add.s32 	%r63, %r204, 512;
	mul.wide.u32 	%rd17, %r63, 4;
	add.s64 	%rd18, %rd2, %rd17;
	ld.global.f32 	%f107, [%rd18];
	add.f32 	%f108, %f106, %f107;
	add.s32 	%r64, %r204, 1024;
	mul.wide.u32 	%rd19, %r64, 4;
	add.s64 	%rd20, %rd2, %rd19;
	ld.global.f32 	%f109, [%rd20];
	add.f32 	%f110, %f108, %f109;
	add.s32 	%r65, %r204, 1536;
	mul.wide.u32 	%rd21, %r65, 4;
	add.s64 	%rd22, %rd2, %rd21;
	ld.global.f32 	%f111, [%rd22];
	add.f32 	%f112, %f110, %f111;
	add.s32 	%r66, %r204, 2048;
	mul.wide.u32 	%rd23, %r66, 4;
	add.s64 	%rd24, %rd2, %rd23;
	ld.global.f32 	%f113, [%rd24];
	add.f32 	%f114, %f112, %f113;
	add.s32 	%r67, %r204, 2560;
	mul.wide.u32 	%rd25, %r67, 4;
	add.s64 	%rd26, %rd2, %rd25;
	ld.global.f32 	%f115, [%rd26];
	add.f32 	%f116, %f114, %f115;
	add.s32 	%r68, %r204, 3072;
	mul.wide.u32 	%rd27, %r68, 4;
	add.s64 	%rd28, %rd2, %rd27;
	ld.global.f32 	%f117, [%rd28];
	add.f32 	%f118, %f116, %f117;
	add.s32 	%r69, %r204, 3584;
	mul.wide.u32 	%rd29, %r69, 4;
	add.s64 	%rd30, %rd2, %rd29;
	ld.global.f32 	%f119, [%rd30];
	add.f32 	%f120, %f118, %f119;
	add.s32 	%r70, %r204, 4096;
	mul.wide.u32 	%rd31, %r70, 4;
	add.s64 	%rd32, %rd2, %rd31;
	ld.global.f32 	%f121, [%rd32];
	add.f32 	%f122, %f120, %f121;
	add.s32 	%r71, %r204, 4608;
	mul.wide.u32 	%rd33, %r71, 4;
	add.s64 	%rd34, %rd2, %rd33;
	ld.global.f32 	%f123, [%rd34];
	add.f32 	%f124, %f122, %f123;
	add.s32 	%r72, %r204, 5120;
	mul.wide.u32 	%rd35, %r72, 4;
	add.s64 	%rd36, %rd2, %rd35;
	ld.global.f32 	%f125, [%rd36];
	add.f32 	%f126, %f124, %f125;
	add.s32 	%r73, %r204, 5632;
	mul.wide.u32 	%rd37, %r73, 4;
	add.s64 	%rd38, %rd2, %rd37;
	ld.global.f32 	%f127, [%rd38];
	add.f32 	%f128, %f126, %f127;
	add.s32 	%r74, %r204, 6144;
	mul.wide.u32 	%rd39, %r74, 4;
	add.s64 	%rd40, %rd2, %rd39;
	ld.global.f32 	%f129, [%rd40];
	add.f32 	%f130, %f128, %f129;
	add.s32 	%r75, %r204, 6656;
	mul.wide.u32 	%rd41, %r75, 4;
	add.s64 	%rd42, %rd2, %rd41;
	ld.global.f32 	%f131, [%rd42];
	add.f32 	%f132, %f130, %f131;
	add.s32 	%r76, %r204, 7168;
	mul.wide.u32 	%rd43, %r76, 4;
	add.s64 	%rd44, %rd2, %rd43;
	ld.global.f32 	%f133, [%rd44];
	add.f32 	%f134, %f132, %f133;
	add.s32 	%r77, %r204, 7680;
	mul.wide.u32 	%rd45, %r77, 4;
	add.s64 	%rd46, %rd2, %rd45;
	ld.global.f32 	%f135, [%rd46];
	add.f32 	%f382, %f134, %f135;
	add.s32 	%r205, %r205, 8192;
	add.s32 	%r204, %r204, 8192;
	add.s32 	%r203, %r203, 16;
	setp.ne.s32 	%p10, %r203, 0;
	@%p10 bra 	$L__BB2_35;
	add.s32 	%r207, %r205, -4096;
$L__BB2_37:
	setp.eq.s32 	%p11, %r27, 0;
	@%p11 bra 	$L__BB2_46;
	and.b32  	%r39, %r26, 7;
	setp.lt.u32 	%p12, %r27, 8;
	@%p12 bra 	$L__BB2_40;
	add.s32 	%r78, %r207, %r202;
	mul.wide.u32 	%rd47, %r78, 4;
	add.s64 	%rd48, %rd2, %rd47;
	ld.global.f32 	%f137, [%rd48];
	add.f32 	%f138, %f382, %f137;
	add.s32 	%r79, %r78, 512;
	mul.wide.u32 	%rd49, %r79, 4;
	add.s64 	%rd50, %rd2, %rd49;
	ld.global.f32 	%f139, [%rd50];
	add.f32 	%f140, %f138, %f139;
	add.s32 	%r80, %r78, 1024;
	mul.wide.u32 	%rd51, %r80, 4;
	add.s64 	%rd52, %rd2, %rd51;
	ld.global.f32 	%f141, [%rd52];
	add.f32 	%f142, %f140, %f141;
	add.s32 	%r81, %r78, 1536;
	mul.wide.u32 	%rd53, %r81, 4;
	add.s64 	%rd54, %rd2, %rd53;
	ld.global.f32 	%f143, [%rd54];
	add.f32 	%f144, %f142, %f143;
	add.s32 	%r82, %r78, 2048;
	mul.wide.u32 	%rd55, %r82, 4;
	add.s64 	%rd56, %rd2, %rd55;
	ld.global.f32 	%f145, [%rd56];
	add.f32 	%f146, %f144, %f145;
	add.s32 	%r83, %r78, 2560;
	mul.wide.u32 	%rd57, %r83, 4;
	add.s64 	%rd58, %rd2, %rd57;
	ld.global.f32 	%f147, [%rd58];
	add.f32 	%f148, %f146, %f147;
	add.s32 	%r84, %r78, 3072;
	mul.wide.u32 	%rd59, %r84, 4;
	add.s64 	%rd60, %rd2, %rd59;
	ld.global.f32 	%f149, [%rd60];
	add.f32 	%f150, %f148, %f149;
	add.s32 	%r85, %r78, 3584;
	mul.wide.u32 	%rd61, %r85, 4;
	add.s64 	%rd62, %rd2, %rd61;
	ld.global.f32 	%f151, [%rd62];
	add.f32 	%f382, %f150, %f151;
	add.s32 	%r207, %r207, 4096;
$L__BB2_40:
	setp.eq.s32 	%p13, %r39, 0;
	@%p13 bra 	$L__BB2_46;
	and.b32  	%r42, %r26, 3;
	setp.lt.u32 	%p14, %r39, 4;
	@%p14 bra 	$L__BB2_43;
	add.s32 	%r86, %r207, %r202;
	mul.wide.u32 	%rd63, %r86, 4;
	add.s64 	%rd64, %rd2, %rd63;
	ld.global.f32 	%f153, [%rd64];
	add.f32 	%f154, %f382, %f153;
	add.s32 	%r87, %r86, 512;
	mul.wide.u32 	%rd65, %r87, 4;
	add.s64 	%rd66, %rd2, %rd65;
	ld.global.f32 	%f155, [%rd66];
	add.f32 	%f156, %f154, %f155;
	add.s32 	%r88, %r86, 1024;
	mul.wide.u32 	%rd67, %r88, 4;
	add.s64 	%rd68, %rd2, %rd67;
	ld.global.f32 	%f157, [%rd68];
	add.f32 	%f158, %f156, %f157;
	add.s32 	%r89, %r86, 1536;
	mul.wide.u32 	%rd69, %r89, 4;
	add.s64 	%rd70, %rd2, %rd69;
	ld.global.f32 	%f159, [%rd70];
	add.f32 	%f382, %f158, %f159;
	add.s32 	%r207, %r207, 2048;
$L__BB2_43:
	setp.eq.s32 	%p15, %r42, 0;
	@%p15 bra 	$L__BB2_46;
	add.s32 	%r210, %r207, %r202;
	neg.s32 	%r209, %r42;
$L__BB2_45:
	.pragma "nounroll";
	mul.wide.u32 	%rd71, %r210, 4;
	add.s64 	%rd72, %rd2, %rd71;
	ld.global.f32 	%f160, [%rd72];
	add.f32 	%f382, %f382, %f160;
	add.s32 	%r210, %r210, 512;
	add.s32 	%r209, %r209, 1;
	setp.ne.s32 	%p16, %r209, 0;
	@%p16 bra 	$L__BB2_45;
$L__BB2_46:
	// begin inline asm
	mov.u32 %r90, %laneid;
	// end inline asm
	mov.b32 	%r92, %f382;
	mov.b32 	%r93, 1;
	mov.b32 	%r114, 31;
	mov.b32 	%r115, -1;
	// begin inline asm
	shfl.sync.down.b32 %r91, %r92, %r93, %r114, %r115;
	// end inline asm
	setp.gt.s32 	%p17, %r90, 30;
	mov.b32 	%f161, %r91;
	add.f32 	%f162, %f382, %f161;
	selp.f32 	%f163, %f382, %f162, %p17;
	mov.b32 	%r97, %f163;
	mov.b32 	%r98, 2;
	// begin inline asm
	shfl.sync.down.b32 %r96, %r97, %r98, %r114, %r115;
	// end inline asm
	setp.gt.s32 	%p18, %r90, 29;
	mov.b32 	%f164, %r96;
	add.f32 	%f165, %f163, %f164;
	selp.f32 	%f166, %f163, %f165, %p18;
	mov.b32 	%r102, %f166;
	mov.b32 	%r103, 4;
	// begin inline asm
	shfl.sync.down.b32 %r101, %r102, %r103, %r114, %r115;
	// end inline asm
	setp.gt.s32 	%p19, %r90, 27;
	mov.b32 	%f167, %r101;
	add.f32 	%f168, %f166, %f167;
	selp.f32 	%f169, %f166, %f168, %p19;
	mov.b32 	%r107, %f169;
	mov.b32 	%r108, 8;
	// begin inline asm
	shfl.sync.down.b32 %r106, %r107, %r108, %r114, %r115;
	// end inline asm
	setp.gt.s32 	%p20, %r90, 23;
	mov.b32 	%f170, %r106;
	add.f32 	%f171, %f169, %f170;
	selp.f32 	%f172, %f169, %f171, %p20;
	mov.b32 	%r112, %f172;
	mov.b32 	%r113, 16;
	// begin inline asm
	shfl.sync.down.b32 %r111, %r112, %r113, %r114, %r115;
	// end inline asm
	setp.gt.s32 	%p21, %r90, 15;
	mov.b32 	%f173, %r111;
	add.f32 	%f38, %f172, %f173;
	selp.f32 	%f383, %f172, %f38, %p21;
	setp.ne.s32 	%p22, %r90, 0;
	@%p22 bra 	$L__BB2_48;
	shr.u32 	%r116, %r21, 3;
	and.b32  	%r117, %r116, 124;
	mov.u32 	%r118, _ZZN3cub18CUB_300001_SM_10006detail6reduce28DeviceReduceSingleTileKernelINS2_10policy_hubIfjN4cuda3std3__44plusIfEEE10Policy1000EN6thrust24THRUST_300001_SM_1000_NS10device_ptrIKfEEPfjS9_ffNS7_10__identityEEEvT0_T1_T2_T3_T4_T6_E12temp_storage;
	add.s32 	%r119, %r118, %r117;
	st.shared.f32 	[%r119+16], %f38;
$L__BB2_48:
	bar.sync 	0;
	setp.ne.s32 	%p23, %r21, 0;
	@%p23 bra 	$L__BB2_50;
	ld.shared.f32 	%f174, [_ZZN3cub18CUB_300001_SM_10006detail6reduce28DeviceReduceSingleTileKernelINS2_10policy_hubIfjN4cuda3std3__44plusIfEEE10Policy1000EN6thrust24THRUST_300001_SM_1000_NS10device_ptrIKfEEPfjS9_ffNS7_10__identityEEEvT0_T1_T2_T3_T4_T6_E12temp_storage+20];
	add.f32 	%f175, %f383, %f174;
	ld.shared.f32 	%f176, [_ZZN3cub18CUB_300001_SM_10006detail6reduce28DeviceReduceSingleTileKernelINS2_10policy_hubIfjN4cuda3std3__44plusIfEEE10Policy1000EN6thrust24THRUST_300001_SM_1000_NS10device_ptrIKfEEPfjS9_ffNS7_10__identityEEEvT0_T1_T2_T3_T4_T6_E12temp_storage+24];
	add.f32 	%f177, %f175, %f176;
	ld.shared.f32 	%f178, [_ZZN3cub18CUB_300001_SM_10006detail6reduce28DeviceReduceSingleTileKernelINS2_10policy_hubIfjN4cuda3std3__44plusIfEEE10Policy1000EN6thrust24THRUST_300001_SM_1000_NS10device_ptrIKfEEPfjS9_ffNS7_10__identityEEEvT0_T1_T2_T3_T4_T6_E12temp_storage+28];
	add.f32 	%f179, %f177, %f178;
	ld.shared.f32 	%f180, [_ZZN3cub18CUB_300001_SM_10006detail6reduce28DeviceReduceSingleTileKernelINS2_10policy_hubIfjN4cuda3std3__44plusIfEEE10Policy1000EN6thrust24THRUST_300001_SM_1000_NS10device_ptrIKfEEPfjS9_ffNS7_10__identityEEEvT0_T1_T2_T3_T4_T6_E12temp_storage+32];
	add.f32 	%f181, %f179, %f180;
	ld.shared.f32 	%f182, [_ZZN3cub18CUB_300001_SM_10006detail6reduce28DeviceReduceSingleTileKernelINS2_10policy_hubIfjN4cuda3std3__44plusIfEEE10Policy1000EN6thrust24THRUST_300001_SM_1000_NS10device_ptrIKfEEPfjS9_ffNS7_10__identityEEEvT0_T1_T2_T3_T4_T6_E12temp_storage+36];
	add.f32 	%f183, %f181, %f182;
	ld.shared.f32 	%f184, [_ZZN3cub18CUB_300001_SM_10006detail6reduce28DeviceReduceSingleTileKernelINS2_10policy_hubIfjN4cuda3std3__44plusIfEEE10Policy1000EN6thrust24THRUST_300001_SM_1000_NS10device_ptrIKfEEPfjS9_ffNS7_10__identityEEEvT0_T1_T2_T3_T4_T6_E12temp_storage+40];
	add.f32 	%f185, %f183, %f184;
	ld.shared.f32 	%f186, [_ZZN3cub18CUB_300001_SM_10006detail6reduce28DeviceReduceSingleTileKernelINS2_10policy_hubIfjN4cuda3std3__44plusIfEEE10Policy1000EN6thrust24THRUST_300001_SM_1000_NS10device_ptrIKfEEPfjS9_ffNS7_10__identityEEEvT0_T1_T2_T3_T4_T6_E12temp_storage+44];
	add.f32 	%f187, %f185, %f186;
	ld.shared.f32 	%f188, [_ZZN3cub18CUB_300001_SM_10006detail6reduce28DeviceReduceSingleTileKernelINS2_10policy_hubIfjN4cuda3std3__44plusIfEEE10Policy1000EN6thrust24THRUST_300001_SM_1000_NS10device_ptrIKfEEPfjS9_ffNS7_10__identityEEEvT0_T1_T2_T3_T4_T6_E12temp_storage+48];
	add.f32 	%f189, %f187, %f188;
	ld.shared.f32 	%f190, [_ZZN3cub18CUB_300001_SM_10006detail6reduce28DeviceReduceSingleTileKernelINS2_10policy_hubIfjN4cuda3std3__44plusIfEEE10Policy1000EN6thrust24THRUST_300001_SM_1000_NS10device_ptrIKfEEPfjS9_ffNS7_10__identityEEEvT0_T1_T2_T3_T4_T6_E12temp_storage+52];
	add.f32 	%f191, %f189, %f190;
	ld.shared.f32 	%f192, [_ZZN3cub18CUB_300001_SM_10006detail6reduce28DeviceReduceSingleTileKernelINS2_10policy_hubIfjN4cuda3std3__44plusIfEEE10Policy1000EN6thrust24THRUST_300001_SM_1000_NS10device_ptrIKfEEPfjS9_ffNS7_10__identityEEEvT0_T1_T2_T3_T4_T6_E12temp_storage+56];
	add.f32 	%f193, %f191, %f192;
	ld.shared.f32 	%f194, [_ZZN3cub18CUB_300001_SM_10006detail6reduce28DeviceReduceSingleTileKernelINS2_10policy_hubIfjN4cuda3std3__44plusIfEEE10Policy1000EN6thrust24THRUST_300001_SM_1000_NS10device_ptrIKfEEPfjS9_ffNS7_10__identityEEEvT0_T1_T2_T3_T4_T6_E12temp_storage+60];
	add.f32 	%f195, %f193, %f194;
	ld.shared.f32 	%f196, [_ZZN3cub18CUB_300001_SM_10006detail6reduce28DeviceReduceSingleTileKernelINS2_10policy_hubIfjN4cuda3std3__44plusIfEEE10Policy1000EN6thrust24THRUST_300001_SM_1000_NS10device_ptrIKfEEPfjS9_ffNS7_10__identityEEEvT0_T1_T2_T3_T4_T6_E12temp_storage+64];
	add.f32 	%f197, %f195, %f196;
	ld.shared.f32 	%f198, [_ZZN3cub18CUB_300001_SM_10006detail6reduce28DeviceReduceSingleTileKernelINS2_10policy_hubIfjN4cuda3std3__44plusIfEEE10Policy1000EN6thrust24THRUST_300001_SM_1000_NS10device_ptrIKfEEPfjS9_ffNS7_10__identityEEEvT0_T1_T2_T3_T4_T6_E12temp_storage+68];
	add.f32 	%f199, %f197, %f198;
	ld.shared.f32 	%f200, [_ZZN3cub18CUB_300001_SM_10006detail6reduce28DeviceReduceSingleTileKernelINS2_10policy_hubIfjN4cuda3std3__44plusIfEEE10Policy1000EN6thrust24THRUST_300001_SM_1000_NS10device_ptrIKfEEPfjS9_ffNS7_10__identityEEEvT0_T1_T2_T3_T4_T6_E12temp_storage+72];
	add.f32 	%f201, %f199, %f200;
	ld.shared.f32 	%f202, [_ZZN3cub18CUB_300001_SM_10006detail6reduce28DeviceReduceSingleTileKernelINS2_10policy_hubIfjN4cuda3std3__44plusIfEEE10Policy1000EN6thrust24THRUST_300001_SM_1000_NS10device_ptrIKfEEPfjS9_ffNS7_10__identityEEEvT0_T1_T2_T3_T4_T6_E12temp_storage+76];
	add.f32 	%f383, %f201, %f202;
$L__BB2_50:
	mov.u32 	%r192, %tid.x;
	setp.ne.s32 	%p65, %r192, 0;
	@%p65 bra 	$L__BB2_52;
	add.f32 	%f361, %f42, %f383;
	st.global.f32 	[%rd1], %f361;
$L__BB2_52:
	ret;

}
	// .globl	_ZN3cub18CUB_300001_SM_10006detail6reduce18DeviceReduceKernelINS2_10policy_hubIfjN4cuda3std3__44plusIfEEE10Policy1000EN6thrust24THRUST_300001_SM_1000_NS10device_ptrIKfEEjS9_fNS7_10__identityEEEvT0_PT3_T1_NS0_13GridEvenShareISL_EET2_T4_
.visible .entry _ZN3cub18CUB_300001_SM_10006detail6reduce18DeviceReduceKernelINS2_10policy_hubIfjN4cuda3std3__44plusIfEEE10Policy1000EN6thrust24THRUST_300001_SM_1000_NS10device_ptrIKfEEjS9_fNS7_10__identityEEEvT0_PT3_T1_NS0_13GridEvenShareISL_EET2_T4_(
	.param .align 8 .b8 _ZN3cub18CUB_300001_SM_10006detail6reduce18DeviceReduceKernelINS2_10policy_hubIfjN4cuda3std3__44plusIfEEE10Policy1000EN6thrust24THRUST_300001_SM_1000_NS10device_ptrIKfEEjS9_fNS7_10__identityEEEvT0_PT3_T1_NS0_13GridEvenShareISL_EET2_T4__param_0[8],
	.param .u64 .ptr .align 1 _ZN3cub18CUB_300001_SM_10006detail6reduce18DeviceReduceKernelINS2_10policy_hubIfjN4cuda3std3__44plusIfEEE10Policy1000EN6thrust24THRUST_300001_SM_1000_NS10device_ptrIKfEEjS9_fNS7_10__identityEEEvT0_PT3_T1_NS0_13GridEvenShareISL_EET2_T4__param_1,
	.param .u32 _ZN3cub18CUB_300001_SM_10006detail6reduce18DeviceReduceKernelINS2_10policy_hubIfjN4cuda3std3__44plusIfEEE10Policy1000EN6thrust24THRUST_300001_SM_1000_NS10device_ptrIKfEEjS9_fNS7_10__identityEEEvT0_PT3_T1_NS0_13GridEvenShareISL_EET2_T4__param_2,
	.param .align 4 .b8 _ZN3cub18CUB_300001_SM_10006detail6reduce18DeviceReduceKernelINS2_10policy_hubIfjN4cuda3std3__44plusIfEEE10Policy1000EN6thrust24THRUST_300001_SM_1000_NS10device_ptrIKfEEjS9_fNS7_10__identityEEEvT0_PT3_T1_NS0_13GridEvenShareISL_EET2_T4__param_3[40],
	.param .align 1 .b8 _ZN3cub18CUB_300001_SM_10006detail6reduce18DeviceReduceKernelINS2_10policy_hubIfjN4cuda3std3__44plusIfEEE10Policy1000EN6thrust24THRUST_300001_SM_1000_NS10device_ptrIKfEEjS9_fNS7_10__identityEEEvT0_PT3_T1_NS0_13GridEvenShareISL_EET2_T4__param_4[1],
	.param .align 1 .b8 _ZN3cub18CUB_300001_SM_10006detail6reduce18DeviceReduceKernelINS2_10policy_hubIfjN4cuda3std3__44plusIfEEE10Policy1000EN6thrust24THRUST_300001_SM_1000_NS10device_ptrIKfEEjS9_fNS7_10__identityEEEvT0_PT3_T1_NS0_13GridEvenShareISL_EET2_T4__param_5[1]
)
.maxntid 512
{
	.reg .pred 	%p<65>;
	.reg .b16 	%rs<4>;
	.reg .b32 	%r<279>;
	.reg .b32 	%f<380>;
	.reg .b64 	%rd<130>;
	// demoted variable
	.shared .align 4 .b8 _ZZN3cub18CUB_300001_SM_10006detail6reduce18DeviceReduceKernelINS2_10policy_hubIfjN4cuda3std3__44plusIfEEE10Policy1000EN6thrust24THRUST_300001_SM_1000_NS10device_ptrIKfEEjS9_fNS7_10__identityEEEvT0_PT3_T1_NS0_13GridEvenShareISL_EET2_T4_E12temp_storage[84];
	ld.param.u32 	%r1, [_ZN3cub18CUB_300001_SM_10006detail6reduce18DeviceReduceKernelINS2_10policy_hubIfjN4cuda3std3__44plusIfEEE10Policy1000EN6thrust24THRUST_300001_SM_1000_NS10device_ptrIKfEEjS9_fNS7_10__identityEEEvT0_PT3_T1_NS0_13GridEvenShareISL_EET2_T4__param_3+20];
	ld.param.u32 	%r2, [_ZN3cub18CUB_300001_SM_10006detail6reduce18DeviceReduceKernelINS2_10policy_hubIfjN4cuda3std3__44plusIfEEE10Policy1000EN6thrust24THRUST_300001_SM_1000_NS10device_ptrIKfEEjS9_fNS7_10__identityEEEvT0_PT3_T1_NS0_13GridEvenShareISL_EET2_T4__param_3+24];
	ld.param.u64 	%rd3, [_ZN3cub18CUB_300001_SM_10006detail6reduce18DeviceReduceKernelINS2_10policy_hubIfjN4cuda3std3__44plusIfEEE10Policy1000EN6thrust24THRUST_300001_SM_1000_NS10device_ptrIKfEEjS9_fNS7_10__identityEEEvT0_PT3_T1_NS0_13GridEvenShareISL_EET2_T4__param_0];
	cvta.to.global.u64 	%rd1, %rd3;
	mov.u32 	%r3, %ctaid.x;
	shl.b32 	%r4, %r2, 13;
	shl.b32 	%r270, %r3, 13;
	sub.s32 	%r6, %r1, %r270;
	setp.gt.u32 	%p1, %r6, 8191;
	@%p1 bra 	$L__BB3_26;
	mov.u32 	%r7, %tid.x;
	setp.ge.u32 	%p23, %r7, %r6;
	mov.f32 	%f368, 0f00000000;
	mov.u32 	%r261, %r7;
	@%p23 bra 	$L__BB3_3;
	add.s32 	%r155, %r270, %r7;
	mul.wide.u32 	%rd66, %r155, 4;
	add.s64 	%rd67, %rd1, %rd66;
	ld.global.f32 	%f368, [%rd67];
	add.s32 	%r261, %r7, 512;
$L__BB3_3:
	setp.ge.u32 	%p24, %r261, %r6;
	@%p24 bra 	$L__BB3_17;
	not.b32 	%r156, %r261;
	add.s32 	%r157, %r1, %r156;
	sub.s32 	%r158, %r157, %r270;
	shr.u32 	%r159, %r158, 9;
	add.s32 	%r10, %r159, 1;
	and.b32  	%r11, %r10, 15;
	setp.lt.u32 	%p25, %r158, 7680;
	@%p25 bra 	$L__BB3_8;
	or.b32  	%r260, %r261, 4096;
	add.s32 	%r259, %r261, %r270;
	and.b32  	%r160, %r10, 16777200;
	neg.s32 	%r258, %r160;
$L__BB3_6:
	.pragma "nounroll";
	mul.wide.u32 	%rd68, %r259, 4;
	add.s64 	%rd69, %rd1, %rd68;
	ld.global.f32 	%f203, [%rd69];
	add.f32 	%f204, %f368, %f203;
	add.s32 	%r161, %r259, 512;
	mul.wide.u32 	%rd70, %r161, 4;
	add.s64 	%rd71, %rd1, %rd70;
	ld.global.f32 	%f205, [%rd71];
	add.f32 	%f206, %f204, %f205;
	add.s32 	%r162, %r259, 1024;
	mul.wide.u32 	%rd72, %r162, 4;
	add.s64 	%rd73, %rd1, %rd72;
	ld.global.f32 	%f207, [%rd73];
	add.f32 	%f208, %f206, %f207;
	add.s32 	%r163, %r259, 1536;
	mul.wide.u32 	%rd74, %r163, 4;
	add.s64 	%rd75, %rd1, %rd74;
	ld.global.f32 	%f209, [%rd75];
	add.f32 	%f210, %f208, %f209;
	add.s32 	%r164, %r259, 2048;
	mul.wide.u32 	%rd76, %r164, 4;
	add.s64 	%rd77, %rd1, %rd76;
	ld.global.f32 	%f211, [%rd77];
	add.f32 	%f212, %f210, %f211;
	add.s32 	%r165, %r259, 2560;
	mul.wide.u32 	%rd78, %r165, 4;
	add.s64 	%rd79, %rd1, %rd78;
	ld.global.f32 	%f213, [%rd79];
	add.f32 	%f214, %f212, %f213;
	add.s32 	%r166, %r259, 3072;
	mul.wide.u32 	%rd80, %r166, 4;
	add.s64 	%rd81, %rd1, %rd80;
	ld.global.f32 	%f215, [%rd81];
	add.f32 	%f216, %f214, %f215;
	add.s32 	%r167, %r259, 3584;
	mul.wide.u32 	%rd82, %r167, 4;
	add.s64 	%rd83, %rd1, %rd82;
	ld.global.f32 	%f217, [%rd83];
	add.f32 	%f218, %f216, %f217;
	add.s32 	%r168, %r259, 4096;
	mul.wide.u32 	%rd84, %r168, 4;
	add.s64 	%rd85, %rd1, %rd84;
	ld.global.f32 	%f219, [%rd85];
	add.f32 	%f220, %f218, %f219;
	add.s32 	%r169, %r259, 4608;
	mul.wide.u32 	%rd86, %r169, 4;
	add.s64 	%rd87, %rd1, %rd86;
	ld.global.f32 	%f221, [%rd87];
	add.f32 	%f222, %f220, %f221;
	add.s32 	%r170, %r259, 5120;
	mul.wide.u32 	%rd88, %r170, 4;
	add.s64 	%rd89, %rd1, %rd88;
	ld.global.f32 	%f223, [%rd89];
	add.f32 	%f224, %f222, %f223;
	add.s32 	%r171, %r259, 5632;
	mul.wide.u32 	%rd90, %r171, 4;
	add.s64 	%rd91, %rd1, %rd90;
	ld.global.f32 	%f225, [%rd91];
	add.f32 	%f226, %f224, %f225;
	add.s32 	%r172, %r259, 6144;
	mul.wide.u32 	%rd92, %r172, 4;
	add.s64 	%rd93, %rd1, %rd92;
	ld.global.f32 	%f227, [%rd93];
	add.f32 	%f228, %f226, %f227;
	add.s32 	%r173, %r259, 6656;
	mul.wide.u32 	%rd94, %r173, 4;
	add.s64 	%rd95, %rd1, %rd94;
	ld.global.f32 	%f229, [%rd95];
	add.f32 	%f230, %f228, %f229;
	add.s32 	%r174, %r259, 7168;
	mul.wide.u32 	%rd96, %r174, 4;
	add.s64 	%rd97, %rd1, %rd96;
	ld.global.f32 	%f231, [%rd97];
	add.f32 	%f232, %f230, %f231;
	add.s32 	%r175, %r259, 7680;
	mul.wide.u32 	%rd98, %r175, 4;
	add.s64 	%rd99, %rd1, %rd98;
	ld.global.f32 	%f233, [%rd99];
	add.f32 	%f368, %f232, %f233;
	add.s32 	%r260, %r260, 8192;
	add.s32 	%r259, %r259, 8192;
	add.s32 	%r258, %r258, 16;
	setp.ne.s32 	%p26, %r258, 0;
	@%p26 bra 	$L__BB3_6;
	add.s32 	%r261, %r260, -4096;
$L__BB3_8:
	setp.eq.s32 	%p27, %r11, 0;
	@%p27 bra 	$L__BB3_17;
	and.b32  	%r23, %r10, 7;
	setp.lt.u32 	%p28, %r11, 8;
	@%p28 bra 	$L__BB3_11;
	add.s32 	%r176, %r270, %r261;
	mul.wide.u32 	%rd100, %r176, 4;
	add.s64 	%rd101, %rd1, %rd100;
	ld.global.f32 	%f235, [%rd101];
	add.f32 	%f236, %f368, %f235;
	add.s32 	%r177, %r176, 512;
	mul.wide.u32 	%rd102, %r177, 4;
	add.s64 	%rd103, %rd1, %rd102;
	ld.global.f32 	%f237, [%rd103];
	add.f32 	%f238, %f236, %f237;
	add.s32 	%r178, %r176, 1024;
	mul.wide.u32 	%rd104, %r178, 4;
	add.s64 	%rd105, %rd1, %rd104;
	ld.global.f32 	%f239, [%rd105];
	add.f32 	%f240, %f238, %f239;
	add.s32 	%r179, %r176, 1536;
	mul.wide.u32 	%rd106, %r179, 4;
	add.s64 	%rd107, %rd1, %rd106;
	ld.global.f32 	%f241, [%rd107];
	add.f32 	%f242, %f240, %f241;
	add.s32 	%r180, %r176, 2048;
	mul.wide.u32 	%rd108, %r180, 4;
	add.s64 	%rd109, %rd1, %rd108;
	ld.global.f32 	%f243, [%rd109];
	add.f32 	%f244, %f242, %f243;
	add.s32 	%r181, %r176, 2560;
	mul.wide.u32 	%rd110, %r181, 4;
	add.s64 	%rd111, %rd1, %rd110;
	ld.global.f32 	%f245, [%rd111];
	add.f32 	%f246, %f244, %f245;
	add.s32 	%r182, %r176, 3072;
	mul.wide.u32 	%rd112, %r182, 4;
	add.s64 	%rd113, %rd1, %rd112;
	ld.global.f32 	%f247, [%rd113];
	add.f32 	%f248, %f246, %f247;
	add.s32 	%r183, %r176, 3584;
	mul.wide.u32 	%rd114, %r183, 4;
	add.s64 	%rd115, %rd1, %rd114;
	ld.global.f32 	%f249, [%rd115];
	add.f32 	%f368, %f248, %f249;
	add.s32 	%r261, %r261, 4096;
$L__BB3_11:
	setp.eq.s32 	%p29, %r23, 0;
	@%p29 bra 	$L__BB3_17;
	and.b32  	%r26, %r10, 3;
	setp.lt.u32 	%p30, %r23, 4;
	@%p30 bra 	$L__BB3_14;
	add.s32 	%r184, %r270, %r261;
	mul.wide.u32 	%rd116, %r184, 4;
	add.s64 	%rd117, %rd1, %rd116;
	ld.global.f32 	%f251, [%rd117];
	add.f32 	%f252, %f368, %f251;
	add.s32 	%r185, %r184, 512;
	mul.wide.u32 	%rd118, %r185, 4;
	add.s64 	%rd119, %rd1, %rd118;
	ld.global.f32 	%f253, [%rd119];
	add.f32 	%f254, %f252, %f253;
	add.s32 	%r186, %r184, 1024;
	mul.wide.u32 	%rd120, %r186, 4;
	add.s64 	%rd121, %rd1, %rd120;
	ld.global.f32 	%f255, [%rd121];
	add.f32 	%f256, %f254, %f255;
	add.s32 	%r187, %r184, 1536;
	mul.wide.u32 	%rd122, %r187, 4;
	add.s64 	%rd123, %rd1, %rd122;
	ld.global.f32 	%f257, [%rd123];
	add.f32 	%f368, %f256, %f257;
	add.s32 	%r261, %r261, 2048;
$L__BB3_14:
	setp.eq.s32 	%p31, %r26, 0;
	@%p31 bra 	$L__BB3_17;
	add.s32 	%r265, %r261, %r270;
	neg.s32 	%r264, %r26;
$L__BB3_16:
	.pragma "nounroll";
	mul.wide.u32 	%rd124, %r265, 4;
	add.s64 	%rd125, %rd1, %rd124;
	ld.global.f32 	%f258, [%rd125];
	add.f32 	%f368, %f368, %f258;
	add.s32 	%r265, %r265, 512;
	add.s32 	%r264, %r264, 1;
	setp.ne.s32 	%p32, %r264, 0;
	@%p32 bra 	$L__BB3_16;
$L__BB3_17:
	setp.lt.u32 	%p33, %r6, 512;
	@%p33 bra 	$L__BB3_22;
	// begin inline asm
	mov.u32 %r226, %laneid;
	// end inline asm
	mov.b32 	%r228, %f368;
	mov.b32 	%r229, 1;
	mov.b32 	%r250, 31;
	mov.b32 	%r251, -1;
	// begin inline asm
	shfl.sync.down.b32 %r227, %r228, %r229, %r250, %r251;
	// end inline asm
	setp.gt.s32 	%p57, %r226, 30;
	mov.b32 	%f317, %r227;
	add.f32 	%f318, %f368, %f317;
	selp.f32 	%f319, %f368, %f318, %p57;
	mov.b32 	%r233, %f319;
	mov.b32 	%r234, 2;
	// begin inline asm
	shfl.sync.down.b32 %r232, %r233, %r234, %r250, %r251;
	// end inline asm
	setp.gt.s32 	%p58, %r226, 29;
	mov.b32 	%f320, %r232;
	add.f32 	%f321, %f319, %f320;
	selp.f32 	%f322, %f319, %f321, %p58;
	mov.b32 	%r238, %f322;
	mov.b32 	%r239, 4;
	// begin inline asm
	shfl.sync.down.b32 %r237, %r238, %r239, %r250, %r251;
	// end inline asm
	setp.gt.s32 	%p59, %r226, 27;
	mov.b32 	%f323, %r237;
	add.f32 	%f324, %f322, %f323;
	selp.f32 	%f325, %f322, %f324, %p59;
	mov.b32 	%r243, %f325;
	mov.b32 	%r244, 8;
	// begin inline asm
	shfl.sync.down.b32 %r242, %r243, %r244, %r250, %r251;
	// end inline asm
	setp.gt.s32 	%p60, %r226, 23;
	mov.b32 	%f326, %r242;
	add.f32 	%f327, %f325, %f326;
	selp.f32 	%f328, %f325, %f327, %p60;
	mov.b32 	%r248, %f328;
	mov.b32 	%r249, 16;
	// begin inline asm
	shfl.sync.down.b32 %r247, %r248, %r249, %r250, %r251;
	// end inline asm
	setp.gt.s32 	%p61, %r226, 15;
	mov.b32 	%f329, %r247;
	add.f32 	%f16, %f328, %f329;
	selp.f32 	%f379, %f328, %f16, %p61;
	setp.ne.s32 	%p62, %r226, 0;
	@%p62 bra 	$L__BB3_20;
	shr.u32 	%r252, %r7, 3;
	and.b32  	%r253, %r252, 124;
	mov.u32 	%r254, _ZZN3cub18CUB_300001_SM_10006detail6reduce18DeviceReduceKernelINS2_10policy_hubIfjN4cuda3std3__44plusIfEEE10Policy1000EN6thrust24THRUST_300001_SM_1000_NS10device_ptrIKfEEjS9_fNS7_10__identityEEEvT0_PT3_T1_NS0_13GridEvenShareISL_EET2_T4_E12temp_storage;
	add.s32 	%r255, %r254, %r253;
	st.shared.f32 	[%r255+16], %f16;
$L__BB3_20:
	bar.sync 	0;
	setp.ne.s32 	%p63, %r7, 0;
	@%p63 bra 	$L__BB3_48;
	ld.shared.f32 	%f330, [_ZZN3cub18CUB_300001_SM_10006detail6reduce18DeviceReduceKernelINS2_10policy_hubIfjN4cuda3std3__44plusIfEEE10Policy1000EN6thrust24THRUST_300001_SM_1000_NS10device_ptrIKfEEjS9_fNS7_10__identityEEEvT0_PT3_T1_NS0_13GridEvenShareISL_EET2_T4_E12temp_storage+20];
	add.f32 	%f331, %f379, %f330;
	ld.shared.f32 	%f332, [_ZZN3cub18CUB_300001_SM_10006detail6reduce18DeviceReduceKernelINS2_10policy_hubIfjN4cuda3std3__44plusIfEEE10Policy1000EN6thrust24THRUST_300001_SM_1000_NS10device_ptrIKfEEjS9_fNS7_10__identityEEEvT0_PT3_T1_NS0_13GridEvenShareISL_EET2_T4_E12temp_storage+24];
	add.f32 	%f333, %f331, %f332;
	ld.shared.f32 	%f334, [_ZZN3cub18CUB_300001_SM_10006detail6reduce18DeviceReduceKernelINS2_10policy_hubIfjN4cuda3std3__44plusIfEEE10Policy1000EN6thrust24THRUST_300001_SM_1000_NS10device_ptrIKfEEjS9_fNS7_10__identityEEEvT0_PT3_T1_NS0_13GridEvenShareISL_EET2_T4_E12temp_storage+28];
	add.f32 	%f335, %f333, %f334;
	ld.shared.f32 	%f336, [_ZZN3cub18CUB_300001_SM_10006detail6reduce18DeviceReduceKernelINS2_10policy_hubIfjN4cuda3std3__44plusIfEEE10Policy1000EN6thrust24THRUST_300001_SM_1000_NS10device_ptrIKfEEjS9_fNS7_10__identityEEEvT0_PT3_T1_NS0_13GridEvenShareISL_EET2_T4_E12temp_storage+32];
	add.f32 	%f337, %f335, %f336;
	ld.shared.f32 	%f338, [_ZZN3cub18CUB_300001_SM_10006detail6reduce18DeviceReduceKernelINS2_10policy_hubIfjN4cuda3std3__44plusIfEEE10Policy1000EN6thrust24THRUST_300001_SM_1000_NS10device_ptrIKfEEjS9_fNS7_10__identityEEEvT0_PT3_T1_NS0_13GridEvenShareISL_EET2_T4_E12temp_storage+36];
	add.f32 	%f339, %f337, %f338;
	ld.shared.f32 	%f340, [_ZZN3cub18CUB_300001_SM_10006detail6reduce18DeviceReduceKernelINS2_10policy_hubIfjN4cuda3std3__44plusIfEEE10Policy1000EN6thrust24THRUST_300001_SM_1000_NS10device_ptrIKfEEjS9_fNS7_10__identityEEEvT0_PT3_T1_NS0_13GridEvenShareISL_EET2_T4_E12temp_storage+40];
	add.f32 	%f341, %f339, %f340;
	ld.shared.f32 	%f342, [_ZZN3cub18CUB_300001_SM_10006detail6reduce18DeviceReduceKernelINS2_10policy_hubIfjN4cuda3std3__44plusIfEEE10Policy1000EN6thrust24THRUST_300001_SM_1000_NS10device_ptrIKfEEjS9_fNS7_10__identityEEEvT0_PT3_T1_NS0_13GridEvenShareISL_EET2_T4_E12temp_storage+44];
	add.f32 	%f343, %f341, %f342;
	ld.shared.f32 	%f344, [_ZZN3cub18CUB_300001_SM_10006detail6reduce18DeviceReduceKernelINS2_10policy_hubIfjN4cuda3std3__44plusIfEEE10Policy1000EN6thrust24THRUST_300001_SM_1000_NS10device_ptrIKfEEjS9_fNS7_10__identityEEEvT0_PT3_T1_NS0_13GridEvenShareISL_EET2_T4_E12temp_storage+48];
	add.f32 	%f345, %f343, %f344;
	ld.shared.f32 	%f346, [_ZZN3cub18CUB_300001_SM_10006detail6reduce18DeviceReduceKernelINS2_10policy_hubIfjN4cuda3std3__44plusIfEEE10Policy1000EN6thrust24THRUST_300001_SM_1000_NS10device_ptrIKfEEjS9_fNS7_10__identityEEEvT0_PT3_T1_NS0_13GridEvenShareISL_EET2_T4_E12temp_storage+52];
	add.f32 	%f347, %f345, %f346;
	ld.shared.f32 	%f348, [_ZZN3cub18CUB_300001_SM_10006detail6reduce18DeviceReduceKernelINS2_10policy_hubIfjN4cuda3std3__44plusIfEEE10Policy1000EN6thrust24THRUST_300001_SM_1000_NS10device_ptrIKfEEjS9_fNS7_10__identityEEEvT0_PT3_T1_NS0_13GridEvenShareISL_EET2_T4_E12temp_storage+56];
	add.f32 	%f349, %f347, %f348;
	ld.shared.f32 	%f350, [_ZZN3cub18CUB_300001_SM_10006detail6reduce18DeviceReduceKernelINS2_10policy_hubIfjN4cuda3std3__44plusIfEEE10Policy1000EN6thrust24THRUST_300001_SM_1000_NS10device_ptrIKfEEjS9_fNS7_10__identityEEEvT0_PT3_T1_NS0_13GridEvenShareISL_EET2_T4_E12temp_storage+60];
	add.f32 	%f351, %f349, %f350;
	ld.shared.f32 	%f352, [_ZZN3cub18CUB_300001_SM_10006detail6reduce18DeviceReduceKernelINS2_10policy_hubIfjN4cuda3std3__44plusIfEEE10Policy1000EN6thrust24THRUST_300001_SM_1000_NS10device_ptrIKfEEjS9_fNS7_10__identityEEEvT0_PT3_T1_NS0_13GridEvenShareISL_EET2_T4_E12temp_storage+64];
	add.f32 	%f353, %f351, %f352;
	ld.shared.f32 	%f354, [_ZZN3cub18CUB_300001_SM_10006detail6reduce18DeviceReduceKernelINS2_10policy_hubIfjN4cuda3std3__44plusIfEEE10Policy1000EN6thrust24THRUST_300001_SM_1000_NS10device_ptrIKfEEjS9_fNS7_10__identityEEEvT0_PT3_T1_NS0_13GridEvenShareISL_EET2_T4_E12temp_storage+68];
	add.f32 	%f355, %f353, %f354;
	ld.shared.f32 	%f356, [_ZZN3cub18CUB_300001_SM_10006detail6reduce18DeviceReduceKernelINS2_10policy_hubIfjN4cuda3std3__44plusIfEEE10Policy1000EN6thrust24THRUST_300001_SM_1000_NS10device_ptrIKfEEjS9_fNS7_10__identityEEEvT0_PT3_T1_NS0_13GridEvenShareISL_EET2_T4_E12temp_storage+72];
	add.f32 	%f357, %f355, %f356;
	ld.shared.f32 	%f358, [_ZZN3cub18CUB_300001_SM_10006detail6reduce18DeviceReduceKernelINS2_10policy_hubIfjN4cuda3std3__44plusIfEEE10Policy1000EN6thrust24THRUST_300001_SM_1000_NS10device_ptrIKfEEjS9_fNS7_10__identityEEEvT0_PT3_T1_NS0_13GridEvenShareISL_EET2_T4_E12temp_storage+76];
	add.f32 	%f379, %f357, %f358;
	bra.uni 	$L__BB3_48;
$L__BB3_22:
	// begin inline asm
	mov.u32 %r188, %laneid;
	// end inline asm
	and.b32  	%r214, %r7, 992;
	add.s32 	%r215, %r214, 32;
	setp.gt.u32 	%p34, %r215, %r6;
	not.b32 	%r216, %r214;
	add.s32 	%r217, %r6, %r216;
	selp.b32 	%r212, %r217, 31, %p34;
	mov.b32 	%r190, %f368;
	mov.b32 	%r191, 1;
	mov.b32 	%r213, -1;
	// begin inline asm
	shfl.sync.down.b32 %r189, %r190, %r191, %r212, %r213;
	// end inline asm
	setp.lt.s32 	%p35, %r188, %r212;
	mov.b32 	%f259, %r189;
	add.f32 	%f260, %f368, %f259;
	selp.f32 	%f261, %f260, %f368, %p35;
	mov.b32 	%r195, %f261;
	mov.b32 	%r196, 2;
	// begin inline asm
	shfl.sync.down.b32 %r194, %r195, %r196, %r212, %r213;
	// end inline asm
	add.s32 	%r218, %r188, 2;
	setp.gt.s32 	%p36, %r218, %r212;
	mov.b32 	%f262, %r194;
	add.f32 	%f263, %f261, %f262;
	selp.f32 	%f264, %f261, %f263, %p36;
	mov.b32 	%r200, %f264;
	mov.b32 	%r201, 4;
	// begin inline asm
	shfl.sync.down.b32 %r199, %r200, %r201, %r212, %r213;
	// end inline asm
	add.s32 	%r219, %r188, 4;
	setp.gt.s32 	%p37, %r219, %r212;
	mov.b32 	%f265, %r199;
	add.f32 	%f266, %f264, %f265;
	selp.f32 	%f267, %f264, %f266, %p37;
	mov.b32 	%r205, %f267;
	mov.b32 	%r206, 8;
	// begin inline asm
	shfl.sync.down.b32 %r204, %r205, %r206, %r212, %r213;
	// end inline asm
	add.s32 	%r220, %r188, 8;
	setp.gt.s32 	%p38, %r220, %r212;
	mov.b32 	%f268, %r204;
	add.f32 	%f269, %f267, %f268;
	selp.f32 	%f270, %f267, %f269, %p38;
	mov.b32 	%r210, %f270;
	mov.b32 	%r211, 16;
	// begin inline asm
	shfl.sync.down.b32 %r209, %r210, %r211, %r212, %r213;
	// end inline asm
	add.s32 	%r221, %r188, 16;
	setp.gt.s32 	%p39, %r221, %r212;
	mov.b32 	%f271, %r209;
	add.f32 	%f272, %f270, %f271;
	selp.f32 	%f379, %f270, %f272, %p39;
	setp.ne.s32 	%p40, %r188, 0;
	@%p40 bra 	$L__BB3_24;
	shr.u32 	%r222, %r7, 3;
	and.b32  	%r223, %r222, 124;
	mov.u32 	%r224, _ZZN3cub18CUB_300001_SM_10006detail6reduce18DeviceReduceKernelINS2_10policy_hubIfjN4cuda3std3__44plusIfEEE10Policy1000EN6thrust24THRUST_300001_SM_1000_NS10device_ptrIKfEEjS9_fNS7_10__identityEEEvT0_PT3_T1_NS0_13GridEvenShareISL_EET2_T4_E12temp_storage;
	add.s32 	%r225, %r224, %r223;
	st.shared.f32 	[%r225+16], %f379;
$L__BB3_24:
	bar.sync 	0;
	setp.ne.s32 	%p41, %r7, 0;
	@%p41 bra 	$L__BB3_48;
	setp.gt.u32 	%p42, %r6, 32;
	ld.shared.f32 	%f273, [_ZZN3cub18CUB_300001_SM_10006detail6reduce18DeviceReduceKernelINS2_10policy_hubIfjN4cuda3std3__44plusIfEEE10Policy1000EN6thrust24THRUST_300001_SM_1000_NS10device_ptrIKfEEjS9_fNS7_10__identityEEEvT0_PT3_T1_NS0_13GridEvenShareISL_EET2_T4_E12temp_storage+20];
	add.f32 	%f274, %f379, %f273;
	selp.f32 	%f275, %f274, %f379, %p42;
	setp.gt.u32 	%p43, %r6, 64;
	ld.shared.f32 	%f276, [_ZZN3cub18CUB_300001_SM_10006detail6reduce18DeviceReduceKernelINS2_10policy_hubIfjN4cuda3std3__44plusIfEEE10Policy1000EN6thrust24THRUST_300001_SM_1000_NS10device_ptrIKfEEjS9_fNS7_10__identityEEEvT0_PT3_T1_NS0_13GridEvenShareISL_EET2_T4_E12temp_storage+24];
	add.f32 	%f277, %f276, %f275;
	selp.f32 	%f278, %f277, %f275, %p43;
	setp.gt.u32 	%p44, %r6, 96;
	ld.shared.f32 	%f279, [_ZZN3cub18CUB_300001_SM_10006detail6reduce18DeviceReduceKernelINS2_10policy_hubIfjN4cuda3std3__44plusIfEEE10Policy1000EN6thrust24THRUST_300001_SM_1000_NS10device_ptrIKfEEjS9_fNS7_10__identityEEEvT0_PT3_T1_NS0_13GridEvenShareISL_EET2_T4_E12temp_storage+28];
	add.f32 	%f280, %f279, %f278;
	selp.f32 	%f281, %f280, %f278, %p44;
	setp.gt.u32 	%p45, %r6, 128;
	ld.shared.f32 	%f282, [_ZZN3cub18CUB_300001_SM_10006detail6reduce18DeviceReduceKernelINS2_10policy_hubIfjN4cuda3std3__44plusIfEEE10Policy1000EN6thrust24THRUST_300001_SM_1000_NS10device_ptrIKfEEjS9_fNS7_10__identityEEEvT0_PT3_T1_NS0_13GridEvenShareISL_EET2_T4_E12temp_storage+32];
	add.f32 	%f283, %f282, %f281;
	selp.f32 	%f284, %f283, %f281, %p45;
	setp.gt.u32 	%p46, %r6, 160;
	ld.shared.f32 	%f285, [_ZZN3cub18CUB_300001_SM_10006detail6reduce18DeviceReduceKernelINS2_10policy_hubIfjN4cuda3std3__44plusIfEEE10Policy1000EN6thrust24THRUST_300001_SM_1000_NS10device_ptrIKfEEjS9_fNS7_10__identityEEEvT0_PT3_T1_NS0_13GridEvenShareISL_EET2_T4_E12temp_storage+36];
	add.f32 	%f286, %f285, %f284;
	selp.f32 	%f287, %f286, %f284, %p46;
	setp.gt.u32 	%p47, %r6, 192;
	ld.shared.f32 	%f288, [_ZZN3cub18CUB_300001_SM_10006detail6reduce18DeviceReduceKernelINS2_10policy_hubIfjN4cuda3std3__44plusIfEEE10Policy1000EN6thrust24THRUST_300001_SM_1000_NS10device_ptrIKfEEjS9_fNS7_10__identityEEEvT0_PT3_T1_NS0_13GridEvenShareISL_EET2_T4_E12temp_storage+40];
	add.f32 	%f289, %f288, %f287;
	selp.f32 	%f290, %f289, %f287, %p47;
	setp.gt.u32 	%p48, %r6, 224;
	ld.shared.f32 	%f291, [_ZZN3cub18CUB_300001_SM_10006detail6reduce18DeviceReduceKernelINS2_10policy_hubIfjN4cuda3std3__44plusIfEEE10Policy1000EN6thrust24THRUST_300001_SM_1000_NS10device_ptrIKfEEjS9_fNS7_10__identityEEEvT0_PT3_T1_NS0_13GridEvenShareISL_EET2_T4_E12temp_storage+44];
	add.f32 	%f292, %f291, %f290;
	selp.f32 	%f293, %f292, %f290, %p48;
	setp.gt.u32 	%p49, %r6, 256;
	ld.shared.f32 	%f294, [_ZZN3cub18CUB_300001_SM_10006detail6reduce18DeviceReduceKernelINS2_10policy_hubIfjN4cuda3std3__44plusIfEEE10Policy1000EN6thrust24THRUST_300001_SM_1000_NS10device_ptrIKfEEjS9_fNS7_10__identityEEEvT0_PT3_T1_NS0_13GridEvenShareISL_EET2_T4_E12temp_storage+48];
	add.f32 	%f295, %f294, %f293;
	selp.f32 	%f296, %f295, %f293, %p49;
	setp.gt.u32 	%p50, %r6, 288;
	ld.shared.f32 	%f297, [_ZZN3cub18CUB_300001_SM_10006detail6reduce18DeviceReduceKernelINS2_10policy_hubIfjN4cuda3std3__44plusIfEEE10Policy1000EN6thrust24THRUST_300001_SM_1000_NS10device_ptrIKfEEjS9_fNS7_10__identityEEEvT0_PT3_T1_NS0_13GridEvenShareISL_EET2_T4_E12temp_storage+52];
	add.f32 	%f298, %f297, %f296;
	selp.f32 	%f299, %f298, %f296, %p50;
	setp.gt.u32 	%p51, %r6, 320;
	ld.shared.f32 	%f300, [_ZZN3cub18CUB_300001_SM_10006detail6reduce18DeviceReduceKernelINS2_10policy_hubIfjN4cuda3std3__44plusIfEEE10Policy1000EN6thrust24THRUST_300001_SM_1000_NS10device_ptrIKfEEjS9_fNS7_10__identityEEEvT0_PT3_T1_NS0_13GridEvenShareISL_EET2_T4_E12temp_storage+56];
	add.f32 	%f301, %f300, %f299;
	selp.f32 	%f302, %f301, %f299, %p51;
	setp.gt.u32 	%p52, %r6, 352;
	ld.shared.f32 	%f303, [_ZZN3cub18CUB_300001_SM_10006detail6reduce18DeviceReduceKernelINS2_10policy_hubIfjN4cuda3std3__44plusIfEEE10Policy1000EN6thrust24THRUST_300001_SM_1000_NS10device_ptrIKfEEjS9_fNS7_10__identityEEEvT0_PT3_T1_NS0_13GridEvenShareISL_EET2_T4_E12temp_storage+60];
	add.f32 	%f304, %f303, %f302;
	selp.f32 	%f305, %f304, %f302, %p52;
	setp.gt.u32 	%p53, %r6, 384;
	ld.shared.f32 	%f306, [_ZZN3cub18CUB_300001_SM_10006detail6reduce18DeviceReduceKernelINS2_10policy_hubIfjN4cuda3std3__44plusIfEEE10Policy1000EN6thrust24THRUST_300001_SM_1000_NS10device_ptrIKfEEjS9_fNS7_10__identityEEEvT0_PT3_T1_NS0_13GridEvenShareISL_EET2_T4_E12temp_storage+64];
	add.f32 	%f307, %f306, %f305;
	selp.f32 	%f308, %f307, %f305, %p53;
	setp.gt.u32 	%p54, %r6, 416;
	ld.shared.f32 	%f309, [_ZZN3cub18CUB_300001_SM_10006detail6reduce18DeviceReduceKernelINS2_10policy_hubIfjN4cuda3std3__44plusIfEEE10Policy1000EN6thrust24THRUST_300001_SM_1000_NS10device_ptrIKfEEjS9_fNS7_10__identityEEEvT0_PT3_T1_NS0_13GridEvenShareISL_EET2_T4_E12temp_storage+68];
	add.f32 	%f310, %f309, %f308;
	selp.f32 	%f311, %f310, %f308, %p54;
	setp.gt.u32 	%p55, %r6, 448;
	ld.shared.f32 	%f312, [_ZZN3cub18CUB_300001_SM_10006detail6reduce18DeviceReduceKernelINS2_10policy_hubIfjN4cuda3std3__44plusIfEEE10Policy1000EN6thrust24THRUST_300001_SM_1000_NS10device_ptrIKfEEjS9_fNS7_10__identityEEEvT0_PT3_T1_NS0_13GridEvenShareISL_EET2_T4_E12temp_storage+72];
	add.f32 	%f313, %f312, %f311;
	selp.f32 	%f314, %f313, %f311, %p55;
	setp.gt.u32 	%p56, %r6, 480;
	ld.shared.f32 	%f315, [_ZZN3cub18CUB_300001_SM_10006detail6reduce18DeviceReduceKernelINS2_10policy_hubIfjN4cuda3std3__44plusIfEEE10Policy1000EN6thrust24THRUST_300001_SM_1000_NS10device_ptrIKfEEjS9_fNS7_10__identityEEEvT0_PT3_T1_NS0_13GridEvenShareISL_EET2_T4_E12temp_storage+76];
	add.f32 	%f316, %f315, %f314;
	selp.f32 	%f379, %f316, %f314, %p56;
	bra.uni 	$L__BB3_48;
$L__BB3_26:
	mov.u32 	%r35, %tid.x;
	add.s32 	%r72, %r35, %r270;
	mul.wide.u32 	%rd4, %r72, 4;
	add.s64 	%rd5, %rd1, %rd4;
	ld.global.f32 	%f41, [%rd5];
	ld.global.f32 	%f42, [%rd5+2048];
	ld.global.f32 	%f43, [%rd5+4096];
	ld.global.f32 	%f44, [%rd5+6144];
	ld.global.f32 	%f45, [%rd5+8192];
	ld.global.f32 	%f46, [%rd5+10240];
	ld.global.f32 	%f47, [%rd5+12288];
	ld.global.f32 	%f48, [%rd5+14336];
	ld.global.f32 	%f49, [%rd5+16384];
	ld.global.f32 	%f50, [%rd5+18432];
	ld.global.f32 	%f51, [%rd5+20480];
	ld.global.f32 	%f52, [%rd5+22528];
	ld.global.f32 	%f53, [%rd5+24576];
	ld.global.f32 	%f54, [%rd5+26624];
	ld.global.f32 	%f55, [%rd5+28672];
	ld.global.f32 	%f56, [%rd5+30720];
	add.f32 	%f57, %f41, %f42;
	add.f32 	%f58, %f43, %f44;
	add.f32 	%f59, %f45, %f46;
	add.f32 	%f60, %f47, %f48;
	add.f32 	%f61, %f49, %f50;
	add.f32 	%f62, %f51, %f52;
	add.f32 	%f63, %f53, %f54;
	add.f32 	%f64, %f55, %f56;
	add.f32 	%f65, %f57, %f58;
	add.f32 	%f66, %f59, %f60;
	add.f32 	%f67, %f61, %f62;
	add.f32 	%f68, %f63, %f64;
	add.f32 	%f69, %f65, %f66;
	add.f32 	%f70, %f67, %f68;
	add.f32 	%f378, %f69, %f70;
	setp.lt.u32 	%p2, %r6, %r4;
	@%p2 bra 	$L__BB3_44;
	add.s32 	%r36, %r4, %r270;
	not.b32 	%r74, %r35;
	add.s32 	%r75, %r74, %r1;
	sub.s32 	%r76, %r75, %r4;
	sub.s32 	%r267, %r76, %r270;
	add.s32 	%r77, %r36, %r35;
	add.s32 	%r266, %r77, 4096;
	mov.b32 	%r269, 0;
	mov.u32 	%r268, %r36;
$L__BB3_28:
	add.s32 	%r270, %r270, %r4;
	add.s32 	%r79, %r1, -8192;
	setp.gt.u32 	%p3, %r270, %r79;
	@%p3 bra 	$L__BB3_30;
	add.s32 	%r80, %r35, %r270;
	mul.wide.u32 	%rd6, %r80, 4;
	add.s64 	%rd7, %rd1, %rd6;
	ld.global.f32 	%f71, [%rd7];
	ld.global.f32 	%f72, [%rd7+2048];
	ld.global.f32 	%f73, [%rd7+4096];
	ld.global.f32 	%f74, [%rd7+6144];
	ld.global.f32 	%f75, [%rd7+8192];
	ld.global.f32 	%f76, [%rd7+10240];
	ld.global.f32 	%f77, [%rd7+12288];
	ld.global.f32 	%f78, [%rd7+14336];
	ld.global.f32 	%f79, [%rd7+16384];
	ld.global.f32 	%f80, [%rd7+18432];
	ld.global.f32 	%f81, [%rd7+20480];
	ld.global.f32 	%f82, [%rd7+22528];
	ld.global.f32 	%f83, [%rd7+24576];
	ld.global.f32 	%f84, [%rd7+26624];
	ld.global.f32 	%f85, [%rd7+28672];
	ld.global.f32 	%f86, [%rd7+30720];
	add.f32 	%f87, %f378, %f71;
	add.f32 	%f88, %f72, %f73;
	add.f32 	%f89, %f74, %f75;
	add.f32 	%f90, %f76, %f77;
	add.f32 	%f91, %f78, %f79;
	add.f32 	%f92, %f80, %f81;
	add.f32 	%f93, %f82, %f83;
	add.f32 	%f94, %f84, %f85;
	add.f32 	%f95, %f87, %f88;
	add.f32 	%f96, %f89, %f90;
	add.f32 	%f97, %f91, %f92;
	add.f32 	%f98, %f93, %f94;
	add.f32 	%f99, %f95, %f96;
	add.f32 	%f100, %f97, %f98;
	add.f32 	%f101, %f99, %f100;
	add.f32 	%f378, %f101, %f86;
	sub.s32 	%r81, %r1, %r270;
	setp.lt.u32 	%p4, %r81, %r4;
	add.s32 	%r269, %r269, 1;
	add.s32 	%r268, %r268, %r4;
	sub.s32 	%r267, %r267, %r4;
	add.s32 	%r266, %r266, %r4;
	@%p4 bra 	$L__BB3_44;
	bra.uni 	$L__BB3_28;
$L__BB3_30:
	setp.le.u32 	%p5, %r1, %r270;
	sub.s32 	%r83, %r1, %r270;
	setp.ge.s32 	%p6, %r35, %r83;
	or.pred  	%p7, %p5, %p6;
	@%p7 bra 	$L__BB3_44;
	not.b32 	%r85, %r35;
	add.s32 	%r86, %r1, %r85;
	sub.s32 	%r87, %r86, %r36;
	mul.lo.s32 	%r88, %r2, %r269;
	shl.b32 	%r89, %r88, 13;
	sub.s32 	%r90, %r87, %r89;
	shr.u32 	%r91, %r90, 9;
	add.s32 	%r49, %r91, 1;
	and.b32  	%r50, %r49, 15;
	setp.lt.u32 	%p8, %r90, 7680;
	mov.u32 	%r275, %r35;
	@%p8 bra 	$L__BB3_35;
	or.b32  	%r273, %r35, 4096;
	shr.u32 	%r92, %r267, 9;
	add.s32 	%r93, %r92, 1;
	and.b32  	%r94, %r93, 16777200;
	neg.s32 	%r271, %r94;
$L__BB3_33:
	.pragma "nounroll";
	add.s32 	%r95, %r266, -4096;
	mul.wide.u32 	%rd8, %r95, 4;
	add.s64 	%rd9, %rd1, %rd8;
	ld.global.f32 	%f103, [%rd9];
	add.f32 	%f104, %f378, %f103;
	add.s32 	%r96, %r266, -3584;
	mul.wide.u32 	%rd10, %r96, 4;
	add.s64 	%rd11, %rd1, %rd10;
	ld.global.f32 	%f105, [%rd11];
	add.f32 	%f106, %f104, %f105;
	add.s32 	%r97, %r266, -3072;
	mul.wide.u32 	%rd12, %r97, 4;
	add.s64 	%rd13, %rd1, %rd12;
	ld.global.f32 	%f107, [%rd13];
	add.f32 	%f108, %f106, %f107;
	add.s32 	%r98, %r266, -2560;
	mul.wide.u32 	%rd14, %r98, 4;
	add.s64 	%rd15, %rd1, %rd14;
	ld.global.f32 	%f109, [%rd15];
	add.f32 	%f110, %f108, %f109;
	add.s32 	%r99, %r266, -2048;
	mul.wide.u32 	%rd16, %r99, 4;
	add.s64 	%rd17, %rd1, %rd16;
	ld.global.f32 	%f111, [%rd17];
	add.f32 	%f112, %f110, %f111;
	add.s32 	%r100, %r266, -1536;
	mul.wide.u32 	%rd18, %r100, 4;
	add.s64 	%rd19, %rd1, %rd18;
	ld.global.f32 	%f113, [%rd19];
	add.f32 	%f114, %f112, %f113;
	add.s32 	%r101, %r266, -1024;
	mul.wide.u32 	%rd20, %r101, 4;
	add.s64 	%rd21, %rd1, %rd20;
	ld.global.f32 	%f115, [%rd21];
	add.f32 	%f116, %f114, %f115;
	add.s32 	%r102, %r266, 3584;
	add.s32 	%r103, %r266, -512;
	mul.wide.u32 	%rd22, %r103, 4;
	add.s64 	%rd23, %rd1, %rd22;
	ld.global.f32 	%f117, [%rd23];
	add.f32 	%f118, %f116, %f117;
	mul.wide.u32 	%rd24, %r266, 4;
	add.s64 	%rd25, %rd1, %rd24;
	ld.global.f32 	%f119, [%rd25];
	add.f32 	%f120, %f118, %f119;
	add.s32 	%r104, %r266, 512;
	mul.wide.u32 	%rd26, %r104, 4;
	add.s64 	%rd27, %rd1, %rd26;
	ld.global.f32 	%f121, [%rd27];
	add.f32 	%f122, %f120, %f121;
	add.s32 	%r105, %r266, 1024;
	mul.wide.u32 	%rd28, %r105, 4;
	add.s64 	%rd29, %rd1, %rd28;
	ld.global.f32 	%f123, [%rd29];
	add.f32 	%f124, %f122, %f123;
	add.s32 	%r106, %r266, 1536;
	mul.wide.u32 	%rd30, %r106, 4;
	add.s64 	%rd31, %rd1, %rd30;
	ld.global.f32 	%f125, [%rd31];
	add.f32 	%f126, %f124, %f125;
	add.s32 	%r107, %r266, 2048;
	mul.wide.u32 	%rd32, %r107, 4;
	add.s64 	%rd33, %rd1, %rd32;
	ld.global.f32 	%f127, [%rd33];
	add.f32 	%f128, %f126, %f127;
	add.s32 	%r108, %r266, 2560;
	mul.wide.u32 	%rd34, %r108, 4;
	add.s64 	%rd35, %rd1, %rd34;
	ld.global.f32 	%f129, [%rd35];
	add.f32 	%f130, %f128, %f129;
	add.s32 	%r109, %r266, 3072;
	mul.wide.u32 	%rd36, %r109, 4;
	add.s64 	%rd37, %rd1, %rd36;
	ld.global.f32 	%f131, [%rd37];
	add.f32 	%f132, %f130, %f131;
	mul.wide.u32 	%rd38, %r102, 4;
	add.s64 	%rd39, %rd1, %rd38;
	ld.global.f32 	%f133, [%rd39];
	add.f32 	%f378, %f132, %f133;
	add.s32 	%r273, %r273, 8192;
	add.s32 	%r266, %r266, 8192;
	add.s32 	%r271, %r271, 16;
	setp.ne.s32 	%p9, %r271, 0;
	@%p9 bra 	$L__BB3_33;
	add.s32 	%r275, %r273, -4096;
$L__BB3_35:
	setp.eq.s32 	%p10, %r50, 0;
	@%p10 bra 	$L__BB3_44;
	and.b32  	%r61, %r49, 7;
	setp.lt.u32 	%p11, %r50, 8;
	@%p11 bra 	$L__BB3_38;
	add.s32 	%r110, %r275, %r270;
	mul.wide.u32 	%rd40, %r110, 4;
	add.s64 	%rd41, %rd1, %rd40;
	ld.global.f32 	%f135, [%rd41];
	add.f32 	%f136, %f378, %f135;
	add.s32 	%r111, %r110, 512;
	mul.wide.u32 	%rd42, %r111, 4;
	add.s64 	%rd43, %rd1, %rd42;
	ld.global.f32 	%f137, [%rd43];
	add.f32 	%f138, %f136, %f137;
	add.s32 	%r112, %r110, 1024;
	mul.wide.u32 	%rd44, %r112, 4;
	add.s64 	%rd45, %rd1, %rd44;
	ld.global.f32 	%f139, [%rd45];
	add.f32 	%f140, %f138, %f139;
	add.s32 	%r113, %r110, 1536;
	mul.wide.u32 	%rd46, %r113, 4;
	add.s64 	%rd47, %rd1, %rd46;
	ld.global.f32 	%f141, [%rd47];
	add.f32 	%f142, %f140, %f141;
	add.s32 	%r114, %r110, 2048;
	mul.wide.u32 	%rd48, %r114, 4;
	add.s64 	%rd49, %rd1, %rd48;
	ld.global.f32 	%f143, [%rd49];
	add.f32 	%f144, %f142, %f143;
	add.s32 	%r115, %r110, 2560;
	mul.wide.u32 	%rd50, %r115, 4;
	add.s64 	%rd51, %rd1, %rd50;
	ld.global.f32 	%f145, [%rd51];
	add.f32 	%f146, %f144, %f145;
	add.s32 	%r116, %r110, 3072;
	mul.wide.u32 	%rd52, %r116, 4;
	add.s64 	%rd53, %rd1, %rd52;
	ld.global.f32 	%f147, [%rd53];
	add.f32 	%f148, %f146, %f147;
	add.s32 	%r117, %r110, 3584;
	mul.wide.u32 	%rd54, %r117, 4;
	add.s64 	%rd55, %rd1, %rd54;
	ld.global.f32 	%f149, [%rd55];
	add.f32 	%f378, %f148, %f149;
	add.s32 	%r275, %r275, 4096;
$L__BB3_38:
	setp.eq.s32 	%p12, %r61, 0;
	@%p12 bra 	$L__BB3_44;
	setp.lt.u32 	%p13, %r61, 4;
	@%p13 bra 	$L__BB3_41;
	add.s32 	%r118, %r275, %r270;
	mul.wide.u32 	%rd56, %r118, 4;
	add.s64 	%rd57, %rd1, %rd56;
	ld.global.f32 	%f151, [%rd57];
	add.f32 	%f152, %f378, %f151;
	add.s32 	%r119, %r118, 512;
	mul.wide.u32 	%rd58, %r119, 4;
	add.s64 	%rd59, %rd1, %rd58;
	ld.global.f32 	%f153, [%rd59];
	add.f32 	%f154, %f152, %f153;
	add.s32 	%r120, %r118, 1024;
	mul.wide.u32 	%rd60, %r120, 4;
	add.s64 	%rd61, %rd1, %rd60;
	ld.global.f32 	%f155, [%rd61];
	add.f32 	%f156, %f154, %f155;
	add.s32 	%r121, %r118, 1536;
	mul.wide.u32 	%rd62, %r121, 4;
	add.s64 	%rd63, %rd1, %rd62;
	ld.global.f32 	%f157, [%rd63];
	add.f32 	%f378, %f156, %f157;
	add.s32 	%r275, %r275, 2048;
$L__BB3_41:
	and.b32  	%r122, %r49, 3;
	setp.eq.s32 	%p14, %r122, 0;
	@%p14 bra 	$L__BB3_44;
	add.s32 	%r278, %r275, %r268;
	cvt.u16.u32 	%rs1, %r267;
	shr.u16 	%rs2, %rs1, 9;
	add.s16 	%rs3, %rs2, 1;
	cvt.u32.u16 	%r123, %rs3;
	and.b32  	%r124, %r123, 3;
	neg.s32 	%r277, %r124;
$L__BB3_43:
	.pragma "nounroll";
	mul.wide.u32 	%rd64, %r278, 4;
	add.s64 	%rd65, %rd1, %rd64;
	ld.global.f32 	%f158, [%rd65];
	add.f32 	%f378, %f378, %f158;
	add.s32 	%r278, %r278, 512;
	add.s32 	%r277, %r277, 1;
	setp.ne.s32 	%p15, %r277, 0;
	@%p15 bra 	$L__BB3_43;
$L__BB3_44:
	// begin inline asm
	mov.u32 %r125, %laneid;
	// end inline asm
	mov.b32 	%r127, %f378;
	mov.b32 	%r128, 1;
	mov.b32 	%r149, 31;
	mov.b32 	%r150, -1;
	// begin inline asm
	shfl.sync.down.b32 %r126, %r127, %r128, %r149, %r150;
	// end inline asm
	setp.gt.s32 	%p16, %r125, 30;
	mov.b32 	%f159, %r126;
	add.f32 	%f160, %f378, %f159;
	selp.f32 	%f161, %f378, %f160, %p16;
	mov.b32 	%r132, %f161;
	mov.b32 	%r133, 2;
	// begin inline asm
	shfl.sync.down.b32 %r131, %r132, %r133, %r149, %r150;
	// end inline asm
	setp.gt.s32 	%p17, %r125, 29;
	mov.b32 	%f162, %r131;
	add.f32 	%f163, %f161, %f162;
	selp.f32 	%f164, %f161, %f163, %p17;
	mov.b32 	%r137, %f164;
	mov.b32 	%r138, 4;
	// begin inline asm
	shfl.sync.down.b32 %r136, %r137, %r138, %r149, %r150;
	// end inline asm
	setp.gt.s32 	%p18, %r125, 27;
	mov.b32 	%f165, %r136;
	add.f32 	%f166, %f164, %f165;
	selp.f32 	%f167, %f164, %f166, %p18;
	mov.b32 	%r142, %f167;
	mov.b32 	%r143, 8;
	// begin inline asm
	shfl.sync.down.b32 %r141, %r142, %r143, %r149, %r150;
	// end inline asm
	setp.gt.s32 	%p19, %r125, 23;
	mov.b32 	%f168, %r141;
	add.f32 	%f169, %f167, %f168;
	selp.f32 	%f170, %f167, %f169, %p19;
	mov.b32 	%r147, %f170;
	mov.b32 	%r148, 16;
	// begin inline asm
	shfl.sync.down.b32 %r146, %r147, %r148, %r149, %r150;
	// end inline asm
	setp.gt.s32 	%p20, %r125, 15;
	mov.b32 	%f171, %r146;
	add.f32 	%f37, %f170, %f171;
	selp.f32 	%f379, %f170, %f37, %p20;
	setp.ne.s32 	%p21, %r125, 0;
	@%p21 bra 	$L__BB3_46;
	shr.u32 	%r151, %r35, 3;
	and.b32  	%r152, %r151, 124;
	mov.u32 	%r153, _ZZN3cub18CUB_300001_SM_10006detail6reduce18DeviceReduceKernelINS2_10policy_hubIfjN4cuda3std3__44plusIfEEE10Policy1000EN6thrust24THRUST_300001_SM_1000_NS10device_ptrIKfEEjS9_fNS7_10__identityEEEvT0_PT3_T1_NS0_13GridEvenShareISL_EET2_T4_E12temp_storage;
	add.s32 	%r154, %r153, %r152;
	st.shared.f32 	[%r154+16], %f37;
$L__BB3_46:
	bar.sync 	0;
	setp.ne.s32 	%p22, %r35, 0;
	@%p22 bra 	$L__BB3_48;
	ld.shared.f32 	%f172, [_ZZN3cub18CUB_300001_SM_10006detail6reduce18DeviceReduceKernelINS2_10policy_hubIfjN4cuda3std3__44plusIfEEE10Policy1000EN6thrust24THRUST_300001_SM_1000_NS10device_ptrIKfEEjS9_fNS7_10__identityEEEvT0_PT3_T1_NS0_13GridEvenShareISL_EET2_T4_E12temp_storage+20];
	add.f32 	%f173, %f379, %f172;
	ld.shared.f32 	%f174, [_ZZN3cub18CUB_300001_SM_10006detail6reduce18DeviceReduceKernelINS2_10policy_hubIfjN4cuda3std3__44plusIfEEE10Policy1000EN6thrust24THRUST_300001_SM_1000_NS10device_ptrIKfEEjS9_fNS7_10__identityEEEvT0_PT3_T1_NS0_13GridEvenShareISL_EET2_T4_E12temp_storage+24];
	add.f32 	%f175, %f173, %f174;
	ld.shared.f32 	%f176, [_ZZN3cub18CUB_300001_SM_10006detail6reduce18DeviceReduceKernelINS2_10policy_hubIfjN4cuda3std3__44plusIfEEE10Policy1000EN6thrust24THRUST_300001_SM_1000_NS10device_ptrIKfEEjS9_fNS7_10__identityEEEvT0_PT3_T1_NS0_13GridEvenShareISL_EET2_T4_E12temp_storage+28];
	add.f32 	%f177, %f175, %f176;
	ld.shared.f32 	%f178, [_ZZN3cub18CUB_300001_SM_10006detail6reduce18DeviceReduceKernelINS2_10policy_hubIfjN4cuda3std3__44plusIfEEE10Policy1000EN6thrust24THRUST_300001_SM_1000_NS10device_ptrIKfEEjS9_fNS7_10__identityEEEvT0_PT3_T1_NS0_13GridEvenShareISL_EET2_T4_E12temp_storage+32];
	add.f32 	%f179, %f177, %f178;
	ld.shared.f32 	%f180, [_ZZN3cub18CUB_300001_SM_10006detail6reduce18DeviceReduceKernelINS2_10policy_hubIfjN4cuda3std3__44plusIfEEE10Policy1000EN6thrust24THRUST_300001_SM_1000_NS10device_ptrIKfEEjS9_fNS7_10__identityEEEvT0_PT3_T1_NS0_13GridEvenShareISL_EET2_T4_E12temp_storage+36];
	add.f32 	%f181, %f179, %f180;
	ld.shared.f32 	%f182, [_ZZN3cub18CUB_300001_SM_10006detail6reduce18DeviceReduceKernelINS2_10policy_hubIfjN4cuda3std3__44plusIfEEE10Policy1000EN6thrust24THRUST_300001_SM_1000_NS10device_ptrIKfEEjS9_fNS7_10__identityEEEvT0_PT3_T1_NS0_13GridEvenShareISL_EET2_T4_E12temp_storage+40];
	add.f32 	%f183, %f181, %f182;
	ld.shared.f32 	%f184, [_ZZN3cub18CUB_300001_SM_10006detail6reduce18DeviceReduceKernelINS2_10policy_hubIfjN4cuda3std3__44plusIfEEE10Policy1000EN6thrust24THRUST_300001_SM_1000_NS10device_ptrIKfEEjS9_fNS7_10__identityEEEvT0_PT3_T1_NS0_13GridEvenShareISL_EET2_T4_E12temp_storage+44];
	add.f32 	%f185, %f183, %f184;
	ld.shared.f32 	%f186, [_ZZN3cub18CUB_300001_SM_10006detail6reduce18DeviceReduceKernelINS2_10policy_hubIfjN4cuda3std3__44plusIfEEE10Policy1000EN6thrust24THRUST_300001_SM_1000_NS10device_ptrIKfEEjS9_fNS7_10__identityEEEvT0_PT3_T1_NS0_13GridEvenShareISL_EET2_T4_E12temp_storage+48];
	add.f32 	%f187, %f185, %f186;
	ld.shared.f32 	%f188, [_ZZN3cub18CUB_300001_SM_10006detail6reduce18DeviceReduceKernelINS2_10policy_hubIfjN4cuda3std3__44plusIfEEE10Policy1000EN6thrust24THRUST_300001_SM_1000_NS10device_ptrIKfEEjS9_fNS7_10__identityEEEvT0_PT3_T1_NS0_13GridEvenShareISL_EET2_T4_E12temp_storage+52];
	add.f32 	%f189, %f187, %f188;
	ld.shared.f32 	%f190, [_ZZN3cub18CUB_300001_SM_10006detail6reduce18DeviceReduceKernelINS2_10policy_hubIfjN4cuda3std3__44plusIfEEE10Policy1000EN6thrust24THRUST_300001_SM_1000_NS10device_ptrIKfEEjS9_fNS7_10__identityEEEvT0_PT3_T1_NS0_13GridEvenShareISL_EET2_T4_E12temp_storage+56];
	add.f32 	%f191, %f189, %f190;
	ld.shared.f32 	%f192, [_ZZN3cub18CUB_300001_SM_10006detail6reduce18DeviceReduceKernelINS2_10policy_hubIfjN4cuda3std3__44plusIfEEE10Policy1000EN6thrust24THRUST_300001_SM_1000_NS10device_ptrIKfEEjS9_fNS7_10__identityEEEvT0_PT3_T1_NS0_13GridEvenShareISL_EET2_T4_E12temp_storage+60];
	add.f32 	%f193, %f191, %f192;
	ld.shared.f32 	%f194, [_ZZN3cub18CUB_300001_SM_10006detail6reduce18DeviceReduceKernelINS2_10policy_hubIfjN4cuda3std3__44plusIfEEE10Policy1000EN6thrust24THRUST_300001_SM_1000_NS10device_ptrIKfEEjS9_fNS7_10__identityEEEvT0_PT3_T1_NS0_13GridEvenShareISL_EET2_T4_E12temp_storage+64];
	add.f32 	%f195, %f193, %f194;
	ld.shared.f32 	%f196, [_ZZN3cub18CUB_300001_SM_10006detail6reduce18DeviceReduceKernelINS2_10policy_hubIfjN4cuda3std3__44plusIfEEE10Policy1000EN6thrust24THRUST_300001_SM_1000_NS10device_ptrIKfEEjS9_fNS7_10__identityEEEvT0_PT3_T1_NS0_13GridEvenShareISL_EET2_T4_E12temp_storage+68];
	add.f32 	%f197, %f195, %f196;
	ld.shared.f32 	%f198, [_ZZN3cub18CUB_300001_SM_10006detail6reduce18DeviceReduceKernelINS2_10policy_hubIfjN4cuda3std3__44plusIfEEE10Policy1000EN6thrust24THRUST_300001_SM_1000_NS10device_ptrIKfEEjS9_fNS7_10__identityEEEvT0_PT3_T1_NS0_13GridEvenShareISL_EET2_T4_E12temp_storage+72];
	add.f32 	%f199, %f197, %f198;
	ld.shared.f32 	%f200, [_ZZN3cub18CUB_300001_SM_10006detail6reduce18DeviceReduceKernelINS2_10policy_hubIfjN4cuda3std3__44plusIfEEE10Policy1000EN6thrust24THRUST_300001_SM_1000_NS10device_ptrIKfEEjS9_fNS7_10__identityEEEvT0_PT3_T1_NS0_13GridEvenShareISL_EET2_T4_E12temp_storage+76];
	add.f32 	%f379, %f199, %f200;
$L__BB3_48:
	mov.u32 	%r256, %tid.x;
	setp.ne.s32 	%p64, %r256, 0;
	@%p64 bra 	$L__BB3_50;
	ld.param.u64 	%rd129, [_ZN3cub18CUB_300001_SM_10006detail6reduce18DeviceReduceKernelINS2_10policy_hubIfjN4cuda3std3__44plusIfEEE10Policy1000EN6thrust24THRUST_300001_SM_1000_NS10device_ptrIKfEEjS9_fNS7_10__identityEEEvT0_PT3_T1_NS0_13GridEvenShareISL_EET2_T4__param_1];
	cvta.to.global.u64 	%rd126, %rd129;
	mul.wide.u32 	%rd127, %r3, 4;
	add.s64 	%rd128, %rd126, %rd127;
	st.global.f32 	[%rd128], %f379;
$L__BB3_50:
	ret;

}
	// .globl	_ZN3cub18CUB_300001_SM_10006detail6reduce28DeviceReduceSingleTileKernelINS2_10policy_hubIfjN4cuda3std3__44plusIfEEE10Policy1000EPfSC_iS9_ffNS7_10__identityEEEvT0_T1_T2_T3_T4_T6_
.visible .entry _ZN3cub18CUB_300001_SM_10006detail6reduce28DeviceReduceSingleTileKernelINS2_10policy_hubIfjN4cuda3std3__44plusIfEEE10Policy1000EPfSC_iS9_ffNS7_10__identityEEEvT0_T1_T2_T3_T4_T6_(
	.param .u64 .ptr .align 1 _ZN3cub18CUB_300001_SM_10006detail6reduce28DeviceReduceSingleTileKernelINS2_10policy_hubIfjN4cuda3std3__44plusIfEEE10Policy1000EPfSC_iS9_ffNS7_10__identityEEEvT0_T1_T2_T3_T4_T6__param_0,
	.param .u64 .ptr .align 1 _ZN3cub18CUB_300001_SM_10006detail6reduce28DeviceReduceSingleTileKernelINS2_10policy_hubIfjN4cuda3std3__44plusIfEEE10Policy1000EPfSC_iS9_ffNS7_10__identityEEEvT0_T1_T2_T3_T4_T6__param_1,
	.param .u32 _ZN3cub18CUB_300001_SM_10006detail6reduce28DeviceReduceSingleTileKernelINS2_10policy_hubIfjN4cuda3std3__44plusIfEEE10Policy1000EPfSC_iS9_ffNS7_10__identityEEEvT0_T1_T2_T3_T4_T6__param_2,
	.param .align 1 .b8 _ZN3cub18CUB_300001_SM_10006detail6reduce28DeviceReduceSingleTileKernelINS2_10policy_hubIfjN4cuda3std3__44plusIfEEE10Policy1000EPfSC_iS9_ffNS7_10__identityEEEvT0_T1_T2_T3_T4_T6__param_3[1],
	.param .f32 _ZN3cub18CUB_300001_SM_10006detail6reduce28DeviceReduceSingleTileKernelINS2_10policy_hubIfjN4cuda3std3__44plusIfEEE10Policy1000EPfSC_iS9_ffNS7_10__identityEEEvT0_T1_T2_T3_T4_T6__param_4,
	.param .align 1 .b8 _ZN3cub18CUB_300001_SM_10006detail6reduce28DeviceReduceSingleTileKernelINS2_10policy_hubIfjN4cuda3std3__44plusIfEEE10Policy1000EPfSC_iS9_ffNS7_10__identityEEEvT0_T1_T2_T3_T4_T6__param_5[1]
)
.maxntid 512
.minnctapersm 1
{
	.reg .pred 	%p<113>;
	.reg .b32 	%r<407>;
	.reg .b32 	%f<531>;
	.reg .b64 	%rd<133>;
	// demoted variable
	.shared .align 4 .b8 _ZZN3cub18CUB_300001_SM_10006detail6reduce28DeviceReduceSingleTileKernelINS2_10policy_hubIfjN4cuda3std3__44plusIfEEE10Policy1000EPfSC_iS9_ffNS7_10__identityEEEvT0_T1_T2_T3_T4_T6_E12temp_storage[84];
	ld.param.u64 	%rd16, [_ZN3cub18CUB_300001_SM_10006detail6reduce28DeviceReduceSingleTileKernelINS2_10policy_hubIfjN4cuda3std3__44plusIfEEE10Policy1000EPfSC_iS9_ffNS7_10__identityEEEvT0_T1_T2_T3_T4_T6__param_0];
	ld.param.u64 	%rd17, [_ZN3cub18CUB_300001_SM_10006detail6reduce28DeviceReduceSingleTileKernelINS2_10policy_hubIfjN4cuda3std3__44plusIfEEE10Policy1000EPfSC_iS9_ffNS7_10__identityEEEvT0_T1_T2_T3_T4_T6__param_1];
	ld.param.u32 	%r67, [_ZN3cub18CUB_300001_SM_10006detail6reduce28DeviceReduceSingleTileKernelINS2_10policy_hubIfjN4cuda3std3__44plusIfEEE10Policy1000EPfSC_iS9_ffNS7_10__identityEEEvT0_T1_T2_T3_T4_T6__param_2];
	ld.param.f32 	%f58, [_ZN3cub18CUB_300001_SM_10006detail6reduce28DeviceReduceSingleTileKernelINS2_10policy_hubIfjN4cuda3std3__44plusIfEEE10Policy1000EPfSC_iS9_ffNS7_10__identityEEEvT0_T1_T2_T3_T4_T6__param_4];
	cvta.to.global.u64 	%rd1, %rd17;
	setp.ne.s32 	%p1, %r67, 0;
	@%p1 bra 	$L__BB4_3;
	mov.u32 	%r380, %tid.x;
	setp.ne.s32 	%p112, %r380, 0;
	@%p112 bra 	$L__BB4_74;
	st.global.f32 	[%rd1], %f58;
	bra.uni 	$L__BB4_74;
$L__BB4_3:
	and.b64  	%rd18, %rd16, 7;
	setp.ne.s64 	%p2, %rd18, 0;
	@%p2 bra 	$L__BB4_38;
	setp.gt.s32 	%p57, %r67, 8191;
	@%p57 bra 	$L__BB4_22;
	mov.u32 	%r1, %tid.x;
	setp.ge.s32 	%p74, %r1, %r67;
	mov.f32 	%f509, 0f00000000;
	mov.u32 	%r384, %r1;
	@%p74 bra 	$L__BB4_7;
	mul.wide.u32 	%rd121, %r1, 4;
	add.s64 	%rd120, %rd16, %rd121;
	// begin inline asm
	ld.global.nc.u32 %r300, [%rd120];
	// end inline asm
	mov.b32 	%f509, %r300;
	add.s32 	%r384, %r1, 512;
$L__BB4_7:
	setp.ge.s32 	%p75, %r384, %r67;
	@%p75 bra 	$L__BB4_13;
	not.b32 	%r301, %r384;
	add.s32 	%r4, %r67, %r301;
	and.b32  	%r302, %r4, 1536;
	setp.eq.s32 	%p76, %r302, 1536;
	@%p76 bra 	$L__BB4_11;
	mul.wide.u32 	%rd122, %r384, 4;
	add.s64 	%rd129, %rd16, %rd122;
	shr.u32 	%r303, %r4, 9;
	add.s32 	%r304, %r303, 1;
	and.b32  	%r305, %r304, 3;
	neg.s32 	%r382, %r305;
$L__BB4_10:
	.pragma "nounroll";
	// begin inline asm
	ld.global.nc.u32 %r306, [%rd129];
	// end inline asm
	mov.b32 	%f395, %r306;
	add.f32 	%f509, %f509, %f395;
	add.s32 	%r384, %r384, 512;
	add.s64 	%rd129, %rd129, 2048;
	add.s32 	%r382, %r382, 1;
	setp.ne.s32 	%p77, %r382, 0;
	@%p77 bra 	$L__BB4_10;
$L__BB4_11:
	setp.lt.u32 	%p78, %r4, 1536;
	@%p78 bra 	$L__BB4_13;
$L__BB4_12:
	mul.wide.s32 	%rd128, %r384, 4;
	add.s64 	%rd124, %rd16, %rd128;
	// begin inline asm
	ld.global.nc.u32 %r307, [%rd124];
	// end inline asm
	mov.b32 	%f396, %r307;
	add.f32 	%f397, %f509, %f396;
	add.s64 	%rd125, %rd124, 2048;
	// begin inline asm
	ld.global.nc.u32 %r308, [%rd125];
	// end inline asm
	mov.b32 	%f398, %r308;
	add.f32 	%f399, %f397, %f398;
	add.s64 	%rd126, %rd124, 4096;
	// begin inline asm
	ld.global.nc.u32 %r309, [%rd126];
	// end inline asm
	mov.b32 	%f400, %r309;
	add.f32 	%f401, %f399, %f400;
	add.s64 	%rd127, %rd124, 6144;
	// begin inline asm
	ld.global.nc.u32 %r310, [%rd127];
	// end inline asm
	mov.b32 	%f402, %r310;
	add.f32 	%f509, %f401, %f402;
	add.s32 	%r384, %r384, 2048;
	setp.lt.s32 	%p79, %r384, %r67;
	@%p79 bra 	$L__BB4_12;
$L__BB4_13:
	setp.lt.s32 	%p80, %r67, 512;
	@%p80 bra 	$L__BB4_18;
	// begin inline asm
	mov.u32 %r349, %laneid;
	// end inline asm
	mov.b32 	%r351, %f509;
	mov.b32 	%r352, 1;
	mov.b32 	%r373, 31;
	mov.b32 	%r374, -1;
	// begin inline asm
	shfl.sync.down.b32 %r350, %r351, %r352, %r373, %r374;
	// end inline asm
	setp.gt.s32 	%p104, %r349, 30;
	mov.b32 	%f461, %r350;
	add.f32 	%f462, %f509, %f461;
	selp.f32 	%f463, %f509, %f462, %p104;
	mov.b32 	%r356, %f463;
	mov.b32 	%r357, 2;
	// begin inline asm
	shfl.sync.down.b32 %r355, %r356, %r357, %r373, %r374;
	// end inline asm
	setp.gt.s32 	%p105, %r349, 29;
	mov.b32 	%f464, %r355;
	add.f32 	%f465, %f463, %f464;
	selp.f32 	%f466, %f463, %f465, %p105;
	mov.b32 	%r361, %f466;
	mov.b32 	%r362, 4;
	// begin inline asm
	shfl.sync.down.b32 %r360, %r361, %r362, %r373, %r374;
	// end inline asm
	setp.gt.s32 	%p106, %r349, 27;
	mov.b32 	%f467, %r360;
	add.f32 	%f468, %f466, %f467;
	selp.f32 	%f469, %f466, %f468, %p106;
	mov.b32 	%r366, %f469;
	mov.b32 	%r367, 8;
	// begin inline asm
	shfl.sync.down.b32 %r365, %r366, %r367, %r373, %r374;
	// end inline asm
	setp.gt.s32 	%p107, %r349, 23;
	mov.b32 	%f470, %r365;
	add.f32 	%f471, %f469, %f470;
	selp.f32 	%f472, %f469, %f471, %p107;
	mov.b32 	%r371, %f472;
	mov.b32 	%r372, 16;
	// begin inline asm
	shfl.sync.down.b32 %r370, %r371, %r372, %r373, %r374;
	// end inline asm
	setp.gt.s32 	%p108, %r349, 15;
	mov.b32 	%f473, %r370;
	add.f32 	%f10, %f472, %f473;
	selp.f32 	%f530, %f472, %f10, %p108;
	setp.ne.s32 	%p109, %r349, 0;
	@%p109 bra 	$L__BB4_16;
	shr.u32 	%r375, %r1, 3;
	and.b32  	%r376, %r375, 124;
	mov.u32 	%r377, _ZZN3cub18CUB_300001_SM_10006detail6reduce28DeviceReduceSingleTileKernelINS2_10policy_hubIfjN4cuda3std3__44plusIfEEE10Policy1000EPfSC_iS9_ffNS7_10__identityEEEvT0_T1_T2_T3_T4_T6_E12temp_storage;
	add.s32 	%r378, %r377, %r376;
	st.shared.f32 	[%r378+16], %f10;
$L__BB4_16:
	bar.sync 	0;
	setp.ne.s32 	%p110, %r1, 0;
	@%p110 bra 	$L__BB4_72;
	ld.shared.f32 	%f474, [_ZZN3cub18CUB_300001_SM_10006detail6reduce28DeviceReduceSingleTileKernelINS2_10policy_hubIfjN4cuda3std3__44plusIfEEE10Policy1000EPfSC_iS9_ffNS7_10__identityEEEvT0_T1_T2_T3_T4_T6_E12temp_storage+20];
	add.f32 	%f475, %f530, %f474;
	ld.shared.f32 	%f476, [_ZZN3cub18CUB_300001_SM_10006detail6reduce28DeviceReduceSingleTileKernelINS2_10policy_hubIfjN4cuda3std3__44plusIfEEE10Policy1000EPfSC_iS9_ffNS7_10__identityEEEvT0_T1_T2_T3_T4_T6_E12temp_storage+24];
	add.f32 	%f477, %f475, %f476;
	ld.shared.f32 	%f478, [_ZZN3cub18CUB_300001_SM_10006detail6reduce28DeviceReduceSingleTileKernelINS2_10policy_hubIfjN4cuda3std3__44plusIfEEE10Policy1000EPfSC_iS9_ffNS7_10__identityEEEvT0_T1_T2_T3_T4_T6_E12temp_storage+28];
	add.f32 	%f479, %f477, %f478;
	ld.shared.f32 	%f480, [_ZZN3cub18CUB_300001_SM_10006detail6reduce28DeviceReduceSingleTileKernelINS2_10policy_hubIfjN4cuda3std3__44plusIfEEE10Policy1000EPfSC_iS9_ffNS7_10__identityEEEvT0_T1_T2_T3_T4_T6_E12temp_storage+32];
	add.f32 	%f481, %f479, %f480;
	ld.shared.f32 	%f482, [_ZZN3cub18CUB_300001_SM_10006detail6reduce28DeviceReduceSingleTileKernelINS2_10policy_hubIfjN4cuda3std3__44plusIfEEE10Policy1000EPfSC_iS9_ffNS7_10__identityEEEvT0_T1_T2_T3_T4_T6_E12temp_storage+36];
	add.f32 	%f483, %f481, %f482;
	ld.shared.f32 	%f484, [_ZZN3cub18CUB_300001_SM_10006detail6reduce28DeviceReduceSingleTileKernelINS2_10policy_hubIfjN4cuda3std3__44plusIfEEE10Policy1000EPfSC_iS9_ffNS7_10__identityEEEvT0_T1_T2_T3_T4_T6_E12temp_storage+40];
	add.f32 	%f485, %f483, %f484;
	ld.shared.f32 	%f486, [_ZZN3cub18CUB_300001_SM_10006detail6reduce28DeviceReduceSingleTileKernelINS2_10policy_hubIfjN4cuda3std3__44plusIfEEE10Policy1000EPfSC_iS9_ffNS7_10__identityEEEvT0_T1_T2_T3_T4_T6_E12temp_storage+44];
	add.f32 	%f487, %f485, %f486;
	ld.shared.f32 	%f488, [_ZZN3cub18CUB_300001_SM_10006detail6reduce28DeviceReduceSingleTileKernelINS2_10policy_hubIfjN4cuda3std3__44plusIfEEE10Policy1000EPfSC_iS9_ffNS7_10__identityEEEvT0_T1_T2_T3_T4_T6_E12temp_storage+48];
	add.f32 	%f489, %f487, %f488;
	ld.shared.f32 	%f490, [_ZZN3cub18CUB_300001_SM_10006detail6reduce28DeviceReduceSingleTileKernelINS2_10policy_hubIfjN4cuda3std3__44plusIfEEE10Policy1000EPfSC_iS9_ffNS7_10__identityEEEvT0_T1_T2_T3_T4_T6_E12temp_storage+52];
	add.f32 	%f491, %f489, %f490;
	ld.shared.f32 	%f492, [_ZZN3cub18CUB_300001_SM_10006detail6reduce28DeviceReduceSingleTileKernelINS2_10policy_hubIfjN4cuda3std3__44plusIfEEE10Policy1000EPfSC_iS9_ffNS7_10__identityEEEvT0_T1_T2_T3_T4_T6_E12temp_storage+56];
	add.f32 	%f493, %f491, %f492;
	ld.shared.f32 	%f494, [_ZZN3cub18CUB_300001_SM_10006detail6reduce28DeviceReduceSingleTileKernelINS2_10policy_hubIfjN4cuda3std3__44plusIfEEE10Policy1000EPfSC_iS9_ffNS7_10__identityEEEvT0_T1_T2_T3_T4_T6_E12temp_storage+60];
	add.f32 	%f495, %f493, %f494;
	ld.shared.f32 	%f496, [_ZZN3cub18CUB_300001_SM_10006detail6reduce28DeviceReduceSingleTileKernelINS2_10policy_hubIfjN4cuda3std3__44plusIfEEE10Policy1000EPfSC_iS9_ffNS7_10__identityEEEvT0_T1_T2_T3_T4_T6_E12temp_storage+64];
	add.f32 	%f497, %f495, %f496;
	ld.shared.f32 	%f498, [_ZZN3cub18CUB_300001_SM_10006detail6reduce28DeviceReduceSingleTileKernelINS2_10policy_hubIfjN4cuda3std3__44plusIfEEE10Policy1000EPfSC_iS9_ffNS7_10__identityEEEvT0_T1_T2_T3_T4_T6_E12temp_storage+68];
	add.f32 	%f499, %f497, %f498;
	ld.shared.f32 	%f500, [_ZZN3cub18CUB_300001_SM_10006detail6reduce28DeviceReduceSingleTileKernelINS2_10policy_hubIfjN4cuda3std3__44plusIfEEE10Policy1000EPfSC_iS9_ffNS7_10__identityEEEvT0_T1_T2_T3_T4_T6_E12temp_storage+72];
	add.f32 	%f501, %f499, %f500;
	ld.shared.f32 	%f502, [_ZZN3cub18CUB_300001_SM_10006detail6reduce28DeviceReduceSingleTileKernelINS2_10policy_hubIfjN4cuda3std3__44plusIfEEE10Policy1000EPfSC_iS9_ffNS7_10__identityEEEvT0_T1_T2_T3_T4_T6_E12temp_storage+76];
	add.f32 	%f530, %f501, %f502;
	bra.uni 	$L__BB4_72;
$L__BB4_18:
	// begin inline asm
	mov.u32 %r311, %laneid;
	// end inline asm
	and.b32  	%r337, %r1, 992;
	add.s32 	%r338, %r337, 32;
	setp.gt.s32 	%p81, %r338, %r67;
	not.b32 	%r339, %r337;
	add.s32 	%r340, %r67, %r339;
	selp.b32 	%r335, %r340, 31, %p81;
	mov.b32 	%r313, %f509;
	mov.b32 	%r314, 1;
	mov.b32 	%r336, -1;
	// begin inline asm
	shfl.sync.down.b32 %r312, %r313, %r314, %r335, %r336;
	// end inline asm
	setp.lt.s32 	%p82, %r311, %r335;
	mov.b32 	%f403, %r312;
	add.f32 	%f404, %f509, %f403;
	selp.f32 	%f405, %f404, %f509, %p82;
	mov.b32 	%r318, %f405;
	mov.b32 	%r319, 2;
	// begin inline asm
	shfl.sync.down.b32 %r317, %r318, %r319, %r335, %r336;
	// end inline asm
	add.s32 	%r341, %r311, 2;
	setp.gt.s32 	%p83, %r341, %r335;
	mov.b32 	%f406, %r317;
	add.f32 	%f407, %f405, %f406;
	selp.f32 	%f408, %f405, %f407, %p83;
	mov.b32 	%r323, %f408;
	mov.b32 	%r324, 4;
	// begin inline asm
	shfl.sync.down.b32 %r322, %r323, %r324, %r335, %r336;
	// end inline asm
	add.s32 	%r342, %r311, 4;
	setp.gt.s32 	%p84, %r342, %r335;
	mov.b32 	%f409, %r322;
	add.f32 	%f410, %f408, %f409;
	selp.f32 	%f411, %f408, %f410, %p84;
	mov.b32 	%r328, %f411;
	mov.b32 	%r329, 8;
	// begin inline asm
	shfl.sync.down.b32 %r327, %r328, %r329, %r335, %r336;
	// end inline asm
	add.s32 	%r343, %r311, 8;
	setp.gt.s32 	%p85, %r343, %r335;
	mov.b32 	%f412, %r327;
	add.f32 	%f413, %f411, %f412;
	selp.f32 	%f414, %f411, %f413, %p85;
	mov.b32 	%r333, %f414;
	mov.b32 	%r334, 16;
	// begin inline asm
	shfl.sync.down.b32 %r332, %r333, %r334, %r335, %r336;
	// end inline asm
	add.s32 	%r344, %r311, 16;
	setp.gt.s32 	%p86, %r344, %r335;
	mov.b32 	%f415, %r332;
	add.f32 	%f416, %f414, %f415;
	selp.f32 	%f530, %f414, %f416, %p86;
	setp.ne.s32 	%p87, %r311, 0;
	@%p87 bra 	$L__BB4_20;
	shr.u32 	%r345, %r1, 3;
	and.b32  	%r346, %r345, 124;
	mov.u32 	%r347, _ZZN3cub18CUB_300001_SM_10006detail6reduce28DeviceReduceSingleTileKernelINS2_10policy_hubIfjN4cuda3std3__44plusIfEEE10Policy1000EPfSC_iS9_ffNS7_10__identityEEEvT0_T1_T2_T3_T4_T6_E12temp_storage;
	add.s32 	%r348, %r347, %r346;
	st.shared.f32 	[%r348+16], %f530;
$L__BB4_20:
	bar.sync 	0;
	setp.ne.s32 	%p88, %r1, 0;
	@%p88 bra 	$L__BB4_72;
	setp.gt.s32 	%p89, %r67, 32;
	ld.shared.f32 	%f417, [_ZZN3cub18CUB_300001_SM_10006detail6reduce28DeviceReduceSingleTileKernelINS2_10policy_hubIfjN4cuda3std3__44plusIfEEE10Policy1000EPfSC_iS9_ffNS7_10__identityEEEvT0_T1_T2_T3_T4_T6_E12temp_storage+20];
	add.f32 	%f418, %f530, %f417;
	selp.f32 	%f419, %f418, %f530, %p89;
	setp.gt.s32 	%p90, %r67, 64;
	ld.shared.f32 	%f420, [_ZZN3cub18CUB_300001_SM_10006detail6reduce28DeviceReduceSingleTileKernelINS2_10policy_hubIfjN4cuda3std3__44plusIfEEE10Policy1000EPfSC_iS9_ffNS7_10__identityEEEvT0_T1_T2_T3_T4_T6_E12temp_storage+24];
	add.f32 	%f421, %f420, %f419;
	selp.f32 	%f422, %f421, %f419, %p90;
	setp.gt.s32 	%p91, %r67, 96;
	ld.shared.f32 	%f423, [_ZZN3cub18CUB_300001_SM_10006detail6reduce28DeviceReduceSingleTileKernelINS2_10policy_hubIfjN4cuda3std3__44plusIfEEE10Policy1000EPfSC_iS9_ffNS7_10__identityEEEvT0_T1_T2_T3_T4_T6_E12temp_storage+28];
	add.f32 	%f424, %f423, %f422;
	selp.f32 	%f425, %f424, %f422, %p91;
	setp.gt.s32 	%p92, %r67, 128;
	ld.shared.f32 	%f426, [_ZZN3cub18CUB_300001_SM_10006detail6reduce28DeviceReduceSingleTileKernelINS2_10policy_hubIfjN4cuda3std3__44plusIfEEE10Policy1000EPfSC_iS9_ffNS7_10__identityEEEvT0_T1_T2_T3_T4_T6_E12temp_storage+32];
	add.f32 	%f427, %f426, %f425;
	selp.f32 	%f428, %f427, %f425, %p92;
	setp.gt.s32 	%p93, %r67, 160;
	ld.shared.f32 	%f429, [_ZZN3cub18CUB_300001_SM_10006detail6reduce28DeviceReduceSingleTileKernelINS2_10policy_hubIfjN4cuda3std3__44plusIfEEE10Policy1000EPfSC_iS9_ffNS7_10__identityEEEvT0_T1_T2_T3_T4_T6_E12temp_storage+36];
	add.f32 	%f430, %f429, %f428;
	selp.f32 	%f431, %f430, %f428, %p93;
	setp.gt.s32 	%p94, %r67, 192;
	ld.shared.f32 	%f432, [_ZZN3cub18CUB_300001_SM_10006detail6reduce28DeviceReduceSingleTileKernelINS2_10policy_hubIfjN4cuda3std3__44plusIfEEE10Policy1000EPfSC_iS9_ffNS7_10__identityEEEvT0_T1_T2_T3_T4_T6_E12temp_storage+40];
	add.f32 	%f433, %f432, %f431;
	selp.f32 	%f434, %f433, %f431, %p94;
	setp.gt.s32 	%p95, %r67, 224;
	ld.shared.f32 	%f435, [_ZZN3cub18CUB_300001_SM_10006detail6reduce28DeviceReduceSingleTileKernelINS2_10policy_hubIfjN4cuda3std3__44plusIfEEE10Policy1000EPfSC_iS9_ffNS7_10__identityEEEvT0_T1_T2_T3_T4_T6_E12temp_storage+44];
	add.f32 	%f436, %f435, %f434;
	selp.f32 	%f437, %f436, %f434, %p95;
	setp.gt.s32 	%p96, %r67, 256;
	ld.shared.f32 	%f438, [_ZZN3cub18CUB_300001_SM_10006detail6reduce28DeviceReduceSingleTileKernelINS2_10policy_hubIfjN4cuda3std3__44plusIfEEE10Policy1000EPfSC_iS9_ffNS7_10__identityEEEvT0_T1_T2_T3_T4_T6_E12temp_storage+48];
	add.f32 	%f439, %f438, %f437;
	selp.f32 	%f440, %f439, %f437, %p96;
	setp.gt.s32 	%p97, %r67, 288;
	ld.shared.f32 	%f441, [_ZZN3cub18CUB_300001_SM_10006detail6reduce28DeviceReduceSingleTileKernelINS2_10policy_hubIfjN4cuda3std3__44plusIfEEE10Policy1000EPfSC_iS9_ffNS7_10__identityEEEvT0_T1_T2_T3_T4_T6_E12temp_storage+52];
	add.f32 	%f442, %f441, %f440;
	selp.f32 	%f443, %f442, %f440, %p97;
	setp.gt.s32 	%p98, %r67, 320;
	ld.shared.f32 	%f444, [_ZZN3cub18CUB_300001_SM_10006detail6reduce28DeviceReduceSingleTileKernelINS2_10policy_hubIfjN4cuda3std3__44plusIfEEE10Policy1000EPfSC_iS9_ffNS7_10__identityEEEvT0_T1_T2_T3_T4_T6_E12temp_storage+56];
	add.f32 	%f445, %f444, %f443;
	selp.f32 	%f446, %f445, %f443, %p98;
	setp.gt.s32 	%p99, %r67, 352;
	ld.shared.f32 	%f447, [_ZZN3cub18CUB_300001_SM_10006detail6reduce28DeviceReduceSingleTileKernelINS2_10policy_hubIfjN4cuda3std3__44plusIfEEE10Policy1000EPfSC_iS9_ffNS7_10__identityEEEvT0_T1_T2_T3_T4_T6_E12temp_storage+60];
	add.f32 	%f448, %f447, %f446;
	selp.f32 	%f449, %f448, %f446, %p99;
	setp.gt.s32 	%p100, %r67, 384;
	ld.shared.f32 	%f450, [_ZZN3cub18CUB_300001_SM_10006detail6reduce28DeviceReduceSingleTileKernelINS2_10policy_hubIfjN4cuda3std3__44plusIfEEE10Policy1000EPfSC_iS9_ffNS7_10__identityEEEvT0_T1_T2_T3_T4_T6_E12temp_storage+64];
	add.f32 	%f451, %f450, %f449;
	selp.f32 	%f452, %f451, %f449, %p100;
	setp.gt.s32 	%p101, %r67, 416;
	ld.shared.f32 	%f453, [_ZZN3cub18CUB_300001_SM_10006detail6reduce28DeviceReduceSingleTileKernelINS2_10policy_hubIfjN4cuda3std3__44plusIfEEE10Policy1000EPfSC_iS9_ffNS7_10__identityEEEvT0_T1_T2_T3_T4_T6_E12temp_storage+68];
	add.f32 	%f454, %f453, %f452;
	selp.f32 	%f455, %f454, %f452, %p101;
	setp.gt.s32 	%p102, %r67, 448;
	ld.shared.f32 	%f456, [_ZZN3cub18CUB_300001_SM_10006detail6reduce28DeviceReduceSingleTileKernelINS2_10policy_hubIfjN4cuda3std3__44plusIfEEE10Policy1000EPfSC_iS9_ffNS7_10__identityEEEvT0_T1_T2_T3_T4_T6_E12temp_storage+72];
	add.f32 	%f457, %f456, %f455;
	selp.f32 	%f458, %f457, %f455, %p102;
	setp.gt.s32 	%p103, %r67, 480;
	ld.shared.f32 	%f459, [_ZZN3cub18CUB_300001_SM_10006detail6reduce28DeviceReduceSingleTileKernelINS2_10policy_hubIfjN4cuda3std3__44plusIfEEE10Policy1000EPfSC_iS9_ffNS7_10__identityEEEvT0_T1_T2_T3_T4_T6_E12temp_storage+76];
	add.f32 	%f460, %f459, %f458;
	selp.f32 	%f530, %f460, %f458, %p103;
	bra.uni 	$L__BB4_72;
$L__BB4_22:
	mov.u32 	%r13, %tid.x;
	shl.b32 	%r224, %r13, 1;
	mul.wide.u32 	%rd90, %r224, 4;
	add.s64 	%rd75, %rd16, %rd90;
	// begin inline asm
	ld.global.nc.u64 %rd74, [%rd75];
	// end inline asm
	mov.b64 	{%r225, %r226}, %rd74;
	mov.b32 	%f281, %r226;
	mov.b32 	%f282, %r225;
	add.s64 	%rd77, %rd75, 4096;
	// begin inline asm
	ld.global.nc.u64 %rd76, [%rd77];
	// end inline asm
	mov.b64 	{%r227, %r228}, %rd76;
	mov.b32 	%f283, %r228;
	mov.b32 	%f284, %r227;
	add.s64 	%rd79, %rd75, 8192;
	// begin inline asm
	ld.global.nc.u64 %rd78, [%rd79];
	// end inline asm
	mov.b64 	{%r229, %r230}, %rd78;
	mov.b32 	%f285, %r230;
	mov.b32 	%f286, %r229;
	add.s64 	%rd81, %rd75, 12288;
	// begin inline asm
	ld.global.nc.u64 %rd80, [%rd81];
	// end inline asm
	mov.b64 	{%r231, %r232}, %rd80;
	mov.b32 	%f287, %r232;
	mov.b32 	%f288, %r231;
	add.s64 	%rd83, %rd75, 16384;
	// begin inline asm
	ld.global.nc.u64 %rd82, [%rd83];
	// end inline asm
	mov.b64 	{%r233, %r234}, %rd82;
	mov.b32 	%f289, %r234;
	mov.b32 	%f290, %r233;
	add.s64 	%rd85, %rd75, 20480;
	// begin inline asm
	ld.global.nc.u64 %rd84, [%rd85];
	// end inline asm
	mov.b64 	{%r235, %r236}, %rd84;
	mov.b32 	%f291, %r236;
	mov.b32 	%f292, %r235;
	add.s64 	%rd87, %rd75, 24576;
	// begin inline asm
	ld.global.nc.u64 %rd86, [%rd87];
	// end inline asm
	mov.b64 	{%r237, %r238}, %rd86;
	mov.b32 	%f293, %r238;
	mov.b32 	%f294, %r237;
	add.s64 	%rd89, %rd75, 28672;
	// begin inline asm
	ld.global.nc.u64 %rd88, [%rd89];
	// end inline asm
	mov.b64 	{%r239, %r240}, %rd88;
	mov.b32 	%f295, %r240;
	mov.b32 	%f296, %r239;
	add.f32 	%f297, %f282, %f281;
	add.f32 	%f298, %f284, %f283;
	add.f32 	%f299, %f286, %f285;
	add.f32 	%f300, %f288, %f287;
	add.f32 	%f301, %f290, %f289;
	add.f32 	%f302, %f292, %f291;
	add.f32 	%f303, %f294, %f293;
	add.f32 	%f304, %f296, %f295;
	add.f32 	%f305, %f297, %f298;
	add.f32 	%f306, %f299, %f300;
	add.f32 	%f307, %f301, %f302;
	add.f32 	%f308, %f303, %f304;
	add.f32 	%f309, %f305, %f306;
	add.f32 	%f310, %f307, %f308;
	add.f32 	%f516, %f309, %f310;
	setp.lt.u32 	%p58, %r67, 16384;
	mov.b32 	%r387, 8192;
	@%p58 bra 	$L__BB4_26;
	add.s32 	%r14, %r67, -8192;
	mov.b32 	%r387, 8192;
$L__BB4_24:
	mul.wide.s32 	%rd107, %r387, 4;
	add.s64 	%rd92, %rd75, %rd107;
	// begin inline asm
	ld.global.nc.u64 %rd91, [%rd92];
	// end inline asm
	mov.b64 	{%r242, %r243}, %rd91;
	mov.b32 	%f311, %r243;
	mov.b32 	%f312, %r242;
	add.s64 	%rd94, %rd92, 4096;
	// begin inline asm
	ld.global.nc.u64 %rd93, [%rd94];
	// end inline asm
	mov.b64 	{%r244, %r245}, %rd93;
	mov.b32 	%f313, %r245;
	mov.b32 	%f314, %r244;
	add.s64 	%rd96, %rd92, 8192;
	// begin inline asm
	ld.global.nc.u64 %rd95, [%rd96];
	// end inline asm
	mov.b64 	{%r246, %r247}, %rd95;
	mov.b32 	%f315, %r247;
	mov.b32 	%f316, %r246;
	add.s64 	%rd98, %rd92, 12288;
	// begin inline asm
	ld.global.nc.u64 %rd97, [%rd98];
	// end inline asm
	mov.b64 	{%r248, %r249}, %rd97;
	mov.b32 	%f317, %r249;
	mov.b32 	%f318, %r248;
	add.s64 	%rd100, %rd92, 16384;
	// begin inline asm
	ld.global.nc.u64 %rd99, [%rd100];
	// end inline asm
	mov.b64 	{%r250, %r251}, %rd99;
	mov.b32 	%f319, %r251;
	mov.b32 	%f320, %r250;
	add.s64 	%rd102, %rd92, 20480;
	// begin inline asm
	ld.global.nc.u64 %rd101, [%rd102];
	// end inline asm
	mov.b64 	{%r252, %r253}, %rd101;
	mov.b32 	%f321, %r253;
	mov.b32 	%f322, %r252;
	add.s64 	%rd104, %rd92, 24576;
	// begin inline asm
	ld.global.nc.u64 %rd103, [%rd104];
	// end inline asm
	mov.b64 	{%r254, %r255}, %rd103;
	mov.b32 	%f323, %r255;
	mov.b32 	%f324, %r254;
	add.s64 	%rd106, %rd92, 28672;
	// begin inline asm
	ld.global.nc.u64 %rd105, [%rd106];
	// end inline asm
	mov.b64 	{%r256, %r257}, %rd105;
	mov.b32 	%f325, %r257;
	mov.b32 	%f326, %r256;
	add.f32 	%f327, %f516, %f312;
	add.f32 	%f328, %f311, %f314;
	add.f32 	%f329, %f313, %f316;
	add.f32 	%f330, %f315, %f318;
	add.f32 	%f331, %f317, %f320;
	add.f32 	%f332, %f319, %f322;
	add.f32 	%f333, %f321, %f324;
	add.f32 	%f334, %f323, %f326;
	add.f32 	%f335, %f327, %f328;
	add.f32 	%f336, %f329, %f330;
	add.f32 	%f337, %f331, %f332;
	add.f32 	%f338, %f333, %f334;
	add.f32 	%f339, %f335, %f336;
	add.f32 	%f340, %f337, %f338;
	add.f32 	%f341, %f339, %f340;
	add.f32 	%f516, %f341, %f325;
	sub.s32 	%r258, %r67, %r387;
	setp.lt.s32 	%p59, %r258, 8192;
	@%p59 bra 	$L__BB4_34;
	add.s32 	%r387, %r387, 8192;
	setp.le.s32 	%p60, %r387, %r14;
	@%p60 bra 	$L__BB4_24;
$L__BB4_26:
	setp.le.s32 	%p61, %r67, %r387;
	@%p61 bra 	$L__BB4_34;
	sub.s32 	%r18, %r67, %r387;
	setp.ge.s32 	%p62, %r13, %r18;
	@%p62 bra 	$L__BB4_34;
	not.b32 	%r259, %r13;
	add.s32 	%r260, %r67, %r259;
	sub.s32 	%r19, %r260, %r387;
	and.b32  	%r261, %r19, 1536;
	setp.eq.s32 	%p63, %r261, 1536;
	mov.u32 	%r391, %r13;
	@%p63 bra 	$L__BB4_31;
	add.s32 	%r389, %r13, %r387;
	shr.u32 	%r262, %r19, 9;
	add.s32 	%r263, %r262, 1;
	and.b32  	%r264, %r263, 3;
	neg.s32 	%r388, %r264;
	mov.u32 	%r391, %r13;
$L__BB4_30:
	.pragma "nounroll";
	mul.wide.u32 	%rd109, %r389, 4;
	add.s64 	%rd108, %rd16, %rd109;
	// begin inline asm
	ld.global.nc.u32 %r265, [%rd108];
	// end inline asm
	mov.b32 	%f343, %r265;
	add.f32 	%f516, %f516, %f343;
	add.s32 	%r391, %r391, 512;
	add.s32 	%r389, %r389, 512;
	add.s32 	%r388, %r388, 1;
	setp.ne.s32 	%p64, %r388, 0;
	@%p64 bra 	$L__BB4_30;
$L__BB4_31:
	setp.lt.u32 	%p65, %r19, 1536;
	@%p65 bra 	$L__BB4_34;
	cvt.u64.u32 	%rd110, %r391;
	cvt.u64.u32 	%rd111, %r387;
	add.s64 	%rd112, %rd110, %rd111;
	shl.b64 	%rd113, %rd112, 2;
	add.s64 	%rd114, %rd113, %rd16;
	add.s64 	%rd130, %rd114, 4096;
	add.s32 	%r392, %r391, %r387;
$L__BB4_33:
	mul.wide.u32 	%rd119, %r392, 4;
	add.s64 	%rd115, %rd16, %rd119;
	// begin inline asm
	ld.global.nc.u32 %r266, [%rd115];
	// end inline asm
	mov.b32 	%f344, %r266;
	add.f32 	%f345, %f516, %f344;
	add.s64 	%rd116, %rd130, -2048;
	// begin inline asm
	ld.global.nc.u32 %r267, [%rd116];
	// end inline asm
	mov.b32 	%f346, %r267;
	add.f32 	%f347, %f345, %f346;
	// begin inline asm
	ld.global.nc.u32 %r268, [%rd130];
	// end inline asm
	mov.b32 	%f348, %r268;
	add.f32 	%f349, %f347, %f348;
	add.s64 	%rd118, %rd130, 2048;
	// begin inline asm
	ld.global.nc.u32 %r269, [%rd118];
	// end inline asm
	mov.b32 	%f350, %r269;
	add.f32 	%f516, %f349, %f350;
	add.s32 	%r391, %r391, 2048;
	add.s64 	%rd130, %rd130, 8192;
	add.s32 	%r392, %r392, 2048;
	setp.lt.s32 	%p66, %r391, %r18;
	@%p66 bra 	$L__BB4_33;
$L__BB4_34:
	// begin inline asm
	mov.u32 %r270, %laneid;
	// end inline asm
	mov.b32 	%r272, %f516;
	mov.b32 	%r273, 1;
	mov.b32 	%r294, 31;
	mov.b32 	%r295, -1;
	// begin inline asm
	shfl.sync.down.b32 %r271, %r272, %r273, %r294, %r295;
	// end inline asm
	setp.gt.s32 	%p67, %r270, 30;
	mov.b32 	%f351, %r271;
	add.f32 	%f352, %f516, %f351;
	selp.f32 	%f353, %f516, %f352, %p67;
	mov.b32 	%r277, %f353;
	mov.b32 	%r278, 2;
	// begin inline asm
	shfl.sync.down.b32 %r276, %r277, %r278, %r294, %r295;
	// end inline asm
	setp.gt.s32 	%p68, %r270, 29;
	mov.b32 	%f354, %r276;
	add.f32 	%f355, %f353, %f354;
	selp.f32 	%f356, %f353, %f355, %p68;
	mov.b32 	%r282, %f356;
	mov.b32 	%r283, 4;
	// begin inline asm
	shfl.sync.down.b32 %r281, %r282, %r283, %r294, %r295;
	// end inline asm
	setp.gt.s32 	%p69, %r270, 27;
	mov.b32 	%f357, %r281;
	add.f32 	%f358, %f356, %f357;
	selp.f32 	%f359, %f356, %f358, %p69;
	mov.b32 	%r287, %f359;
	mov.b32 	%r288, 8;
	// begin inline asm
	shfl.sync.down.b32 %r286, %r287, %r288, %r294, %r295;
	// end inline asm
	setp.gt.s32 	%p70, %r270, 23;
	mov.b32 	%f360, %r286;
	add.f32 	%f361, %f359, %f360;
	selp.f32 	%f362, %f359, %f361, %p70;
	mov.b32 	%r292, %f362;
	mov.b32 	%r293, 16;
	// begin inline asm
	shfl.sync.down.b32 %r291, %r292, %r293, %r294, %r295;
	// end inline asm
	setp.gt.s32 	%p71, %r270, 15;
	mov.b32 	%f363, %r291;
	add.f32 	%f26, %f362, %f363;
	selp.f32 	%f530, %f362, %f26, %p71;
	setp.ne.s32 	%p72, %r270, 0;
	@%p72 bra 	$L__BB4_36;
	shr.u32 	%r296, %r13, 3;
	and.b32  	%r297, %r296, 124;
	mov.u32 	%r298, _ZZN3cub18CUB_300001_SM_10006detail6reduce28DeviceReduceSingleTileKernelINS2_10policy_hubIfjN4cuda3std3__44plusIfEEE10Policy1000EPfSC_iS9_ffNS7_10__identityEEEvT0_T1_T2_T3_T4_T6_E12temp_storage;
	add.s32 	%r299, %r298, %r297;
	st.shared.f32 	[%r299+16], %f26;
$L__BB4_36:
	bar.sync 	0;
	setp.ne.s32 	%p73, %r13, 0;
	@%p73 bra 	$L__BB4_72;
	ld.shared.f32 	%f364, [_ZZN3cub18CUB_300001_SM_10006detail6reduce28DeviceReduceSingleTileKernelINS2_10policy_hubIfjN4cuda3std3__44plusIfEEE10Policy1000EPfSC_iS9_ffNS7_10__identityEEEvT0_T1_T2_T3_T4_T6_E12temp_storage+20];
	add.f32 	%f365, %f530, %f364;
	ld.shared.f32 	%f366, [_ZZN3cub18CUB_300001_SM_10006detail6reduce28DeviceReduceSingleTileKernelINS2_10policy_hubIfjN4cuda3std3__44plusIfEEE10Policy1000EPfSC_iS9_ffNS7_10__identityEEEvT0_T1_T2_T3_T4_T6_E12temp_storage+24];
	add.f32 	%f367, %f365, %f366;
	ld.shared.f32 	%f368, [_ZZN3cub18CUB_300001_SM_10006detail6reduce28DeviceReduceSingleTileKernelINS2_10policy_hubIfjN4cuda3std3__44plusIfEEE10Policy1000EPfSC_iS9_ffNS7_10__identityEEEvT0_T1_T2_T3_T4_T6_E12temp_storage+28];
	add.f32 	%f369, %f367, %f368;
	ld.shared.f32 	%f370, [_ZZN3cub18CUB_300001_SM_10006detail6reduce28DeviceReduceSingleTileKernelINS2_10policy_hubIfjN4cuda3std3__44plusIfEEE10Policy1000EPfSC_iS9_ffNS7_10__identityEEEvT0_T1_T2_T3_T4_T6_E12temp_storage+32];
	add.f32 	%f371, %f369, %f370;
	ld.shared.f32 	%f372, [_ZZN3cub18CUB_300001_SM_10006detail6reduce28DeviceReduceSingleTileKernelINS2_10policy_hubIfjN4cuda3std3__44plusIfEEE10Policy1000EPfSC_iS9_ffNS7_10__identityEEEvT0_T1_T2_T3_T4_T6_E12temp_storage+36];
	add.f32 	%f373, %f371, %f372;
	ld.shared.f32 	%f374, [_ZZN3cub18CUB_300001_SM_10006detail6reduce28DeviceReduceSingleTileKernelINS2_10policy_hubIfjN4cuda3std3__44plusIfEEE10Policy1000EPfSC_iS9_ffNS7_10__identityEEEvT0_T1_T2_T3_T4_T6_E12temp_storage+40];
	add.f32 	%f375, %f373, %f374;
	ld.shared.f32 	%f376, [_ZZN3cub18CUB_300001_SM_10006detail6reduce28DeviceReduceSingleTileKernelINS2_10policy_hubIfjN4cuda3std3__44plusIfEEE10Policy1000EPfSC_iS9_ffNS7_10__identityEEEvT0_T1_T2_T3_T4_T6_E12temp_storage+44];
	add.f32 	%f377, %f375, %f376;
	ld.shared.f32 	%f378, [_ZZN3cub18CUB_300001_SM_10006detail6reduce28DeviceReduceSingleTileKernelINS2_10policy_hubIfjN4cuda3std3__44plusIfEEE10Policy1000EPfSC_iS9_ffNS7_10__identityEEEvT0_T1_T2_T3_T4_T6_E12temp_storage+48];
	add.f32 	%f379, %f377, %f378;
	ld.shared.f32 	%f380, [_ZZN3cub18CUB_300001_SM_10006detail6reduce28DeviceReduceSingleTileKernelINS2_10policy_hubIfjN4cuda3std3__44plusIfEEE10Policy1000EPfSC_iS9_ffNS7_10__identityEEEvT0_T1_T2_T3_T4_T6_E12temp_storage+52];
	add.f32 	%f381, %f379, %f380;
	ld.shared.f32 	%f382, [_ZZN3cub18CUB_300001_SM_10006detail6reduce28DeviceReduceSingleTileKernelINS2_10policy_hubIfjN4cuda3std3__44plusIfEEE10Policy1000EPfSC_iS9_ffNS7_10__identityEEEvT0_T1_T2_T3_T4_T6_E12temp_storage+56];
	add.f32 	%f383, %f381, %f382;
	ld.shared.f32 	%f384, [_ZZN3cub18CUB_300001_SM_10006detail6reduce28DeviceReduceSingleTileKernelINS2_10policy_hubIfjN4cuda3std3__44plusIfEEE10Policy1000EPfSC_iS9_ffNS7_10__identityEEEvT0_T1_T2_T3_T4_T6_E12temp_storage+60];
	add.f32 	%f385, %f383, %f384;
	ld.shared.f32 	%f386, [_ZZN3cub18CUB_300001_SM_10006detail6reduce28DeviceReduceSingleTileKernelINS2_10policy_hubIfjN4cuda3std3__44plusIfEEE10Policy1000EPfSC_iS9_ffNS7_10__identityEEEvT0_T1_T2_T3_T4_T6_E12temp_storage+64];
	add.f32 	%f387, %f385, %f386;
	ld.shared.f32 	%f388, [_ZZN3cub18CUB_300001_SM_10006detail6reduce28DeviceReduceSingleTileKernelINS2_10policy_hubIfjN4cuda3std3__44plusIfEEE10Policy1000EPfSC_iS9_ffNS7_10__identityEEEvT0_T1_T2_T3_T4_T6_E12temp_storage+68];
	add.f32 	%f389, %f387, %f388;
	ld.shared.f32 	%f390, [_ZZN3cub18CUB_300001_SM_10006detail6reduce28DeviceReduceSingleTileKernelINS2_10policy_hubIfjN4cuda3std3__44plusIfEEE10Policy1000EPfSC_iS9_ffNS7_10__identityEEEvT0_T1_T2_T3_T4_T6_E12temp_storage+72];
	add.f32 	%f391, %f389, %f390;
	ld.shared.f32 	%f392, [_ZZN3cub18CUB_300001_SM_10006detail6reduce28DeviceReduceSingleTileKernelINS2_10policy_hubIfjN4cuda3std3__44plusIfEEE10Policy1000EPfSC_iS9_ffNS7_10__identityEEEvT0_T1_T2_T3_T4_T6_E12temp_storage+76];
	add.f32 	%f530, %f391, %f392;
	bra.uni 	$L__BB4_72;
$L__BB4_38:
	setp.gt.s32 	%p3, %r67, 8191;
	@%p3 bra 	$L__BB4_56;
	mov.u32 	%r34, %tid.x;
	setp.ge.s32 	%p20, %r34, %r67;
	mov.f32 	%f522, 0f00000000;
	mov.u32 	%r397, %r34;
	@%p20 bra 	$L__BB4_41;
	mul.wide.u32 	%rd66, %r34, 4;
	add.s64 	%rd65, %rd16, %rd66;
	// begin inline asm
	ld.global.nc.u32 %r144, [%rd65];
	// end inline asm
	mov.b32 	%f522, %r144;
	add.s32 	%r397, %r34, 512;
$L__BB4_41:
	setp.ge.s32 	%p21, %r397, %r67;
	@%p21 bra 	$L__BB4_47;
	not.b32 	%r145, %r397;
	add.s32 	%r37, %r67, %r145;
	and.b32  	%r146, %r37, 1536;
	setp.eq.s32 	%p22, %r146, 1536;
	@%p22 bra 	$L__BB4_45;
	mul.wide.u32 	%rd67, %r397, 4;
	add.s64 	%rd131, %rd16, %rd67;
	shr.u32 	%r147, %r37, 9;
	add.s32 	%r148, %r147, 1;
	and.b32  	%r149, %r148, 3;
	neg.s32 	%r395, %r149;
$L__BB4_44:
	.pragma "nounroll";
	// begin inline asm
	ld.global.nc.u32 %r150, [%rd131];
	// end inline asm
	mov.b32 	%f173, %r150;
	add.f32 	%f522, %f522, %f173;
	add.s32 	%r397, %r397, 512;
	add.s64 	%rd131, %rd131, 2048;
	add.s32 	%r395, %r395, 1;
	setp.ne.s32 	%p23, %r395, 0;
	@%p23 bra 	$L__BB4_44;
$L__BB4_45:
	setp.lt.u32 	%p24, %r37, 1536;
	@%p24 bra 	$L__BB4_47;
$L__BB4_46:
	mul.wide.s32 	%rd73, %r397, 4;
	add.s64 	%rd69, %rd16, %rd73;
	// begin inline asm
	ld.global.nc.u32 %r151, [%rd69];
	// end inline asm
	mov.b32 	%f174, %r151;
	add.f32 	%f175, %f522, %f174;
	add.s64 	%rd70, %rd69, 2048;
	// begin inline asm
	ld.global.nc.u32 %r152, [%rd70];
	// end inline asm
	mov.b32 	%f176, %r152;
	add.f32 	%f177, %f175, %f176;
	add.s64 	%rd71, %rd69, 4096;
	// begin inline asm
	ld.global.nc.u32 %r153, [%rd71];
	// end inline asm
	mov.b32 	%f178, %r153;
	add.f32 	%f179, %f177, %f178;
	add.s64 	%rd72, %rd69, 6144;
	// begin inline asm
	ld.global.nc.u32 %r154, [%rd72];
	// end inline asm
	mov.b32 	%f180, %r154;
	add.f32 	%f522, %f179, %f180;
	add.s32 	%r397, %r397, 2048;
	setp.lt.s32 	%p25, %r397, %r67;
	@%p25 bra 	$L__BB4_46;
$L__BB4_47:
	setp.lt.s32 	%p26, %r67, 512;
	@%p26 bra 	$L__BB4_52;
	// begin inline asm
	mov.u32 %r193, %laneid;
	// end inline asm
	mov.b32 	%r195, %f522;
	mov.b32 	%r196, 1;
	mov.b32 	%r217, 31;
	mov.b32 	%r218, -1;
	// begin inline asm
	shfl.sync.down.b32 %r194, %r195, %r196, %r217, %r218;
	// end inline asm
	setp.gt.s32 	%p50, %r193, 30;
	mov.b32 	%f239, %r194;
	add.f32 	%f240, %f522, %f239;
	selp.f32 	%f241, %f522, %f240, %p50;
	mov.b32 	%r200, %f241;
	mov.b32 	%r201, 2;
	// begin inline asm
	shfl.sync.down.b32 %r199, %r200, %r201, %r217, %r218;
	// end inline asm
	setp.gt.s32 	%p51, %r193, 29;
	mov.b32 	%f242, %r199;
	add.f32 	%f243, %f241, %f242;
	selp.f32 	%f244, %f241, %f243, %p51;
	mov.b32 	%r205, %f244;
	mov.b32 	%r206, 4;
	// begin inline asm
	shfl.sync.down.b32 %r204, %r205, %r206, %r217, %r218;
	// end inline asm
	setp.gt.s32 	%p52, %r193, 27;
	mov.b32 	%f245, %r204;
	add.f32 	%f246, %f244, %f245;
	selp.f32 	%f247, %f244, %f246, %p52;
	mov.b32 	%r210, %f247;
	mov.b32 	%r211, 8;
	// begin inline asm
	shfl.sync.down.b32 %r209, %r210, %r211, %r217, %r218;
	// end inline asm
	setp.gt.s32 	%p53, %r193, 23;
	mov.b32 	%f248, %r209;
	add.f32 	%f249, %f247, %f248;
	selp.f32 	%f250, %f247, %f249, %p53;
	mov.b32 	%r215, %f250;
	mov.b32 	%r216, 16;
	// begin inline asm
	shfl.sync.down.b32 %r214, %r215, %r216, %r217, %r218;
	// end inline asm
	setp.gt.s32 	%p54, %r193, 15;
	mov.b32 	%f251, %r214;
	add.f32 	%f38, %f250, %f251;
	selp.f32 	%f530, %f250, %f38, %p54;
	setp.ne.s32 	%p55, %r193, 0;
	@%p55 bra 	$L__BB4_50;
	shr.u32 	%r219, %r34, 3;
	and.b32  	%r220, %r219, 124;
	mov.u32 	%r221, _ZZN3cub18CUB_300001_SM_10006detail6reduce28DeviceReduceSingleTileKernelINS2_10policy_hubIfjN4cuda3std3__44plusIfEEE10Policy1000EPfSC_iS9_ffNS7_10__identityEEEvT0_T1_T2_T3_T4_T6_E12temp_storage;
	add.s32 	%r222, %r221, %r220;
	st.shared.f32 	[%r222+16], %f38;
$L__BB4_50:
	bar.sync 	0;
	setp.ne.s32 	%p56, %r34, 0;
	@%p56 bra 	$L__BB4_72;
	ld.shared.f32 	%f252, [_ZZN3cub18CUB_300001_SM_10006detail6reduce28DeviceReduceSingleTileKernelINS2_10policy_hubIfjN4cuda3std3__44plusIfEEE10Policy1000EPfSC_iS9_ffNS7_10__identityEEEvT0_T1_T2_T3_T4_T6_E12temp_storage+20];
	add.f32 	%f253, %f530, %f252;
	ld.shared.f32 	%f254, [_ZZN3cub18CUB_300001_SM_10006detail6reduce28DeviceReduceSingleTileKernelINS2_10policy_hubIfjN4cuda3std3__44plusIfEEE10Policy1000EPfSC_iS9_ffNS7_10__identityEEEvT0_T1_T2_T3_T4_T6_E12temp_storage+24];
	add.f32 	%f255, %f253, %f254;
	ld.shared.f32 	%f256, [_ZZN3cub18CUB_300001_SM_10006detail6reduce28DeviceReduceSingleTileKernelINS2_10policy_hubIfjN4cuda3std3__44plusIfEEE10Policy1000EPfSC_iS9_ffNS7_10__identityEEEvT0_T1_T2_T3_T4_T6_E12temp_storage+28];
	add.f32 	%f257, %f255, %f256;
	ld.shared.f32 	%f258, [_ZZN3cub18CUB_300001_SM_10006detail6reduce28DeviceReduceSingleTileKernelINS2_10policy_hubIfjN4cuda3std3__44plusIfEEE10Policy1000EPfSC_iS9_ffNS7_10__identityEEEvT0_T1_T2_T3_T4_T6_E12temp_storage+32];
	add.f32 	%f259, %f257, %f258;
	ld.shared.f32 	%f260, [_ZZN3cub18CUB_300001_SM_10006detail6reduce28DeviceReduceSingleTileKernelINS2_10policy_hubIfjN4cuda3std3__44plusIfEEE10Policy1000EPfSC_iS9_ffNS7_10__identityEEEvT0_T1_T2_T3_T4_T6_E12temp_storage+36];
	add.f32 	%f261, %f259, %f260;
	ld.shared.f32 	%f262, [_ZZN3cub18CUB_300001_SM_10006detail6reduce28DeviceReduceSingleTileKernelINS2_10policy_hubIfjN4cuda3std3__44plusIfEEE10Policy1000EPfSC_iS9_ffNS7_10__identityEEEvT0_T1_T2_T3_T4_T6_E12temp_storage+40];
	add.f32 	%f263, %f261, %f262;
	ld.shared.f32 	%f264, [_ZZN3cub18CUB_300001_SM_10006detail6reduce28DeviceReduceSingleTileKernelINS2_10policy_hubIfjN4cuda3std3__44plusIfEEE10Policy1000EPfSC_iS9_ffNS7_10__identityEEEvT0_T1_T2_T3_T4_T6_E12temp_storage+44];
	add.f32 	%f265, %f263, %f264;
	ld.shared.f32 	%f266, [_ZZN3cub18CUB_300001_SM_10006detail6reduce28DeviceReduceSingleTileKernelINS2_10policy_hubIfjN4cuda3std3__44plusIfEEE10Policy1000EPfSC_iS9_ffNS7_10__identityEEEvT0_T1_T2_T3_T4_T6_E12temp_storage+48];
	add.f32 	%f267, %f265, %f266;
	ld.shared.f32 	%f268, [_ZZN3cub18CUB_300001_SM_10006detail6reduce28DeviceReduceSingleTileKernelINS2_10policy_hubIfjN4cuda3std3__44plusIfEEE10Policy1000EPfSC_iS9_ffNS7_10__identityEEEvT0_T1_T2_T3_T4_T6_E12temp_storage+52];
	add.f32 	%f269, %f267, %f268;
	ld.shared.f32 	%f270, [_ZZN3cub18CUB_300001_SM_10006detail6reduce28DeviceReduceSingleTileKernelINS2_10policy_hubIfjN4cuda3std3__44plusIfEEE10Policy1000EPfSC_iS9_ffNS7_10__identityEEEvT0_T1_T2_T3_T4_T6_E12temp_storage+56];
	add.f32 	%f271, %f269, %f270;
	ld.shared.f32 	%f272, [_ZZN3cub18CUB_300001_SM_10006detail6reduce28DeviceReduceSingleTileKernelINS2_10policy_hubIfjN4cuda3std3__44plusIfEEE10Policy1000EPfSC_iS9_ffNS7_10__identityEEEvT0_T1_T2_T3_T4_T6_E12temp_storage+60];
	add.f32 	%f273, %f271, %f272;
	ld.shared.f32 	%f274, [_ZZN3cub18CUB_300001_SM_10006detail6reduce28DeviceReduceSingleTileKernelINS2_10policy_hubIfjN4cuda3std3__44plusIfEEE10Policy1000EPfSC_iS9_ffNS7_10__identityEEEvT0_T1_T2_T3_T4_T6_E12temp_storage+64];
	add.f32 	%f275, %f273, %f274;
	ld.shared.f32 	%f276, [_ZZN3cub18CUB_300001_SM_10006detail6reduce28DeviceReduceSingleTileKernelINS2_10policy_hubIfjN4cuda3std3__44plusIfEEE10Policy1000EPfSC_iS9_ffNS7_10__identityEEEvT0_T1_T2_T3_T4_T6_E12temp_storage+68];
	add.f32 	%f277, %f275, %f276;
	ld.shared.f32 	%f278, [_ZZN3cub18CUB_300001_SM_10006detail6reduce28DeviceReduceSingleTileKernelINS2_10policy_hubIfjN4cuda3std3__44plusIfEEE10Policy1000EPfSC_iS9_ffNS7_10__identityEEEvT0_T1_T2_T3_T4_T6_E12temp_storage+72];
	add.f32 	%f279, %f277, %f278;
	ld.shared.f32 	%f280, [_ZZN3cub18CUB_300001_SM_10006detail6reduce28DeviceReduceSingleTileKernelINS2_10policy_hubIfjN4cuda3std3__44plusIfEEE10Policy1000EPfSC_iS9_ffNS7_10__identityEEEvT0_T1_T2_T3_T4_T6_E12temp_storage+76];
	add.f32 	%f530, %f279, %f280;
	bra.uni 	$L__BB4_72;
$L__BB4_52:
	// begin inline asm
	mov.u32 %r155, %laneid;
	// end inline asm
	and.b32  	%r181, %r34, 992;
	add.s32 	%r182, %r181, 32;
	setp.gt.s32 	%p27, %r182, %r67;
	not.b32 	%r183, %r181;
	add.s32 	%r184, %r67, %r183;
	selp.b32 	%r179, %r184, 31, %p27;
	mov.b32 	%r157, %f522;
	mov.b32 	%r158, 1;
	mov.b32 	%r180, -1;
	// begin inline asm
	shfl.sync.down.b32 %r156, %r157, %r158, %r179, %r180;
	// end inline asm
	setp.lt.s32 	%p28, %r155, %r179;
	mov.b32 	%f181, %r156;
	add.f32 	%f182, %f522, %f181;
	selp.f32 	%f183, %f182, %f522, %p28;
	mov.b32 	%r162, %f183;
	mov.b32 	%r163, 2;
	// begin inline asm
	shfl.sync.down.b32 %r161, %r162, %r163, %r179, %r180;
	// end inline asm
	add.s32 	%r185, %r155, 2;
	setp.gt.s32 	%p29, %r185, %r179;
	mov.b32 	%f184, %r161;
	add.f32 	%f185, %f183, %f184;
	selp.f32 	%f186, %f183, %f185, %p29;
	mov.b32 	%r167, %f186;
	mov.b32 	%r168, 4;
	// begin inline asm
	shfl.sync.down.b32 %r166, %r167, %r168, %r179, %r180;
	// end inline asm
	add.s32 	%r186, %r155, 4;
	setp.gt.s32 	%p30, %r186, %r179;
	mov.b32 	%f187, %r166;
	add.f32 	%f188, %f186, %f187;
	selp.f32 	%f189, %f186, %f188, %p30;
	mov.b32 	%r172, %f189;
	mov.b32 	%r173, 8;
	// begin inline asm
	shfl.sync.down.b32 %r171, %r172, %r173, %r179, %r180;
	// end inline asm
	add.s32 	%r187, %r155, 8;
	setp.gt.s32 	%p31, %r187, %r179;
	mov.b32 	%f190, %r171;
	add.f32 	%f191, %f189, %f190;
	selp.f32 	%f192, %f189, %f191, %p31;
	mov.b32 	%r177, %f192;
	mov.b32 	%r178, 16;
	// begin inline asm
	shfl.sync.down.b32 %r176, %r177, %r178, %r179, %r180;
	// end inline asm
	add.s32 	%r188, %r155, 16;
	setp.gt.s32 	%p32, %r188, %r179;
	mov.b32 	%f193, %r176;
	add.f32 	%f194, %f192, %f193;
	selp.f32 	%f530, %f192, %f194, %p32;
	setp.ne.s32 	%p33, %r155, 0;
	@%p33 bra 	$L__BB4_54;
	shr.u32 	%r189, %r34, 3;
	and.b32  	%r190, %r189, 124;
	mov.u32 	%r191, _ZZN3cub18CUB_300001_SM_10006detail6reduce28DeviceReduceSingleTileKernelINS2_10policy_hubIfjN4cuda3std3__44plusIfEEE10Policy1000EPfSC_iS9_ffNS7_10__identityEEEvT0_T1_T2_T3_T4_T6_E12temp_storage;
	add.s32 	%r192, %r191, %r190;
	st.shared.f32 	[%r192+16], %f530;
$L__BB4_54:
	bar.sync 	0;
	setp.ne.s32 	%p34, %r34, 0;
	@%p34 bra 	$L__BB4_72;
	setp.gt.s32 	%p35, %r67, 32;
	ld.shared.f32 	%f195, [_ZZN3cub18CUB_300001_SM_10006detail6reduce28DeviceReduceSingleTileKernelINS2_10policy_hubIfjN4cuda3std3__44plusIfEEE10Policy1000EPfSC_iS9_ffNS7_10__identityEEEvT0_T1_T2_T3_T4_T6_E12temp_storage+20];
	add.f32 	%f196, %f530, %f195;
	selp.f32 	%f197, %f196, %f530, %p35;
	setp.gt.s32 	%p36, %r67, 64;
	ld.shared.f32 	%f198, [_ZZN3cub18CUB_300001_SM_10006detail6reduce28DeviceReduceSingleTileKernelINS2_10policy_hubIfjN4cuda3std3__44plusIfEEE10Policy1000EPfSC_iS9_ffNS7_10__identityEEEvT0_T1_T2_T3_T4_T6_E12temp_storage+24];
	add.f32 	%f199, %f198, %f197;
	selp.f32 	%f200, %f199, %f197, %p36;
	setp.gt.s32 	%p37, %r67, 96;
	ld.shared.f32 	%f201, [_ZZN3cub18CUB_300001_SM_10006detail6reduce28DeviceReduceSingleTileKernelINS2_10policy_hubIfjN4cuda3std3__44plusIfEEE10Policy1000EPfSC_iS9_ffNS7_10__identityEEEvT0_T1_T2_T3_T4_T6_E12temp_storage+28];
	add.f32 	%f202, %f201, %f200;
	selp.f32 	%f203, %f202, %f200, %p37;
	setp.gt.s32 	%p38, %r67, 128;
	ld.shared.f32 	%f204, [_ZZN3cub18CUB_300001_SM_10006detail6reduce28DeviceReduceSingleTileKernelINS2_10policy_hubIfjN4cuda3std3__44plusIfEEE10Policy1000EPfSC_iS9_ffNS7_10__identityEEEvT0_T1_T2_T3_T4_T6_E12temp_storage+32];
	add.f32 	%f205, %f204, %f203;
	selp.f32 	%f206, %f205, %f203, %p38;
	setp.gt.s32 	%p39, %r67, 160;
	ld.shared.f32 	%f207, [_ZZN3cub18CUB_300001_SM_10006detail6reduce28DeviceReduceSingleTileKernelINS2_10policy_hubIfjN4cuda3std3__44plusIfEEE10Policy1000EPfSC_iS9_ffNS7_10__identityEEEvT0_T1_T2_T3_T4_T6_E12temp_storage+36];
	add.f32 	%f208, %f207, %f206;
	selp.f32 	%f209, %f208, %f206, %p39;
	setp.gt.s32 	%p40, %r67, 192;
	ld.shared.f32 	%f210, [_ZZN3cub18CUB_300001_SM_10006detail6reduce28DeviceReduceSingleTileKernelINS2_10policy_hubIfjN4cuda3std3__44plusIfEEE10Policy1000EPfSC_iS9_ffNS7_10__identityEEEvT0_T1_T2_T3_T4_T6_E12temp_storage+40];
	add.f32 	%f211, %f210, %f209;
	selp.f32 	%f212, %f211, %f209, %p40;
	setp.gt.s32 	%p41, %r67, 224;
	ld.shared.f32 	%f213, [_ZZN3cub18CUB_300001_SM_10006detail6reduce28DeviceReduceSingleTileKernelINS2_10policy_hubIfjN4cuda3std3__44plusIfEEE10Policy1000EPfSC_iS9_ffNS7_10__identityEEEvT0_T1_T2_T3_T4_T6_E12temp_storage+44];
	add.f32 	%f214, %f213, %f212;
	selp.f32 	%f215, %f214, %f212, %p41;
	setp.gt.s32 	%p42, %r67, 256;
	ld.shared.f32 	%f216, [_ZZN3cub18CUB_300001_SM_10006detail6reduce28DeviceReduceSingleTileKernelINS2_10policy_hubIfjN4cuda3std3__44plusIfEEE10Policy1000EPfSC_iS9_ffNS7_10__identityEEEvT0_T1_T2_T3_T4_T6_E12temp_storage+48];
	add.f32 	%f217, %f216, %f215;
	selp.f32 	%f218, %f217, %f215, %p42;
	setp.gt.s32 	%p43, %r67, 288;
	ld.shared.f32 	%f219, [_ZZN3cub18CUB_300001_SM_10006detail6reduce28DeviceReduceSingleTileKernelINS2_10policy_hubIfjN4cuda3std3__44plusIfEEE10Policy1000EPfSC_iS9_ffNS7_10__identityEEEvT0_T1_T2_T3_T4_T6_E12temp_storage+52];
	add.f32 	%f220, %f219, %f218;
	selp.f32 	%f221, %f220, %f218, %p43;
	setp.gt.s32 	%p44, %r67, 320;
	ld.shared.f32 	%f222, [_ZZN3cub18CUB_300001_SM_10006detail6reduce28DeviceReduceSingleTileKernelINS2_10policy_hubIfjN4cuda3std3__44plusIfEEE10Policy1000EPfSC_iS9_ffNS7_10__identityEEEvT0_T1_T2_T3_T4_T6_E12temp_storage+56];
	add.f32 	%f223, %f222, %f221;
	selp.f32 	%f224, %f223, %f221, %p44;
	setp.gt.s32 	%p45, %r67, 352;
	ld.shared.f32 	%f225, [_ZZN3cub18CUB_300001_SM_10006detail6reduce28DeviceReduceSingleTileKernelINS2_10policy_hubIfjN4cuda3std3__44plusIfEEE10Policy1000EPfSC_iS9_ffNS7_10__identityEEEvT0_T1_T2_T3_T4_T6_E12temp_storage+60];
	add.f32 	%f226, %f225, %f224;
	selp.f32 	%f227, %f226, %f224, %p45;
	setp.gt.s32 	%p46, %r67, 384;
	ld.shared.f32 	%f228, [_ZZN3cub18CUB_300001_SM_10006detail6reduce28DeviceReduceSingleTileKernelINS2_10policy_hubIfjN4cuda3std3__44plusIfEEE10Policy1000EPfSC_iS9_ffNS7_10__identityEEEvT0_T1_T2_T3_T4_T6_E12temp_storage+64];
	add.f32 	%f229, %f228, %f227;
	selp.f32 	%f230, %f229, %f227, %p46;
	setp.gt.s32 	%p47, %r67, 416;
	ld.shared.f32 	%f231, [_ZZN3cub18CUB_300001_SM_10006detail6reduce28DeviceReduceSingleTileKernelINS2_10policy_hubIfjN4cuda3std3__44plusIfEEE10Policy1000EPfSC_iS9_ffNS7_10__identityEEEvT0_T1_T2_T3_T4_T6_E12temp_storage+68];
	add.f32 	%f232, %f231, %f230;
	selp.f32 	%f233, %f232, %f230, %p47;
	setp.gt.s32 	%p48, %r67, 448;
	ld.shared.f32 	%f234, [_ZZN3cub18CUB_300001_SM_10006detail6reduce28DeviceReduceSingleTileKernelINS2_10policy_hubIfjN4cuda3std3__44plusIfEEE10Policy1000EPfSC_iS9_ffNS7_10__identityEEEvT0_T1_T2_T3_T4_T6_E12temp_storage+72];
	add.f32 	%f235, %f234, %f233;
	selp.f32 	%f236, %f235, %f233, %p48;
	setp.gt.s32 	%p49, %r67, 480;
	ld.shared.f32 	%f237, [_ZZN3cub18CUB_300001_SM_10006detail6reduce28DeviceReduceSingleTileKernelINS2_10policy_hubIfjN4cuda3std3__44plusIfEEE10Policy1000EPfSC_iS9_ffNS7_10__identityEEEvT0_T1_T2_T3_T4_T6_E12temp_storage+76];
	add.f32 	%f238, %f237, %f236;
	selp.f32 	%f530, %f238, %f236, %p49;
	bra.uni 	$L__BB4_72;
$L__BB4_56:
	mov.u32 	%r46, %tid.x;
	mul.wide.u32 	%rd35, %r46, 4;
	add.s64 	%rd19, %rd16, %rd35;
	// begin inline asm
	ld.global.nc.u32 %r68, [%rd19];
	// end inline asm
	mov.b32 	%f59, %r68;
	add.s64 	%rd20, %rd19, 2048;
	// begin inline asm
	ld.global.nc.u32 %r69, [%rd20];
	// end inline asm
	mov.b32 	%f60, %r69;
	add.s64 	%rd21, %rd19, 4096;
	// begin inline asm
	ld.global.nc.u32 %r70, [%rd21];
	// end inline asm
	mov.b32 	%f61, %r70;
	add.s64 	%rd22, %rd19, 6144;
	// begin inline asm
	ld.global.nc.u32 %r71, [%rd22];
	// end inline asm
	mov.b32 	%f62, %r71;
	add.s64 	%rd23, %rd19, 8192;
	// begin inline asm
	ld.global.nc.u32 %r72, [%rd23];
	// end inline asm
	mov.b32 	%f63, %r72;
	add.s64 	%rd24, %rd19, 10240;
	// begin inline asm
	ld.global.nc.u32 %r73, [%rd24];
	// end inline asm
	mov.b32 	%f64, %r73;
	add.s64 	%rd25, %rd19, 12288;
	// begin inline asm
	ld.global.nc.u32 %r74, [%rd25];
	// end inline asm
	mov.b32 	%f65, %r74;
	add.s64 	%rd26, %rd19, 14336;
	// begin inline asm
	ld.global.nc.u32 %r75, [%rd26];
	// end inline asm
	mov.b32 	%f66, %r75;
	add.s64 	%rd27, %rd19, 16384;
	// begin inline asm
	ld.global.nc.u32 %r76, [%rd27];
	// end inline asm
	mov.b32 	%f67, %r76;
	add.s64 	%rd28, %rd19, 18432;
	// begin inline asm
	ld.global.nc.u32 %r77, [%rd28];
	// end inline asm
	mov.b32 	%f68, %r77;
	add.s64 	%rd29, %rd19, 20480;
	// begin inline asm
	ld.global.nc.u32 %r78, [%rd29];
	// end inline asm
	mov.b32 	%f69, %r78;
	add.s64 	%rd30, %rd19, 22528;
	// begin inline asm
	ld.global.nc.u32 %r79, [%rd30];
	// end inline asm
	mov.b32 	%f70, %r79;
	add.s64 	%rd31, %rd19, 24576;
	// begin inline asm
	ld.global.nc.u32 %r80, [%rd31];
	// end inline asm
	mov.b32 	%f71, %r80;
	add.s64 	%rd32, %rd19, 26624;
	// begin inline asm
	ld.global.nc.u32 %r81, [%rd32];
	// end inline asm
	mov.b32 	%f72, %r81;
	add.s64 	%rd33, %rd19, 28672;
	// begin inline asm
	ld.global.nc.u32 %r82, [%rd33];
	// end inline asm
	mov.b32 	%f73, %r82;
	add.s64 	%rd34, %rd19, 30720;
	// begin inline asm
	ld.global.nc.u32 %r83, [%rd34];
	// end inline asm
	mov.b32 	%f74, %r83;
	add.f32 	%f75, %f59, %f60;
	add.f32 	%f76, %f61, %f62;
	add.f32 	%f77, %f63, %f64;
	add.f32 	%f78, %f65, %f66;
	add.f32 	%f79, %f67, %f68;
	add.f32 	%f80, %f69, %f70;
	add.f32 	%f81, %f71, %f72;
	add.f32 	%f82, %f73, %f74;
	add.f32 	%f83, %f75, %f76;
	add.f32 	%f84, %f77, %f78;
	add.f32 	%f85, %f79, %f80;
	add.f32 	%f86, %f81, %f82;
	add.f32 	%f87, %f83, %f84;
	add.f32 	%f88, %f85, %f86;
	add.f32 	%f529, %f87, %f88;
	setp.lt.u32 	%p4, %r67, 16384;
	mov.b32 	%r400, 8192;
	@%p4 bra 	$L__BB4_60;
	add.s32 	%r47, %r67, -8192;
	mov.b32 	%r400, 8192;
$L__BB4_58:
	mul.wide.s32 	%rd52, %r400, 4;
	add.s64 	%rd36, %rd19, %rd52;
	// begin inline asm
	ld.global.nc.u32 %r86, [%rd36];
	// end inline asm
	mov.b32 	%f89, %r86;
	add.s64 	%rd37, %rd36, 2048;
	// begin inline asm
	ld.global.nc.u32 %r87, [%rd37];
	// end inline asm
	mov.b32 	%f90, %r87;
	add.s64 	%rd38, %rd36, 4096;
	// begin inline asm
	ld.global.nc.u32 %r88, [%rd38];
	// end inline asm
	mov.b32 	%f91, %r88;
	add.s64 	%rd39, %rd36, 6144;
	// begin inline asm
	ld.global.nc.u32 %r89, [%rd39];
	// end inline asm
	mov.b32 	%f92, %r89;
	add.s64 	%rd40, %rd36, 8192;
	// begin inline asm
	ld.global.nc.u32 %r90, [%rd40];
	// end inline asm
	mov.b32 	%f93, %r90;
	add.s64 	%rd41, %rd36, 10240;
	// begin inline asm
	ld.global.nc.u32 %r91, [%rd41];
	// end inline asm
	mov.b32 	%f94, %r91;
	add.s64 	%rd42, %rd36, 12288;
	// begin inline asm
	ld.global.nc.u32 %r92, [%rd42];
	// end inline asm
	mov.b32 	%f95, %r92;
	add.s64 	%rd43, %rd36, 14336;
	// begin inline asm
	ld.global.nc.u32 %r93, [%rd43];
	// end inline asm
	mov.b32 	%f96, %r93;
	add.s64 	%rd44, %rd36, 16384;
	// begin inline asm
	ld.global.nc.u32 %r94, [%rd44];
	// end inline asm
	mov.b32 	%f97, %r94;
	add.s64 	%rd45, %rd36, 18432;
	// begin inline asm
	ld.global.nc.u32 %r95, [%rd45];
	// end inline asm
	mov.b32 	%f98, %r95;
	add.s64 	%rd46, %rd36, 20480;
	// begin inline asm
	ld.global.nc.u32 %r96, [%rd46];
	// end inline asm
	mov.b32 	%f99, %r96;
	add.s64 	%rd47, %rd36, 22528;
	// begin inline asm
	ld.global.nc.u32 %r97, [%rd47];
	// end inline asm
	mov.b32 	%f100, %r97;
	add.s64 	%rd48, %rd36, 24576;
	// begin inline asm
	ld.global.nc.u32 %r98, [%rd48];
	// end inline asm
	mov.b32 	%f101, %r98;
	add.s64 	%rd49, %rd36, 26624;
	// begin inline asm
	ld.global.nc.u32 %r99, [%rd49];
	// end inline asm
	mov.b32 	%f102, %r99;
	add.s64 	%rd50, %rd36, 28672;
	// begin inline asm
	ld.global.nc.u32 %r100, [%rd50];
	// end inline asm
	mov.b32 	%f103, %r100;
	add.s64 	%rd51, %rd36, 30720;
	// begin inline asm
	ld.global.nc.u32 %r101, [%rd51];
	// end inline asm
	mov.b32 	%f104, %r101;
	add.f32 	%f105, %f529, %f89;
	add.f32 	%f106, %f90, %f91;
	add.f32 	%f107, %f92, %f93;
	add.f32 	%f108, %f94, %f95;
	add.f32 	%f109, %f96, %f97;
	add.f32 	%f110, %f98, %f99;
	add.f32 	%f111, %f100, %f101;
	add.f32 	%f112, %f102, %f103;
	add.f32 	%f113, %f105, %f106;
	add.f32 	%f114, %f107, %f108;
	add.f32 	%f115, %f109, %f110;
	add.f32 	%f116, %f111, %f112;
	add.f32 	%f117, %f113, %f114;
	add.f32 	%f118, %f115, %f116;
	add.f32 	%f119, %f117, %f118;
	add.f32 	%f529, %f119, %f104;
	sub.s32 	%r102, %r67, %r400;
	setp.lt.s32 	%p5, %r102, 8192;
	@%p5 bra 	$L__BB4_68;
	add.s32 	%r400, %r400, 8192;
	setp.le.s32 	%p6, %r400, %r47;
	@%p6 bra 	$L__BB4_58;
$L__BB4_60:
	setp.le.s32 	%p7, %r67, %r400;
	@%p7 bra 	$L__BB4_68;
	sub.s32 	%r51, %r67, %r400;
	setp.ge.s32 	%p8, %r46, %r51;
	@%p8 bra 	$L__BB4_68;
	not.b32 	%r103, %r46;
	add.s32 	%r104, %r67, %r103;
	sub.s32 	%r52, %r104, %r400;
	and.b32  	%r105, %r52, 1536;
	setp.eq.s32 	%p9, %r105, 1536;
	mov.u32 	%r404, %r46;
	@%p9 bra 	$L__BB4_65;
	add.s32 	%r402, %r46, %r400;
	shr.u32 	%r106, %r52, 9;
	add.s32 	%r107, %r106, 1;
	and.b32  	%r108, %r107, 3;
	neg.s32 	%r401, %r108;
	mov.u32 	%r404, %r46;
$L__BB4_64:
	.pragma "nounroll";
	mul.wide.u32 	%rd54, %r402, 4;
	add.s64 	%rd53, %rd16, %rd54;
	// begin inline asm
	ld.global.nc.u32 %r109, [%rd53];
	// end inline asm
	mov.b32 	%f121, %r109;
	add.f32 	%f529, %f529, %f121;
	add.s32 	%r404, %r404, 512;
	add.s32 	%r402, %r402, 512;
	add.s32 	%r401, %r401, 1;
	setp.ne.s32 	%p10, %r401, 0;
	@%p10 bra 	$L__BB4_64;
$L__BB4_65:
	setp.lt.u32 	%p11, %r52, 1536;
	@%p11 bra 	$L__BB4_68;
	cvt.u64.u32 	%rd55, %r404;
	cvt.u64.u32 	%rd56, %r400;
	add.s64 	%rd57, %rd55, %rd56;
	shl.b64 	%rd58, %rd57, 2;
	add.s64 	%rd59, %rd58, %rd16;
	add.s64 	%rd132, %rd59, 4096;
	add.s32 	%r405, %r404, %r400;
$L__BB4_67:
	mul.wide.u32 	%rd64, %r405, 4;
	add.s64 	%rd60, %rd16, %rd64;
	// begin inline asm
	ld.global.nc.u32 %r110, [%rd60];
	// end inline asm
	mov.b32 	%f122, %r110;
	add.f32 	%f123, %f529, %f122;
	add.s64 	%rd61, %rd132, -2048;
	// begin inline asm
	ld.global.nc.u32 %r111, [%rd61];
	// end inline asm
	mov.b32 	%f124, %r111;
	add.f32 	%f125, %f123, %f124;
	// begin inline asm
	ld.global.nc.u32 %r112, [%rd132];
	// end inline asm
	mov.b32 	%f126, %r112;
	add.f32 	%f127, %f125, %f126;
	add.s64 	%rd63, %rd132, 2048;
	// begin inline asm
	ld.global.nc.u32 %r113, [%rd63];
	// end inline asm
	mov.b32 	%f128, %r113;
	add.f32 	%f529, %f127, %f128;
	add.s32 	%r404, %r404, 2048;
	add.s64 	%rd132, %rd132, 8192;
	add.s32 	%r405, %r405, 2048;
	setp.lt.s32 	%p12, %r404, %r51;
	@%p12 bra 	$L__BB4_67;
$L__BB4_68:
	// begin inline asm
	mov.u32 %r114, %laneid;
	// end inline asm
	mov.b32 	%r116, %f529;
	mov.b32 	%r117, 1;
	mov.b32 	%r138, 31;
	mov.b32 	%r139, -1;
	// begin inline asm
	shfl.sync.down.b32 %r115, %r116, %r117, %r138, %r139;
	// end inline asm
	setp.gt.s32 	%p13, %r114, 30;
	mov.b32 	%f129, %r115;
	add.f32 	%f130, %f529, %f129;
	selp.f32 	%f131, %f529, %f130, %p13;
	mov.b32 	%r121, %f131;
	mov.b32 	%r122, 2;
	// begin inline asm
	shfl.sync.down.b32 %r120, %r121, %r122, %r138, %r139;
	// end inline asm
	setp.gt.s32 	%p14, %r114, 29;
	mov.b32 	%f132, %r120;
	add.f32 	%f133, %f131, %f132;
	selp.f32 	%f134, %f131, %f133, %p14;
	mov.b32 	%r126, %f134;
	mov.b32 	%r127, 4;
	// begin inline asm
	shfl.sync.down.b32 %r125, %r126, %r127, %r138, %r139;
	// end inline asm
	setp.gt.s32 	%p15, %r114, 27;
	mov.b32 	%f135, %r125;
	add.f32 	%f136, %f134, %f135;
	selp.f32 	%f137, %f134, %f136, %p15;
	mov.b32 	%r131, %f137;
	mov.b32 	%r132, 8;
	// begin inline asm
	shfl.sync.down.b32 %r130, %r131, %r132, %r138, %r139;
	// end inline asm
	setp.gt.s32 	%p16, %r114, 23;
	mov.b32 	%f138, %r130;
	add.f32 	%f139, %f137, %f138;
	selp.f32 	%f140, %f137, %f139, %p16;
	mov.b32 	%r136, %f140;
	mov.b32 	%r137, 16;
	// begin inline asm
	shfl.sync.down.b32 %r135, %r136, %r137, %r138, %r139;
	// end inline asm
	setp.gt.s32 	%p17, %r114, 15;
	mov.b32 	%f141, %r135;
	add.f32 	%f54, %f140, %f141;
	selp.f32 	%f530, %f140, %f54, %p17;
	setp.ne.s32 	%p18, %r114, 0;
	@%p18 bra 	$L__BB4_70;
	shr.u32 	%r140, %r46, 3;
	and.b32  	%r141, %r140, 124;
	mov.u32 	%r142, _ZZN3cub18CUB_300001_SM_10006detail6reduce28DeviceReduceSingleTileKernelINS2_10policy_hubIfjN4cuda3std3__44plusIfEEE10Policy1000EPfSC_iS9_ffNS7_10__identityEEEvT0_T1_T2_T3_T4_T6_E12temp_storage;
	add.s32 	%r143, %r142, %r141;
	st.shared.f32 	[%r143+16], %f54;
$L__BB4_70:
	bar.sync 	0;
	setp.ne.s32 	%p19, %r46, 0;
	@%p19 bra 	$L__BB4_72;
	ld.shared.f32 	%f142, [_ZZN3cub18CUB_300001_SM_10006detail6reduce28DeviceReduceSingleTileKernelINS2_10policy_hubIfjN4cuda3std3__44plusIfEEE10Policy1000EPfSC_iS9_ffNS7_10__identityEEEvT0_T1_T2_T3_T4_T6_E12temp_storage+20];
	add.f32 	%f143, %f530, %f142;
	ld.shared.f32 	%f144, [_ZZN3cub18CUB_300001_SM_10006detail6reduce28DeviceReduceSingleTileKernelINS2_10policy_hubIfjN4cuda3std3__44plusIfEEE10Policy1000EPfSC_iS9_ffNS7_10__identityEEEvT0_T1_T2_T3_T4_T6_E12temp_storage+24];
	add.f32 	%f145, %f143, %f144;
	ld.shared.f32 	%f146, [_ZZN3cub18CUB_300001_SM_10006detail6reduce28DeviceReduceSingleTileKernelINS2_10policy_hubIfjN4cuda3std3__44plusIfEEE10Policy1000EPfSC_iS9_ffNS7_10__identityEEEvT0_T1_T2_T3_T4_T6_E12temp_storage+28];
	add.f32 	%f147, %f145, %f146;
	ld.shared.f32 	%f148, [_ZZN3cub18CUB_300001_SM_10006detail6reduce28DeviceReduceSingleTileKernelINS2_10policy_hubIfjN4cuda3std3__44plusIfEEE10Policy1000EPfSC_iS9_ffNS7_10__identityEEEvT0_T1_T2_T3_T4_T6_E12temp_storage+32];
	add.f32 	%f149, %f147, %f148;
	ld.shared.f32 	%f150, [_ZZN3cub18CUB_300001_SM_10006detail6reduce28DeviceReduceSingleTileKernelINS2_10policy_hubIfjN4cuda3std3__44plusIfEEE10Policy1000EPfSC_iS9_ffNS7_10__identityEEEvT0_T1_T2_T3_T4_T6_E12temp_storage+36];
	add.f32 	%f151, %f149, %f150;
	ld.shared.f32 	%f152, [_ZZN3cub18CUB_300001_SM_10006detail6reduce28DeviceReduceSingleTileKernelINS2_10policy_hubIfjN4cuda3std3__44plusIfEEE10Policy1000EPfSC_iS9_ffNS7_10__identityEEEvT0_T1_T2_T3_T4_T6_E12temp_storage+40];
	add.f32 	%f153, %f151, %f152;
	ld.shared.f32 	%f154, [_ZZN3cub18CUB_300001_SM_10006detail6reduce28DeviceReduceSingleTileKernelINS2_10policy_hubIfjN4cuda3std3__44plusIfEEE10Policy1000EPfSC_iS9_ffNS7_10__identityEEEvT0_T1_T2_T3_T4_T6_E12temp_storage+44];
	add.f32 	%f155, %f153, %f154;
	ld.shared.f32 	%f156, [_ZZN3cub18CUB_300001_SM_10006detail6reduce28DeviceReduceSingleTileKernelINS2_10policy_hubIfjN4cuda3std3__44plusIfEEE10Policy1000EPfSC_iS9_ffNS7_10__identityEEEvT0_T1_T2_T3_T4_T6_E12temp_storage+48];
	add.f32 	%f157, %f155, %f156;
	ld.shared.f32 	%f158, [_ZZN3cub18CUB_300001_SM_10006detail6reduce28DeviceReduceSingleTileKernelINS2_10policy_hubIfjN4cuda3std3__44plusIfEEE10Policy1000EPfSC_iS9_ffNS7_10__identityEEEvT0_T1_T2_T3_T4_T6_E12temp_storage+52];
	add.f32 	%f159, %f157, %f158;
	ld.shared.f32 	%f160, [_ZZN3cub18CUB_300001_SM_10006detail6reduce28DeviceReduceSingleTileKernelINS2_10policy_hubIfjN4cuda3std3__44plusIfEEE10Policy1000EPfSC_iS9_ffNS7_10__identityEEEvT0_T1_T2_T3_T4_T6_E12temp_storage+56];
	add.f32 	%f161, %f159, %f160;
	ld.shared.f32 	%f162, [_ZZN3cub18CUB_300001_SM_10006detail6reduce28DeviceReduceSingleTileKernelINS2_10policy_hubIfjN4cuda3std3__44plusIfEEE10Policy1000EPfSC_iS9_ffNS7_10__identityEEEvT0_T1_T2_T3_T4_T6_E12temp_storage+60];
	add.f32 	%f163, %f161, %f162;
	ld.shared.f32 	%f164, [_ZZN3cub18CUB_300001_SM_10006detail6reduce28DeviceReduceSingleTileKernelINS2_10policy_hubIfjN4cuda3std3__44plusIfEEE10Policy1000EPfSC_iS9_ffNS7_10__identityEEEvT0_T1_T2_T3_T4_T6_E12temp_storage+64];
	add.f32 	%f165, %f163, %f164;
	ld.shared.f32 	%f166, [_ZZN3cub18CUB_300001_SM_10006detail6reduce28DeviceReduceSingleTileKernelINS2_10policy_hubIfjN4cuda3std3__44plusIfEEE10Policy1000EPfSC_iS9_ffNS7_10__identityEEEvT0_T1_T2_T3_T4_T6_E12temp_storage+68];
	add.f32 	%f167, %f165, %f166;
	ld.shared.f32 	%f168, [_ZZN3cub18CUB_300001_SM_10006detail6reduce28DeviceReduceSingleTileKernelINS2_10policy_hubIfjN4cuda3std3__44plusIfEEE10Policy1000EPfSC_iS9_ffNS7_10__identityEEEvT0_T1_T2_T3_T4_T6_E12temp_storage+72];
	add.f32 	%f169, %f167, %f168;
	ld.shared.f32 	%f170, [_ZZN3cub18CUB_300001_SM_10006detail6reduce28DeviceReduceSingleTileKernelINS2_10policy_hubIfjN4cuda3std3__44plusIfEEE10Policy1000EPfSC_iS9_ffNS7_10__identityEEEvT0_T1_T2_T3_T4_T6_E12temp_storage+76];
	add.f32 	%f530, %f169, %f170;
$L__BB4_72:
	mov.u32 	%r379, %tid.x;
	setp.ne.s32 	%p111, %r379, 0;
	@%p111 bra 	$L__BB4_74;
	add.f32 	%f503, %f58, %f530;
	st.global.f32 	[%rd1], %f503;
$L__BB4_74:
	ret;

}
	// .globl	_ZN3cub18CUB_300001_SM_10006detail6reduce28DeviceReduceSingleTileKernelINS2_10policy_hubIfyN4cuda3std3__44plusIfEEE10Policy1000EN6thrust24THRUST_300001_SM_1000_NS10device_ptrIKfEEPfyS9_ffNS7_10__identityEEEvT0_T1_T2_T3_T4_T6_
.visible .entry _ZN3cub18CUB_300001_SM_10006detail6reduce28DeviceReduceSingleTileKernelINS2_10policy_hubIfyN4cuda3std3__44plusIfEEE10Policy1000EN6thrust24THRUST_300001_SM_1000_NS10device_ptrIKfEEPfyS9_ffNS7_10__identityEEEvT0_T1_T2_T3_T4_T6_(
	.param .align 8 .b8 _ZN3cub18CUB_300001_SM_10006detail6reduce28DeviceReduceSingleTileKernelINS2_10policy_hubIfyN4cuda3std3__44plusIfEEE10Policy1000EN6thrust24THRUST_300001_SM_1000_NS10device_ptrIKfEEPfyS9_ffNS7_10__identityEEEvT0_T1_T2_T3_T4_T6__param_0[8],
	.param .u64 .ptr .align 1 _ZN3cub18CUB_300001_SM_10006detail6reduce28DeviceReduceSingleTileKernelINS2_10policy_hubIfyN4cuda3std3__44plusIfEEE10Policy1000EN6thrust24THRUST_300001_SM_1000_NS10device_ptrIKfEEPfyS9_ffNS7_10__identityEEEvT0_T1_T2_T3_T4_T6__param_1,
	.param .u64 _ZN3cub18CUB_300001_SM_10006detail6reduce28DeviceReduceSingleTileKernelINS2_10policy_hubIfyN4cuda3std3__44plusIfEEE10Policy1000EN6thrust24THRUST_300001_SM_1000_NS10device_ptrIKfEEPfyS9_ffNS7_10__identityEEEvT0_T1_T2_T3_T4_T6__param_2,
	.param .align 1 .b8 _ZN3cub18CUB_300001_SM_10006detail6reduce28DeviceReduceSingleTileKernelINS2_10policy_hubIfyN4cuda3std3__44plusIfEEE10Policy1000EN6thrust24THRUST_300001_SM_1000_NS10device_ptrIKfEEPfyS9_ffNS7_10__identityEEEvT0_T1_T2_T3_T4_T6__param_3[1],
	.param .f32 _ZN3cub18CUB_300001_SM_10006detail6reduce28DeviceReduceSingleTileKernelINS2_10policy_hubIfyN4cuda3std3__44plusIfEEE10Policy1000EN6thrust24THRUST_300001_SM_1000_NS10device_ptrIKfEEPfyS9_ffNS7_10__identityEEEvT0_T1_T2_T3_T4_T6__param_4,
	.param .align 1 .b8 _ZN3cub18CUB_300001_SM_10006detail6reduce28DeviceReduceSingleTileKernelINS2_10policy_hubIfyN4cuda3std3__44plusIfEEE10Policy1000EN6thrust24THRUST_300001_SM_1000_NS10device_ptrIKfEEPfyS9_ffNS7_10__identityEEEvT0_T1_T2_T3_T4_T6__param_5[1]
)
.maxntid 256
.minnctapersm 1
{
	.reg .pred 	%p<59>;
	.reg .b32 	%r<171>;
	.reg .b32 	%f<328>;
	.reg .b64 	%rd<56>;
	// demoted variable
	.shared .align 4 .b8 _ZZN3cub18CUB_300001_SM_10006detail6reduce28DeviceReduceSingleTileKernelINS2_10policy_hubIfyN4cuda3std3__44plusIfEEE10Policy1000EN6thrust24THRUST_300001_SM_1000_NS10device_ptrIKfEEPfyS9_ffNS7_10__identityEEEvT0_T1_T2_T3_T4_T6_E12temp_storage[44];
	ld.param.u64 	%rd18, [_ZN3cub18CUB_300001_SM_10006detail6reduce28DeviceReduceSingleTileKernelINS2_10policy_hubIfyN4cuda3std3__44plusIfEEE10Policy1000EN6thrust24THRUST_300001_SM_1000_NS10device_ptrIKfEEPfyS9_ffNS7_10__identityEEEvT0_T1_T2_T3_T4_T6__param_0];
	ld.param.u64 	%rd20, [_ZN3cub18CUB_300001_SM_10006detail6reduce28DeviceReduceSingleTileKernelINS2_10policy_hubIfyN4cuda3std3__44plusIfEEE10Policy1000EN6thrust24THRUST_300001_SM_1000_NS10device_ptrIKfEEPfyS9_ffNS7_10__identityEEEvT0_T1_T2_T3_T4_T6__param_1];
	ld.param.u64 	%rd19, [_ZN3cub18CUB_300001_SM_10006detail6reduce28DeviceReduceSingleTileKernelINS2_10policy_hubIfyN4cuda3std3__44plusIfEEE10Policy1000EN6thrust24THRUST_300001_SM_1000_NS10device_ptrIKfEEPfyS9_ffNS7_10__identityEEEvT0_T1_T2_T3_T4_T6__param_2];
	ld.param.f32 	%f42, [_ZN3cub18CUB_300001_SM_10006detail6reduce28DeviceReduceSingleTileKernelINS2_10policy_hubIfyN4cuda3std3__44plusIfEEE10Policy1000EN6thrust24THRUST_300001_SM_1000_NS10device_ptrIKfEEPfyS9_ffNS7_10__identityEEEvT0_T1_T2_T3_T4_T6__param_4];
	cvta.to.global.u64 	%rd1, %rd20;
	setp.ne.s64 	%p1, %rd19, 0;
	@%p1 bra 	$L__BB5_3;
	mov.u32 	%r156, %tid.x;
	setp.ne.s32 	%p58, %r156, 0;
	@%p58 bra 	$L__BB5_51;
	st.global.f32 	[%rd1], %f42;
	bra.uni 	$L__BB5_51;
$L__BB5_3:
	cvta.to.global.u64 	%rd2, %rd18;
	setp.gt.u64 	%p2, %rd19, 4095;
	@%p2 bra 	$L__BB5_28;
	cvt.u32.u64 	%r1, %rd19;
	mov.u32 	%r2, %tid.x;
	setp.ge.u32 	%p24, %r2, %r1;
	mov.f32 	%f315, 0f00000000;
	mov.u32 	%r160, %r2;
	@%p24 bra 	$L__BB5_6;
	mul.wide.u32 	%rd41, %r2, 4;
	add.s64 	%rd42, %rd2, %rd41;
	ld.global.f32 	%f315, [%rd42];
	add.s32 	%r160, %r2, 256;
$L__BB5_6:
	setp.ge.u32 	%p25, %r160, %r1;
	@%p25 bra 	$L__BB5_19;
	not.b32 	%r83, %r160;
	add.s32 	%r84, %r83, %r1;
	shr.u32 	%r85, %r84, 8;
	add.s32 	%r5, %r85, 1;
	and.b32  	%r6, %r5, 15;
	setp.lt.u32 	%p26, %r84, 3840;
	@%p26 bra 	$L__BB5_10;
	and.b32  	%r86, %r5, 33554416;
	neg.s32 	%r158, %r86;
	mul.wide.u32 	%rd43, %r160, 4;
	add.s64 	%rd44, %rd43, %rd2;
	add.s64 	%rd51, %rd44, 8192;
$L__BB5_9:
	.pragma "nounroll";
	ld.global.f32 	%f189, [%rd51+-8192];
	add.f32 	%f190, %f315, %f189;
	ld.global.f32 	%f191, [%rd51+-7168];
	add.f32 	%f192, %f190, %f191;
	ld.global.f32 	%f193, [%rd51+-6144];
	add.f32 	%f194, %f192, %f193;
	ld.global.f32 	%f195, [%rd51+-5120];
	add.f32 	%f196, %f194, %f195;
	ld.global.f32 	%f197, [%rd51+-4096];
	add.f32 	%f198, %f196, %f197;
	ld.global.f32 	%f199, [%rd51+-3072];
	add.f32 	%f200, %f198, %f199;
	ld.global.f32 	%f201, [%rd51+-2048];
	add.f32 	%f202, %f200, %f201;
	ld.global.f32 	%f203, [%rd51+-1024];
	add.f32 	%f204, %f202, %f203;
	ld.global.f32 	%f205, [%rd51];
	add.f32 	%f206, %f204, %f205;
	ld.global.f32 	%f207, [%rd51+1024];
	add.f32 	%f208, %f206, %f207;
	ld.global.f32 	%f209, [%rd51+2048];
	add.f32 	%f210, %f208, %f209;
	ld.global.f32 	%f211, [%rd51+3072];
	add.f32 	%f212, %f210, %f211;
	ld.global.f32 	%f213, [%rd51+4096];
	add.f32 	%f214, %f212, %f213;
	ld.global.f32 	%f215, [%rd51+5120];
	add.f32 	%f216, %f214, %f215;
	ld.global.f32 	%f217, [%rd51+6144];
	add.f32 	%f218, %f216, %f217;
	ld.global.f32 	%f219, [%rd51+7168];
	add.f32 	%f315, %f218, %f219;
	add.s32 	%r160, %r160, 4096;
	add.s32 	%r158, %r158, 16;
	add.s64 	%rd51, %rd51, 16384;
	setp.ne.s32 	%p27, %r158, 0;
	@%p27 bra 	$L__BB5_9;
$L__BB5_10:
	setp.eq.s32 	%p28, %r6, 0;
	@%p28 bra 	$L__BB5_19;
	and.b32  	%r13, %r5, 7;
	setp.lt.u32 	%p29, %r6, 8;
	@%p29 bra 	$L__BB5_13;
	mul.wide.s32 	%rd45, %r160, 4;
	add.s64 	%rd46, %rd2, %rd45;
	ld.global.f32 	%f221, [%rd46];
	add.f32 	%f222, %f315, %f221;
	ld.global.f32 	%f223, [%rd46+1024];
	add.f32 	%f224, %f222, %f223;
	ld.global.f32 	%f225, [%rd46+2048];
	add.f32 	%f226, %f224, %f225;
	ld.global.f32 	%f227, [%rd46+3072];
	add.f32 	%f228, %f226, %f227;
	ld.global.f32 	%f229, [%rd46+4096];
	add.f32 	%f230, %f228, %f229;
	ld.global.f32 	%f231, [%rd46+5120];
	add.f32 	%f232, %f230, %f231;
	ld.global.f32 	%f233, [%rd46+6144];
	add.f32 	%f234, %f232, %f233;
	ld.global.f32 	%f235, [%rd46+7168];
	add.f32 	%f315, %f234, %f235;
	add.s32 	%r160, %r160, 2048;
$L__BB5_13:
	setp.eq.s32 	%p30, %r13, 0;
	@%p30 bra 	$L__BB5_19;
	and.b32  	%r16, %r5, 3;
	setp.lt.u32 	%p31, %r13, 4;
	@%p31 bra 	$L__BB5_16;
	mul.wide.s32 	%rd47, %r160, 4;
	add.s64 	%rd48, %rd2, %rd47;
	ld.global.f32 	%f237, [%rd48];
	add.f32 	%f238, %f315, %f237;
	ld.global.f32 	%f239, [%rd48+1024];
	add.f32 	%f240, %f238, %f239;
	ld.global.f32 	%f241, [%rd48+2048];
	add.f32 	%f242, %f240, %f241;
	ld.global.f32 	%f243, [%rd48+3072];
	add.f32 	%f315, %f242, %f243;
	add.s32 	%r160, %r160, 1024;
$L__BB5_16:
	setp.eq.s32 	%p32, %r16, 0;
	@%p32 bra 	$L__BB5_19;
	neg.s32 	%r163, %r16;
$L__BB5_18:
	.pragma "nounroll";
	mul.wide.s32 	%rd49, %r160, 4;
	add.s64 	%rd50, %rd2, %rd49;
	ld.global.f32 	%f244, [%rd50];
	add.f32 	%f315, %f315, %f244;
	add.s32 	%r160, %r160, 256;
	add.s32 	%r163, %r163, 1;
	setp.ne.s32 	%p33, %r163, 0;
	@%p33 bra 	$L__BB5_18;
$L__BB5_19:
	setp.lt.u64 	%p34, %rd19, 256;
	@%p34 bra 	$L__BB5_24;
	// begin inline asm
	mov.u32 %r125, %laneid;
	// end inline asm
	mov.b32 	%r127, %f315;
	mov.b32 	%r128, 1;
	mov.b32 	%r149, 31;
	mov.b32 	%r150, -1;
	// begin inline asm
	shfl.sync.down.b32 %r126, %r127, %r128, %r149, %r150;
	// end inline asm
	setp.gt.s32 	%p50, %r125, 30;
	mov.b32 	%f279, %r126;
	add.f32 	%f280, %f315, %f279;
	selp.f32 	%f281, %f315, %f280, %p50;
	mov.b32 	%r132, %f281;
	mov.b32 	%r133, 2;
	// begin inline asm
	shfl.sync.down.b32 %r131, %r132, %r133, %r149, %r150;
	// end inline asm
	setp.gt.s32 	%p51, %r125, 29;
	mov.b32 	%f282, %r131;
	add.f32 	%f283, %f281, %f282;
	selp.f32 	%f284, %f281, %f283, %p51;
	mov.b32 	%r137, %f284;
	mov.b32 	%r138, 4;
	// begin inline asm
	shfl.sync.down.b32 %r136, %r137, %r138, %r149, %r150;
	// end inline asm
	setp.gt.s32 	%p52, %r125, 27;
	mov.b32 	%f285, %r136;
	add.f32 	%f286, %f284, %f285;
	selp.f32 	%f287, %f284, %f286, %p52;
	mov.b32 	%r142, %f287;
	mov.b32 	%r143, 8;
	// begin inline asm
	shfl.sync.down.b32 %r141, %r142, %r143, %r149, %r150;
	// end inline asm
	setp.gt.s32 	%p53, %r125, 23;
	mov.b32 	%f288, %r141;
	add.f32 	%f289, %f287, %f288;
	selp.f32 	%f290, %f287, %f289, %p53;
	mov.b32 	%r147, %f290;
	mov.b32 	%r148, 16;
	// begin inline asm
	shfl.sync.down.b32 %r146, %r147, %r148, %r149, %r150;
	// end inline asm
	setp.gt.s32 	%p54, %r125, 15;
	mov.b32 	%f291, %r146;
	add.f32 	%f16, %f290, %f291;
	selp.f32 	%f327, %f290, %f16, %p54;
	setp.ne.s32 	%p55, %r125, 0;
	@%p55 bra 	$L__BB5_22;
	shr.u32 	%r151, %r2, 3;
	and.b32  	%r152, %r151, 124;
	mov.u32 	%r153, _ZZN3cub18CUB_300001_SM_10006detail6reduce28DeviceReduceSingleTileKernelINS2_10policy_hubIfyN4cuda3std3__44plusIfEEE10Policy1000EN6thrust24THRUST_300001_SM_1000_NS10device_ptrIKfEEPfyS9_ffNS7_10__identityEEEvT0_T1_T2_T3_T4_T6_E12temp_storage;
	add.s32 	%r154, %r153, %r152;
	st.shared.f32 	[%r154+8], %f16;
$L__BB5_22:
	bar.sync 	0;
	setp.ne.s32 	%p56, %r2, 0;
	@%p56 bra 	$L__BB5_49;
	ld.shared.f32 	%f292, [_ZZN3cub18CUB_300001_SM_10006detail6reduce28DeviceReduceSingleTileKernelINS2_10policy_hubIfyN4cuda3std3__44plusIfEEE10Policy1000EN6thrust24THRUST_300001_SM_1000_NS10device_ptrIKfEEPfyS9_ffNS7_10__identityEEEvT0_T1_T2_T3_T4_T6_E12temp_storage+12];
	add.f32 	%f293, %f327, %f292;
	ld.shared.f32 	%f294, [_ZZN3cub18CUB_300001_SM_10006detail6reduce28DeviceReduceSingleTileKernelINS2_10policy_hubIfyN4cuda3std3__44plusIfEEE10Policy1000EN6thrust24THRUST_300001_SM_1000_NS10device_ptrIKfEEPfyS9_ffNS7_10__identityEEEvT0_T1_T2_T3_T4_T6_E12temp_storage+16];
	add.f32 	%f295, %f293, %f294;
	ld.shared.f32 	%f296, [_ZZN3cub18CUB_300001_SM_10006detail6reduce28DeviceReduceSingleTileKernelINS2_10policy_hubIfyN4cuda3std3__44plusIfEEE10Policy1000EN6thrust24THRUST_300001_SM_1000_NS10device_ptrIKfEEPfyS9_ffNS7_10__identityEEEvT0_T1_T2_T3_T4_T6_E12temp_storage+20];
	add.f32 	%f297, %f295, %f296;
	ld.shared.f32 	%f298, [_ZZN3cub18CUB_300001_SM_10006detail6reduce28DeviceReduceSingleTileKernelINS2_10policy_hubIfyN4cuda3std3__44plusIfEEE10Policy1000EN6thrust24THRUST_300001_SM_1000_NS10device_ptrIKfEEPfyS9_ffNS7_10__identityEEEvT0_T1_T2_T3_T4_T6_E12temp_storage+24];
	add.f32 	%f299, %f297, %f298;
	ld.shared.f32 	%f300, [_ZZN3cub18CUB_300001_SM_10006detail6reduce28DeviceReduceSingleTileKernelINS2_10policy_hubIfyN4cuda3std3__44plusIfEEE10Policy1000EN6thrust24THRUST_300001_SM_1000_NS10device_ptrIKfEEPfyS9_ffNS7_10__identityEEEvT0_T1_T2_T3_T4_T6_E12temp_storage+28];
	add.f32 	%f301, %f299, %f300;
	ld.shared.f32 	%f302, [_ZZN3cub18CUB_300001_SM_10006detail6reduce28DeviceReduceSingleTileKernelINS2_10policy_hubIfyN4cuda3std3__44plusIfEEE10Policy1000EN6thrust24THRUST_300001_SM_1000_NS10device_ptrIKfEEPfyS9_ffNS7_10__identityEEEvT0_T1_T2_T3_T4_T6_E12temp_storage+32];
	add.f32 	%f303, %f301, %f302;
	ld.shared.f32 	%f304, [_ZZN3cub18CUB_300001_SM_10006detail6reduce28DeviceReduceSingleTileKernelINS2_10policy_hubIfyN4cuda3std3__44plusIfEEE10Policy1000EN6thrust24THRUST_300001_SM_1000_NS10device_ptrIKfEEPfyS9_ffNS7_10__identityEEEvT0_T1_T2_T3_T4_T6_E12temp_storage+36];
	add.f32 	%f327, %f303, %f304;
	bra.uni 	$L__BB5_49;
$L__BB5_24:
	// begin inline asm
	mov.u32 %r87, %laneid;
	// end inline asm
	and.b32  	%r113, %r2, 992;
	add.s32 	%r114, %r113, 32;
	setp.gt.u32 	%p35, %r114, %r1;
	not.b32 	%r115, %r113;
	add.s32 	%r116, %r1, %r115;
	selp.b32 	%r111, %r116, 31, %p35;
	mov.b32 	%r89, %f315;
	mov.b32 	%r90, 1;
	mov.b32 	%r112, -1;
	// begin inline asm
	shfl.sync.down.b32 %r88, %r89, %r90, %r111, %r112;
	// end inline asm
	setp.lt.s32 	%p36, %r87, %r111;
	mov.b32 	%f245, %r88;
	add.f32 	%f246, %f315, %f245;
	selp.f32 	%f247, %f246, %f315, %p36;
	mov.b32 	%r94, %f247;
	mov.b32 	%r95, 2;
	// begin inline asm
	shfl.sync.down.b32 %r93, %r94, %r95, %r111, %r112;
	// end inline asm
	add.s32 	%r117, %r87, 2;
	setp.gt.s32 	%p37, %r117, %r111;
	mov.b32 	%f248, %r93;
	add.f32 	%f249, %f247, %f248;
	selp.f32 	%f250, %f247, %f249, %p37;
	mov.b32 	%r99, %f250;
	mov.b32 	%r100, 4;
	// begin inline asm
	shfl.sync.down.b32 %r98, %r99, %r100, %r111, %r112;
	// end inline asm
	add.s32 	%r118, %r87, 4;
	setp.gt.s32 	%p38, %r118, %r111;
	mov.b32 	%f251, %r98;
	add.f32 	%f252, %f250, %f251;
	selp.f32 	%f253, %f250, %f252, %p38;
	mov.b32 	%r104, %f253;
	mov.b32 	%r105, 8;
	// begin inline asm
	shfl.sync.down.b32 %r103, %r104, %r105, %r111, %r112;
	// end inline asm
	add.s32 	%r119, %r87, 8;
	setp.gt.s32 	%p39, %r119, %r111;
	mov.b32 	%f254, %r103;
	add.f32 	%f255, %f253, %f254;
	selp.f32 	%f256, %f253, %f255, %p39;
	mov.b32 	%r109, %f256;
	mov.b32 	%r110, 16;
	// begin inline asm
	shfl.sync.down.b32 %r108, %r109, %r110, %r111, %r112;
	// end inline asm
	add.s32 	%r120, %r87, 16;
	setp.gt.s32 	%p40, %r120, %r111;
	mov.b32 	%f257, %r108;
	add.f32 	%f258, %f256, %f257;
	selp.f32 	%f327, %f256, %f258, %p40;
	setp.ne.s32 	%p41, %r87, 0;
	@%p41 bra 	$L__BB5_26;
	shr.u32 	%r121, %r2, 3;
	and.b32  	%r122, %r121, 124;
	mov.u32 	%r123, _ZZN3cub18CUB_300001_SM_10006detail6reduce28DeviceReduceSingleTileKernelINS2_10policy_hubIfyN4cuda3std3__44plusIfEEE10Policy1000EN6thrust24THRUST_300001_SM_1000_NS10device_ptrIKfEEPfyS9_ffNS7_10__identityEEEvT0_T1_T2_T3_T4_T6_E12temp_storage;
	add.s32 	%r124, %r123, %r122;
	st.shared.f32 	[%r124+8], %f327;
$L__BB5_26:
	bar.sync 	0;
	setp.ne.s32 	%p42, %r2, 0;
	@%p42 bra 	$L__BB5_49;
	setp.gt.u64 	%p43, %rd19, 32;
	ld.shared.f32 	%f259, [_ZZN3cub18CUB_300001_SM_10006detail6reduce28DeviceReduceSingleTileKernelINS2_10policy_hubIfyN4cuda3std3__44plusIfEEE10Policy1000EN6thrust24THRUST_300001_SM_1000_NS10device_ptrIKfEEPfyS9_ffNS7_10__identityEEEvT0_T1_T2_T3_T4_T6_E12temp_storage+12];
	add.f32 	%f260, %f327, %f259;
	selp.f32 	%f261, %f260, %f327, %p43;
	setp.gt.u64 	%p44, %rd19, 64;
	ld.shared.f32 	%f262, [_ZZN3cub18CUB_300001_SM_10006detail6reduce28DeviceReduceSingleTileKernelINS2_10policy_hubIfyN4cuda3std3__44plusIfEEE10Policy1000EN6thrust24THRUST_300001_SM_1000_NS10device_ptrIKfEEPfyS9_ffNS7_10__identityEEEvT0_T1_T2_T3_T4_T6_E12temp_storage+16];
	add.f32 	%f263, %f262, %f261;
	selp.f32 	%f264, %f263, %f261, %p44;
	setp.gt.u64 	%p45, %rd19, 96;
	ld.shared.f32 	%f265, [_ZZN3cub18CUB_300001_SM_10006detail6reduce28DeviceReduceSingleTileKernelINS2_10policy_hubIfyN4cuda3std3__44plusIfEEE10Policy1000EN6thrust24THRUST_300001_SM_1000_NS10device_ptrIKfEEPfyS9_ffNS7_10__identityEEEvT0_T1_T2_T3_T4_T6_E12temp_storage+20];
	add.f32 	%f266, %f265, %f264;
	selp.f32 	%f267, %f266, %f264, %p45;
	setp.gt.u64 	%p46, %rd19, 128;
	ld.shared.f32 	%f268, [_ZZN3cub18CUB_300001_SM_10006detail6reduce28DeviceReduceSingleTileKernelINS2_10policy_hubIfyN4cuda3std3__44plusIfEEE10Policy1000EN6thrust24THRUST_300001_SM_1000_NS10device_ptrIKfEEPfyS9_ffNS7_10__identityEEEvT0_T1_T2_T3_T4_T6_E12temp_storage+24];
	add.f32 	%f269, %f268, %f267;
	selp.f32 	%f270, %f269, %f267, %p46;
	setp.gt.u64 	%p47, %rd19, 160;
	ld.shared.f32 	%f271, [_ZZN3cub18CUB_300001_SM_10006detail6reduce28DeviceReduceSingleTileKernelINS2_10policy_hubIfyN4cuda3std3__44plusIfEEE10Policy1000EN6thrust24THRUST_300001_SM_1000_NS10device_ptrIKfEEPfyS9_ffNS7_10__identityEEEvT0_T1_T2_T3_T4_T6_E12temp_storage+28];
	add.f32 	%f272, %f271, %f270;
	selp.f32 	%f273, %f272, %f270, %p47;
	setp.gt.u64 	%p48, %rd19, 192;
	ld.shared.f32 	%f274, [_ZZN3cub18CUB_300001_SM_10006detail6reduce28DeviceReduceSingleTileKernelINS2_10policy_hubIfyN4cuda3std3__44plusIfEEE10Policy1000EN6thrust24THRUST_300001_SM_1000_NS10device_ptrIKfEEPfyS9_ffNS7_10__identityEEEvT0_T1_T2_T3_T4_T6_E12temp_storage+32];
	add.f32 	%f275, %f274, %f273;
	selp.f32 	%f276, %f275, %f273, %p48;
	setp.gt.u64 	%p49, %rd19, 224;
	ld.shared.f32 	%f277, [_ZZN3cub18CUB_300001_SM_10006detail6reduce28DeviceReduceSingleTileKernelINS2_10policy_hubIfyN4cuda3std3__44plusIfEEE10Policy1000EN6thrust24THRUST_300001_SM_1000_NS10device_ptrIKfEEPfyS9_ffNS7_10__identityEEEvT0_T1_T2_T3_T4_T6_E12temp_storage+36];
	add.f32 	%f278, %f277, %f276;
	selp.f32 	%f327, %f278, %f276, %p49;
	bra.uni 	$L__BB5_49;
$L__BB5_28:
	mov.u32 	%r24, %tid.x;
	cvt.u64.u32 	%rd6, %r24;
	mul.wide.u32 	%rd22, %r24, 4;
	add.s64 	%rd7, %rd2, %rd22;
	ld.global.f32 	%f43, [%rd7];
	ld.global.f32 	%f44, [%rd7+1024];
	ld.global.f32 	%f45, [%rd7+2048];
	ld.global.f32 	%f46, [%rd7+3072];
	ld.global.f32 	%f47, [%rd7+4096];
	ld.global.f32 	%f48, [%rd7+5120];
	ld.global.f32 	%f49, [%rd7+6144];
	ld.global.f32 	%f50, [%rd7+7168];
	ld.global.f32 	%f51, [%rd7+8192];
	ld.global.f32 	%f52, [%rd7+9216];
	ld.global.f32 	%f53, [%rd7+10240];
	ld.global.f32 	%f54, [%rd7+11264];
	ld.global.f32 	%f55, [%rd7+12288];
	ld.global.f32 	%f56, [%rd7+13312];
	ld.global.f32 	%f57, [%rd7+14336];
	ld.global.f32 	%f58, [%rd7+15360];
	add.f32 	%f59, %f43, %f44;
	add.f32 	%f60, %f45, %f46;
	add.f32 	%f61, %f47, %f48;
	add.f32 	%f62, %f49, %f50;
	add.f32 	%f63, %f51, %f52;
	add.f32 	%f64, %f53, %f54;
	add.f32 	%f65, %f55, %f56;
	add.f32 	%f66, %f57, %f58;
	add.f32 	%f67, %f59, %f60;
	add.f32 	%f68, %f61, %f62;
	add.f32 	%f69, %f63, %f64;
	add.f32 	%f70, %f65, %f66;
	add.f32 	%f71, %f67, %f68;
	add.f32 	%f72, %f69, %f70;
	add.f32 	%f326, %f71, %f72;
	add.s64 	%rd8, %rd19, -4096;
	setp.lt.u64 	%p3, %rd8, 4096;
	mov.b64 	%rd53, 4096;
	@%p3 bra 	$L__BB5_32;
	mov.b64 	%rd53, 4096;
$L__BB5_30:
	shl.b64 	%rd24, %rd53, 2;
	add.s64 	%rd25, %rd7, %rd24;
	ld.global.f32 	%f73, [%rd25];
	ld.global.f32 	%f74, [%rd25+1024];
	ld.global.f32 	%f75, [%rd25+2048];
	ld.global.f32 	%f76, [%rd25+3072];
	ld.global.f32 	%f77, [%rd25+4096];
	ld.global.f32 	%f78, [%rd25+5120];
	ld.global.f32 	%f79, [%rd25+6144];
	ld.global.f32 	%f80, [%rd25+7168];
	ld.global.f32 	%f81, [%rd25+8192];
	ld.global.f32 	%f82, [%rd25+9216];
	ld.global.f32 	%f83, [%rd25+10240];
	ld.global.f32 	%f84, [%rd25+11264];
	ld.global.f32 	%f85, [%rd25+12288];
	ld.global.f32 	%f86, [%rd25+13312];
	ld.global.f32 	%f87, [%rd25+14336];
	ld.global.f32 	%f88, [%rd25+15360];
	add.f32 	%f89, %f326, %f73;
	add.f32 	%f90, %f74, %f75;
	add.f32 	%f91, %f76, %f77;
	add.f32 	%f92, %f78, %f79;
	add.f32 	%f93, %f80, %f81;
	add.f32 	%f94, %f82, %f83;
	add.f32 	%f95, %f84, %f85;
	add.f32 	%f96, %f86, %f87;
	add.f32 	%f97, %f89, %f90;
	add.f32 	%f98, %f91, %f92;
	add.f32 	%f99, %f93, %f94;
	add.f32 	%f100, %f95, %f96;
	add.f32 	%f101, %f97, %f98;
	add.f32 	%f102, %f99, %f100;
	add.f32 	%f103, %f101, %f102;
	add.f32 	%f326, %f103, %f88;
	sub.s64 	%rd26, %rd19, %rd53;
	setp.lt.u64 	%p4, %rd26, 4096;
	@%p4 bra 	$L__BB5_45;
	add.s64 	%rd53, %rd53, 4096;
	setp.le.u64 	%p5, %rd53, %rd8;
	@%p5 bra 	$L__BB5_30;
$L__BB5_32:
	setp.le.u64 	%p6, %rd19, %rd53;
	cvt.u32.u64 	%r42, %rd53;
	cvt.u32.u64 	%r43, %rd19;
	sub.s32 	%r44, %r43, %r42;
	setp.ge.s32 	%p7, %r24, %r44;
	or.pred  	%p8, %p6, %p7;
	@%p8 bra 	$L__BB5_45;
	not.b32 	%r47, %r24;
	add.s32 	%r48, %r47, %r43;
	sub.s32 	%r50, %r48, %r42;
	shr.u32 	%r51, %r50, 8;
	add.s32 	%r25, %r51, 1;
	and.b32  	%r26, %r25, 15;
	setp.lt.u32 	%p9, %r50, 3840;
	mov.u32 	%r167, %r24;
	@%p9 bra 	$L__BB5_36;
	and.b32  	%r52, %r25, 33554416;
	neg.s32 	%r165, %r52;
	add.s64 	%rd27, %rd53, %rd6;
	shl.b64 	%rd28, %rd27, 2;
	add.s64 	%rd29, %rd28, %rd2;
	add.s64 	%rd54, %rd29, 8192;
	mov.u32 	%r167, %r24;
$L__BB5_35:
	.pragma "nounroll";
	ld.global.f32 	%f105, [%rd54+-8192];
	add.f32 	%f106, %f326, %f105;
	ld.global.f32 	%f107, [%rd54+-7168];
	add.f32 	%f108, %f106, %f107;
	ld.global.f32 	%f109, [%rd54+-6144];
	add.f32 	%f110, %f108, %f109;
	ld.global.f32 	%f111, [%rd54+-5120];
	add.f32 	%f112, %f110, %f111;
	ld.global.f32 	%f113, [%rd54+-4096];
	add.f32 	%f114, %f112, %f113;
	ld.global.f32 	%f115, [%rd54+-3072];
	add.f32 	%f116, %f114, %f115;
	ld.global.f32 	%f117, [%rd54+-2048];
	add.f32 	%f118, %f116, %f117;
	ld.global.f32 	%f119, [%rd54+-1024];
	add.f32 	%f120, %f118, %f119;
	ld.global.f32 	%f121, [%rd54];
	add.f32 	%f122, %f120, %f121;
	ld.global.f32 	%f123, [%rd54+1024];
	add.f32 	%f124, %f122, %f123;
	ld.global.f32 	%f125, [%rd54+2048];
	add.f32 	%f126, %f124, %f125;
	ld.global.f32 	%f127, [%rd54+3072];
	add.f32 	%f128, %f126, %f127;
	ld.global.f32 	%f129, [%rd54+4096];
	add.f32 	%f130, %f128, %f129;
	ld.global.f32 	%f131, [%rd54+5120];
	add.f32 	%f132, %f130, %f131;
	ld.global.f32 	%f133, [%rd54+6144];
	add.f32 	%f134, %f132, %f133;
	ld.global.f32 	%f135, [%rd54+7168];
	add.f32 	%f326, %f134, %f135;
	add.s32 	%r167, %r167, 4096;
	add.s32 	%r165, %r165, 16;
	add.s64 	%rd54, %rd54, 16384;
	setp.ne.s32 	%p10, %r165, 0;
	@%p10 bra 	$L__BB5_35;
$L__BB5_36:
	setp.eq.s32 	%p11, %r26, 0;
	@%p11 bra 	$L__BB5_45;
	and.b32  	%r33, %r25, 7;
	setp.lt.u32 	%p12, %r26, 8;
	@%p12 bra 	$L__BB5_39;
	cvt.u64.u32 	%rd30, %r167;
	add.s64 	%rd31, %rd53, %rd30;
	shl.b64 	%rd32, %rd31, 2;
	add.s64 	%rd33, %rd2, %rd32;
	ld.global.f32 	%f137, [%rd33];
	add.f32 	%f138, %f326, %f137;
	ld.global.f32 	%f139, [%rd33+1024];
	add.f32 	%f140, %f138, %f139;
	ld.global.f32 	%f141, [%rd33+2048];
	add.f32 	%f142, %f140, %f141;
	ld.global.f32 	%f143, [%rd33+3072];
	add.f32 	%f144, %f142, %f143;
	ld.global.f32 	%f145, [%rd33+4096];
	add.f32 	%f146, %f144, %f145;
	ld.global.f32 	%f147, [%rd33+5120];
	add.f32 	%f148, %f146, %f147;
	ld.global.f32 	%f149, [%rd33+6144];
	add.f32 	%f150, %f148, %f149;
	ld.global.f32 	%f151, [%rd33+7168];
	add.f32 	%f326, %f150, %f151;
	add.s32 	%r167, %r167, 2048;
$L__BB5_39:
	setp.eq.s32 	%p13, %r33, 0;
	@%p13 bra 	$L__BB5_45;
	and.b32  	%r36, %r25, 3;
	setp.lt.u32 	%p14, %r33, 4;
	@%p14 bra 	$L__BB5_42;
	cvt.u64.u32 	%rd34, %r167;
	add.s64 	%rd35, %rd53, %rd34;
	shl.b64 	%rd36, %rd35, 2;
	add.s64 	%rd37, %rd2, %rd36;
	ld.global.f32 	%f153, [%rd37];
	add.f32 	%f154, %f326, %f153;
	ld.global.f32 	%f155, [%rd37+1024];
	add.f32 	%f156, %f154, %f155;
	ld.global.f32 	%f157, [%rd37+2048];
	add.f32 	%f158, %f156, %f157;
	ld.global.f32 	%f159, [%rd37+3072];
	add.f32 	%f326, %f158, %f159;
	add.s32 	%r167, %r167, 1024;
$L__BB5_42:
	setp.eq.s32 	%p15, %r36, 0;
	@%p15 bra 	$L__BB5_45;
	cvt.u64.u32 	%rd38, %r167;
	add.s64 	%rd39, %rd53, %rd38;
	shl.b64 	%rd40, %rd39, 2;
	add.s64 	%rd55, %rd2, %rd40;
	neg.s32 	%r170, %r36;
$L__BB5_44:
	.pragma "nounroll";
	ld.global.f32 	%f160, [%rd55];
	add.f32 	%f326, %f326, %f160;
	add.s64 	%rd55, %rd55, 1024;
	add.s32 	%r170, %r170, 1;
	setp.ne.s32 	%p16, %r170, 0;
	@%p16 bra 	$L__BB5_44;
$L__BB5_45:
	// begin inline asm
	mov.u32 %r53, %laneid;
	// end inline asm
	mov.b32 	%r55, %f326;
	mov.b32 	%r56, 1;
	mov.b32 	%r77, 31;
	mov.b32 	%r78, -1;
	// begin inline asm
	shfl.sync.down.b32 %r54, %r55, %r56, %r77, %r78;
	// end inline asm
	setp.gt.s32 	%p17, %r53, 30;
	mov.b32 	%f161, %r54;
	add.f32 	%f162, %f326, %f161;
	selp.f32 	%f163, %f326, %f162, %p17;
	mov.b32 	%r60, %f163;
	mov.b32 	%r61, 2;
	// begin inline asm
	shfl.sync.down.b32 %r59, %r60, %r61, %r77, %r78;
	// end inline asm
	setp.gt.s32 	%p18, %r53, 29;
	mov.b32 	%f164, %r59;
	add.f32 	%f165, %f163, %f164;
	selp.f32 	%f166, %f163, %f165, %p18;
	mov.b32 	%r65, %f166;
	mov.b32 	%r66, 4;
	// begin inline asm
	shfl.sync.down.b32 %r64, %r65, %r66, %r77, %r78;
	// end inline asm
	setp.gt.s32 	%p19, %r53, 27;
	mov.b32 	%f167, %r64;
	add.f32 	%f168, %f166, %f167;
	selp.f32 	%f169, %f166, %f168, %p19;
	mov.b32 	%r70, %f169;
	mov.b32 	%r71, 8;
	// begin inline asm
	shfl.sync.down.b32 %r69, %r70, %r71, %r77, %r78;
	// end inline asm
	setp.gt.s32 	%p20, %r53, 23;
	mov.b32 	%f170, %r69;
	add.f32 	%f171, %f169, %f170;
	selp.f32 	%f172, %f169, %f171, %p20;
	mov.b32 	%r75, %f172;
	mov.b32 	%r76, 16;
	// begin inline asm
	shfl.sync.down.b32 %r74, %r75, %r76, %r77, %r78;
	// end inline asm
	setp.gt.s32 	%p21, %r53, 15;
	mov.b32 	%f173, %r74;
	add.f32 	%f38, %f172, %f173;
	selp.f32 	%f327, %f172, %f38, %p21;
	setp.ne.s32 	%p22, %r53, 0;
	@%p22 bra 	$L__BB5_47;
	shr.u32 	%r79, %r24, 3;
	and.b32  	%r80, %r79, 124;
	mov.u32 	%r81, _ZZN3cub18CUB_300001_SM_10006detail6reduce28DeviceReduceSingleTileKernelINS2_10policy_hubIfyN4cuda3std3__44plusIfEEE10Policy1000EN6thrust24THRUST_300001_SM_1000_NS10device_ptrIKfEEPfyS9_ffNS7_10__identityEEEvT0_T1_T2_T3_T4_T6_E12temp_storage;
	add.s32 	%r82, %r81, %r80;
	st.shared.f32 	[%r82+8], %f38;
$L__BB5_47:
	bar.sync 	0;
	setp.ne.s32 	%p23, %r24, 0;
	@%p23 bra 	$L__BB5_49;
	ld.shared.f32 	%f174, [_ZZN3cub18CUB_300001_SM_10006detail6reduce28DeviceReduceSingleTileKernelINS2_10policy_hubIfyN4cuda3std3__44plusIfEEE10Policy1000EN6thrust24THRUST_300001_SM_1000_NS10device_ptrIKfEEPfyS9_ffNS7_10__identityEEEvT0_T1_T2_T3_T4_T6_E12temp_storage+12];
	add.f32 	%f175, %f327, %f174;
	ld.shared.f32 	%f176, [_ZZN3cub18CUB_300001_SM_10006detail6reduce28DeviceReduceSingleTileKernelINS2_10policy_hubIfyN4cuda3std3__44plusIfEEE10Policy1000EN6thrust24THRUST_300001_SM_1000_NS10device_ptrIKfEEPfyS9_ffNS7_10__identityEEEvT0_T1_T2_T3_T4_T6_E12temp_storage+16];
	add.f32 	%f177, %f175, %f176;
	ld.shared.f32 	%f178, [_ZZN3cub18CUB_300001_SM_10006detail6reduce28DeviceReduceSingleTileKernelINS2_10policy_hubIfyN4cuda3std3__44plusIfEEE10Policy1000EN6thrust24THRUST_300001_SM_1000_NS10device_ptrIKfEEPfyS9_ffNS7_10__identityEEEvT0_T1_T2_T3_T4_T6_E12temp_storage+20];
	add.f32 	%f179, %f177, %f178;
	ld.shared.f32 	%f180, [_ZZN3cub18CUB_300001_SM_10006detail6reduce28DeviceReduceSingleTileKernelINS2_10policy_hubIfyN4cuda3std3__44plusIfEEE10Policy1000EN6thrust24THRUST_300001_SM_1000_NS10device_ptrIKfEEPfyS9_ffNS7_10__identityEEEvT0_T1_T2_T3_T4_T6_E12temp_storage+24];
	add.f32 	%f181, %f179, %f180;
	ld.shared.f32 	%f182, [_ZZN3cub18CUB_300001_SM_10006detail6reduce28DeviceReduceSingleTileKernelINS2_10policy_hubIfyN4cuda3std3__44plusIfEEE10Policy1000EN6thrust24THRUST_300001_SM_1000_NS10device_ptrIKfEEPfyS9_ffNS7_10__identityEEEvT0_T1_T2_T3_T4_T6_E12temp_storage+28];
	add.f32 	%f183, %f181, %f182;
	ld.shared.f32 	%f184, [_ZZN3cub18CUB_300001_SM_10006detail6reduce28DeviceReduceSingleTileKernelINS2_10policy_hubIfyN4cuda3std3__44plusIfEEE10Policy1000EN6thrust24THRUST_300001_SM_1000_NS10device_ptrIKfEEPfyS9_ffNS7_10__identityEEEvT0_T1_T2_T3_T4_T6_E12temp_storage+32];
	add.f32 	%f185, %f183, %f184;
	ld.shared.f32 	%f186, [_ZZN3cub18CUB_300001_SM_10006detail6reduce28DeviceReduceSingleTileKernelINS2_10policy_hubIfyN4cuda3std3__44plusIfEEE10Policy1000EN6thrust24THRUST_300001_SM_1000_NS10device_ptrIKfEEPfyS9_ffNS7_10__identityEEEvT0_T1_T2_T3_T4_T6_E12temp_storage+36];
	add.f32 	%f327, %f185, %f186;
$L__BB5_49:
	mov.u32 	%r155, %tid.x;
	setp.ne.s32 	%p57, %r155, 0;
	@%p57 bra 	$L__BB5_51;
	add.f32 	%f305, %f42, %f327;
	st.global.f32 	[%rd1], %f305;
$L__BB5_51:
	ret;

}
	// .globl	_ZN3cub18CUB_300001_SM_10006detail6reduce18DeviceReduceKernelINS2_10policy_hubIfyN4cuda3std3__44plusIfEEE10Policy1000EN6thrust24THRUST_300001_SM_1000_NS10device_ptrIKfEEyS9_fNS7_10__identityEEEvT0_PT3_T1_NS0_13GridEvenShareISL_EET2_T4_
.visible .entry _ZN3cub18CUB_300001_SM_10006detail6reduce18DeviceReduceKernelINS2_10policy_hubIfyN4cuda3std3__44plusIfEEE10Policy1000EN6thrust24THRUST_300001_SM_1000_NS10device_ptrIKfEEyS9_fNS7_10__identityEEEvT0_PT3_T1_NS0_13GridEvenShareISL_EET2_T4_(
	.param .align 8 .b8 _ZN3cub18CUB_300001_SM_10006detail6reduce18DeviceReduceKernelINS2_10policy_hubIfyN4cuda3std3__44plusIfEEE10Policy1000EN6thrust24THRUST_300001_SM_1000_NS10device_ptrIKfEEyS9_fNS7_10__identityEEEvT0_PT3_T1_NS0_13GridEvenShareISL_EET2_T4__param_0[8],
	.param .u64 .ptr .align 1 _ZN3cub18CUB_300001_SM_10006detail6reduce18DeviceReduceKernelINS2_10policy_hubIfyN4cuda3std3__44plusIfEEE10Policy1000EN6thrust24THRUST_300001_SM_1000_NS10device_ptrIKfEEyS9_fNS7_10__identityEEEvT0_PT3_T1_NS0_13GridEvenShareISL_EET2_T4__param_1,
	.param .u64 _ZN3cub18CUB_300001_SM_10006detail6reduce18DeviceReduceKernelINS2_10policy_hubIfyN4cuda3std3__44plusIfEEE10Policy1000EN6thrust24THRUST_300001_SM_1000_NS10device_ptrIKfEEyS9_fNS7_10__identityEEEvT0_PT3_T1_NS0_13GridEvenShareISL_EET2_T4__param_2,
	.param .align 8 .b8 _ZN3cub18CUB_300001_SM_10006detail6reduce18DeviceReduceKernelINS2_10policy_hubIfyN4cuda3std3__44plusIfEEE10Policy1000EN6thrust24THRUST_300001_SM_1000_NS10device_ptrIKfEEyS9_fNS7_10__identityEEEvT0_PT3_T1_NS0_13GridEvenShareISL_EET2_T4__param_3[72],
	.param .align 1 .b8 _ZN3cub18CUB_300001_SM_10006detail6reduce18DeviceReduceKernelINS2_10policy_hubIfyN4cuda3std3__44plusIfEEE10Policy1000EN6thrust24THRUST_300001_SM_1000_NS10device_ptrIKfEEyS9_fNS7_10__identityEEEvT0_PT3_T1_NS0_13GridEvenShareISL_EET2_T4__param_4[1],
	.param .align 1 .b8 _ZN3cub18CUB_300001_SM_10006detail6reduce18DeviceReduceKernelINS2_10policy_hubIfyN4cuda3std3__44plusIfEEE10Policy1000EN6thrust24THRUST_300001_SM_1000_NS10device_ptrIKfEEyS9_fNS7_10__identityEEEvT0_PT3_T1_NS0_13GridEvenShareISL_EET2_T4__param_5[1]
)
.maxntid 256
{
	.reg .pred 	%p<57>;
	.reg .b16 	%rs<4>;
	.reg .b32 	%r<206>;
	.reg .b32 	%f<324>;
	.reg .b64 	%rd<78>;
	// demoted variable
	.shared .align 4 .b8 _ZZN3cub18CUB_300001_SM_10006detail6reduce18DeviceReduceKernelINS2_10policy_hubIfyN4cuda3std3__44plusIfEEE10Policy1000EN6thrust24THRUST_300001_SM_1000_NS10device_ptrIKfEEyS9_fNS7_10__identityEEEvT0_PT3_T1_NS0_13GridEvenShareISL_EET2_T4_E12temp_storage[44];
	ld.param.u64 	%rd1, [_ZN3cub18CUB_300001_SM_10006detail6reduce18DeviceReduceKernelINS2_10policy_hubIfyN4cuda3std3__44plusIfEEE10Policy1000EN6thrust24THRUST_300001_SM_1000_NS10device_ptrIKfEEyS9_fNS7_10__identityEEEvT0_PT3_T1_NS0_13GridEvenShareISL_EET2_T4__param_3+32];
	ld.param.u32 	%r1, [_ZN3cub18CUB_300001_SM_10006detail6reduce18DeviceReduceKernelINS2_10policy_hubIfyN4cuda3std3__44plusIfEEE10Policy1000EN6thrust24THRUST_300001_SM_1000_NS10device_ptrIKfEEyS9_fNS7_10__identityEEEvT0_PT3_T1_NS0_13GridEvenShareISL_EET2_T4__param_3+40];
	ld.param.u64 	%rd25, [_ZN3cub18CUB_300001_SM_10006detail6reduce18DeviceReduceKernelINS2_10policy_hubIfyN4cuda3std3__44plusIfEEE10Policy1000EN6thrust24THRUST_300001_SM_1000_NS10device_ptrIKfEEyS9_fNS7_10__identityEEEvT0_PT3_T1_NS0_13GridEvenShareISL_EET2_T4__param_0];
	cvta.to.global.u64 	%rd2, %rd25;
	mov.u32 	%r2, %ctaid.x;
	shl.b32 	%r50, %r1, 12;
	cvt.s64.s32 	%rd3, %r50;
	shl.b32 	%r51, %r2, 12;
	cvt.u64.u32 	%rd4, %r51;
	sub.s64 	%rd5, %rd1, %rd4;
	setp.gt.u64 	%p1, %rd5, 4095;
	@%p1 bra 	$L__BB6_25;
	cvt.u32.u64 	%r112, %rd4;
	cvt.u32.u64 	%r3, %rd1;
	sub.s32 	%r4, %r3, %r112;
	mov.u32 	%r5, %tid.x;
	setp.ge.s32 	%p23, %r5, %r4;
	mov.f32 	%f312, 0f00000000;
	mov.u32 	%r193, %r5;
	@%p23 bra 	$L__BB6_3;
	add.s32 	%r114, %r112, %r5;
	mul.wide.u32 	%rd51, %r114, 4;
	add.s64 	%rd52, %rd2, %rd51;
	ld.global.f32 	%f312, [%rd52];
	add.s32 	%r193, %r5, 256;
$L__BB6_3:
	setp.ge.s32 	%p24, %r193, %r4;
	@%p24 bra 	$L__BB6_16;
	not.b32 	%r116, %r193;
	add.s32 	%r117, %r116, %r3;
	sub.s32 	%r118, %r117, %r112;
	shr.u32 	%r119, %r118, 8;
	add.s32 	%r8, %r119, 1;
	and.b32  	%r9, %r8, 15;
	setp.lt.u32 	%p25, %r118, 3840;
	@%p25 bra 	$L__BB6_7;
	and.b32  	%r120, %r8, 33554416;
	neg.s32 	%r191, %r120;
	mul.wide.u32 	%rd53, %r2, 16384;
	mul.wide.u32 	%rd54, %r193, 4;
	or.b64  	%rd55, %rd53, %rd54;
	add.s64 	%rd56, %rd55, %rd2;
	add.s64 	%rd72, %rd56, 8192;
$L__BB6_6:
	.pragma "nounroll";
	ld.global.f32 	%f187, [%rd72+-8192];
	add.f32 	%f188, %f312, %f187;
	ld.global.f32 	%f189, [%rd72+-7168];
	add.f32 	%f190, %f188, %f189;
	ld.global.f32 	%f191, [%rd72+-6144];
	add.f32 	%f192, %f190, %f191;
	ld.global.f32 	%f193, [%rd72+-5120];
	add.f32 	%f194, %f192, %f193;
	ld.global.f32 	%f195, [%rd72+-4096];
	add.f32 	%f196, %f194, %f195;
	ld.global.f32 	%f197, [%rd72+-3072];
	add.f32 	%f198, %f196, %f197;
	ld.global.f32 	%f199, [%rd72+-2048];
	add.f32 	%f200, %f198, %f199;
	ld.global.f32 	%f201, [%rd72+-1024];
	add.f32 	%f202, %f200, %f201;
	ld.global.f32 	%f203, [%rd72];
	add.f32 	%f204, %f202, %f203;
	ld.global.f32 	%f205, [%rd72+1024];
	add.f32 	%f206, %f204, %f205;
	ld.global.f32 	%f207, [%rd72+2048];
	add.f32 	%f208, %f206, %f207;
	ld.global.f32 	%f209, [%rd72+3072];
	add.f32 	%f210, %f208, %f209;
	ld.global.f32 	%f211, [%rd72+4096];
	add.f32 	%f212, %f210, %f211;
	ld.global.f32 	%f213, [%rd72+5120];
	add.f32 	%f214, %f212, %f213;
	ld.global.f32 	%f215, [%rd72+6144];
	add.f32 	%f216, %f214, %f215;
	ld.global.f32 	%f217, [%rd72+7168];
	add.f32 	%f312, %f216, %f217;
	add.s32 	%r193, %r193, 4096;
	add.s32 	%r191, %r191, 16;
	add.s64 	%rd72, %rd72, 16384;
	setp.ne.s32 	%p26, %r191, 0;
	@%p26 bra 	$L__BB6_6;
$L__BB6_7:
	setp.eq.s32 	%p27, %r9, 0;
	@%p27 bra 	$L__BB6_16;
	and.b32  	%r16, %r8, 7;
	setp.lt.u32 	%p28, %r9, 8;
	@%p28 bra 	$L__BB6_10;
	cvt.s64.s32 	%rd57, %r193;
	add.s64 	%rd58, %rd57, %rd4;
	shl.b64 	%rd59, %rd58, 2;
	add.s64 	%rd60, %rd2, %rd59;
	ld.global.f32 	%f219, [%rd60];
	add.f32 	%f220, %f312, %f219;
	ld.global.f32 	%f221, [%rd60+1024];
	add.f32 	%f222, %f220, %f221;
	ld.global.f32 	%f223, [%rd60+2048];
	add.f32 	%f224, %f222, %f223;
	ld.global.f32 	%f225, [%rd60+3072];
	add.f32 	%f226, %f224, %f225;
	ld.global.f32 	%f227, [%rd60+4096];
	add.f32 	%f228, %f226, %f227;
	ld.global.f32 	%f229, [%rd60+5120];
	add.f32 	%f230, %f228, %f229;
	ld.global.f32 	%f231, [%rd60+6144];
	add.f32 	%f232, %f230, %f231;
	ld.global.f32 	%f233, [%rd60+7168];
	add.f32 	%f312, %f232, %f233;
	add.s32 	%r193, %r193, 2048;
$L__BB6_10:
	setp.eq.s32 	%p29, %r16, 0;
	@%p29 bra 	$L__BB6_16;
	and.b32  	%r19, %r8, 3;
	setp.lt.u32 	%p30, %r16, 4;
	@%p30 bra 	$L__BB6_13;
	cvt.s64.s32 	%rd61, %r193;
	add.s64 	%rd62, %rd61, %rd4;
	shl.b64 	%rd63, %rd62, 2;
	add.s64 	%rd64, %rd2, %rd63;
	ld.global.f32 	%f235, [%rd64];
	add.f32 	%f236, %f312, %f235;
	ld.global.f32 	%f237, [%rd64+1024];
	add.f32 	%f238, %f236, %f237;
	ld.global.f32 	%f239, [%rd64+2048];
	add.f32 	%f240, %f238, %f239;
	ld.global.f32 	%f241, [%rd64+3072];
	add.f32 	%f312, %f240, %f241;
	add.s32 	%r193, %r193, 1024;
$L__BB6_13:
	setp.eq.s32 	%p31, %r19, 0;
	@%p31 bra 	$L__BB6_16;
	mul.wide.u32 	%rd65, %r2, 16384;
	add.s64 	%rd9, %rd2, %rd65;
	neg.s32 	%r196, %r19;
$L__BB6_15:
	.pragma "nounroll";
	mul.wide.s32 	%rd66, %r193, 4;
	add.s64 	%rd67, %rd9, %rd66;
	ld.global.f32 	%f242, [%rd67];
	add.f32 	%f312, %f312, %f242;
	add.s32 	%r193, %r193, 256;
	add.s32 	%r196, %r196, 1;
	setp.ne.s32 	%p32, %r196, 0;
	@%p32 bra 	$L__BB6_15;
$L__BB6_16:
	setp.lt.s32 	%p33, %r4, 256;
	@%p33 bra 	$L__BB6_21;
	// begin inline asm
	mov.u32 %r159, %laneid;
	// end inline asm
	mov.b32 	%r161, %f312;
	mov.b32 	%r162, 1;
	mov.b32 	%r183, 31;
	mov.b32 	%r184, -1;
	// begin inline asm
	shfl.sync.down.b32 %r160, %r161, %r162, %r183, %r184;
	// end inline asm
	setp.gt.s32 	%p49, %r159, 30;
	mov.b32 	%f277, %r160;
	add.f32 	%f278, %f312, %f277;
	selp.f32 	%f279, %f312, %f278, %p49;
	mov.b32 	%r166, %f279;
	mov.b32 	%r167, 2;
	// begin inline asm
	shfl.sync.down.b32 %r165, %r166, %r167, %r183, %r184;
	// end inline asm
	setp.gt.s32 	%p50, %r159, 29;
	mov.b32 	%f280, %r165;
	add.f32 	%f281, %f279, %f280;
	selp.f32 	%f282, %f279, %f281, %p50;
	mov.b32 	%r171, %f282;
	mov.b32 	%r172, 4;
	// begin inline asm
	shfl.sync.down.b32 %r170, %r171, %r172, %r183, %r184;
	// end inline asm
	setp.gt.s32 	%p51, %r159, 27;
	mov.b32 	%f283, %r170;
	add.f32 	%f284, %f282, %f283;
	selp.f32 	%f285, %f282, %f284, %p51;
	mov.b32 	%r176, %f285;
	mov.b32 	%r177, 8;
	// begin inline asm
	shfl.sync.down.b32 %r175, %r176, %r177, %r183, %r184;
	// end inline asm
	setp.gt.s32 	%p52, %r159, 23;
	mov.b32 	%f286, %r175;
	add.f32 	%f287, %f285, %f286;
	selp.f32 	%f288, %f285, %f287, %p52;
	mov.b32 	%r181, %f288;
	mov.b32 	%r182, 16;
	// begin inline asm
	shfl.sync.down.b32 %r180, %r181, %r182, %r183, %r184;
	// end inline asm
	setp.gt.s32 	%p53, %r159, 15;
	mov.b32 	%f289, %r180;
	add.f32 	%f16, %f288, %f289;
	selp.f32 	%f323, %f288, %f16, %p53;
	setp.ne.s32 	%p54, %r159, 0;
	@%p54 bra 	$L__BB6_19;
	shr.u32 	%r185, %r5, 3;
	and.b32  	%r186, %r185, 124;
	mov.u32 	%r187, _ZZN3cub18CUB_300001_SM_10006detail6reduce18DeviceReduceKernelINS2_10policy_hubIfyN4cuda3std3__44plusIfEEE10Policy1000EN6thrust24THRUST_300001_SM_1000_NS10device_ptrIKfEEyS9_fNS7_10__identityEEEvT0_PT3_T1_NS0_13GridEvenShareISL_EET2_T4_E12temp_storage;
	add.s32 	%r188, %r187, %r186;
	st.shared.f32 	[%r188+8], %f16;
$L__BB6_19:
	bar.sync 	0;
	setp.ne.s32 	%p55, %r5, 0;
	@%p55 bra 	$L__BB6_46;
	ld.shared.f32 	%f290, [_ZZN3cub18CUB_300001_SM_10006detail6reduce18DeviceReduceKernelINS2_10policy_hubIfyN4cuda3std3__44plusIfEEE10Policy1000EN6thrust24THRUST_300001_SM_1000_NS10device_ptrIKfEEyS9_fNS7_10__identityEEEvT0_PT3_T1_NS0_13GridEvenShareISL_EET2_T4_E12temp_storage+12];
	add.f32 	%f291, %f323, %f290;
	ld.shared.f32 	%f292, [_ZZN3cub18CUB_300001_SM_10006detail6reduce18DeviceReduceKernelINS2_10policy_hubIfyN4cuda3std3__44plusIfEEE10Policy1000EN6thrust24THRUST_300001_SM_1000_NS10device_ptrIKfEEyS9_fNS7_10__identityEEEvT0_PT3_T1_NS0_13GridEvenShareISL_EET2_T4_E12temp_storage+16];
	add.f32 	%f293, %f291, %f292;
	ld.shared.f32 	%f294, [_ZZN3cub18CUB_300001_SM_10006detail6reduce18DeviceReduceKernelINS2_10policy_hubIfyN4cuda3std3__44plusIfEEE10Policy1000EN6thrust24THRUST_300001_SM_1000_NS10device_ptrIKfEEyS9_fNS7_10__identityEEEvT0_PT3_T1_NS0_13GridEvenShareISL_EET2_T4_E12temp_storage+20];
	add.f32 	%f295, %f293, %f294;
	ld.shared.f32 	%f296, [_ZZN3cub18CUB_300001_SM_10006detail6reduce18DeviceReduceKernelINS2_10policy_hubIfyN4cuda3std3__44plusIfEEE10Policy1000EN6thrust24THRUST_300001_SM_1000_NS10device_ptrIKfEEyS9_fNS7_10__identityEEEvT0_PT3_T1_NS0_13GridEvenShareISL_EET2_T4_E12temp_storage+24];
	add.f32 	%f297, %f295, %f296;
	ld.shared.f32 	%f298, [_ZZN3cub18CUB_300001_SM_10006detail6reduce18DeviceReduceKernelINS2_10policy_hubIfyN4cuda3std3__44plusIfEEE10Policy1000EN6thrust24THRUST_300001_SM_1000_NS10device_ptrIKfEEyS9_fNS7_10__identityEEEvT0_PT3_T1_NS0_13GridEvenShareISL_EET2_T4_E12temp_storage+28];
	add.f32 	%f299, %f297, %f298;
	ld.shared.f32 	%f300, [_ZZN3cub18CUB_300001_SM_10006detail6reduce18DeviceReduceKernelINS2_10policy_hubIfyN4cuda3std3__44plusIfEEE10Policy1000EN6thrust24THRUST_300001_SM_1000_NS10device_ptrIKfEEyS9_fNS7_10__identityEEEvT0_PT3_T1_NS0_13GridEvenShareISL_EET2_T4_E12temp_storage+32];
	add.f32 	%f301, %f299, %f300;
	ld.shared.f32 	%f302, [_ZZN3cub18CUB_300001_SM_10006detail6reduce18DeviceReduceKernelINS2_10policy_hubIfyN4cuda3std3__44plusIfEEE10Policy1000EN6thrust24THRUST_300001_SM_1000_NS10device_ptrIKfEEyS9_fNS7_10__identityEEEvT0_PT3_T1_NS0_13GridEvenShareISL_EET2_T4_E12temp_storage+36];
	add.f32 	%f323, %f301, %f302;
	bra.uni 	$L__BB6_46;
$L__BB6_21:
	// begin inline asm
	mov.u32 %r121, %laneid;
	// end inline asm
	and.b32  	%r147, %r5, 992;
	add.s32 	%r148, %r147, 32;
	setp.gt.s32 	%p34, %r148, %r4;
	not.b32 	%r149, %r147;
	add.s32 	%r150, %r4, %r149;
	selp.b32 	%r145, %r150, 31, %p34;
	mov.b32 	%r123, %f312;
	mov.b32 	%r124, 1;
	mov.b32 	%r146, -1;
	// begin inline asm
	shfl.sync.down.b32 %r122, %r123, %r124, %r145, %r146;
	// end inline asm
	setp.lt.s32 	%p35, %r121, %r145;
	mov.b32 	%f243, %r122;
	add.f32 	%f244, %f312, %f243;
	selp.f32 	%f245, %f244, %f312, %p35;
	mov.b32 	%r128, %f245;
	mov.b32 	%r129, 2;
	// begin inline asm
	shfl.sync.down.b32 %r127, %r128, %r129, %r145, %r146;
	// end inline asm
	add.s32 	%r151, %r121, 2;
	setp.gt.s32 	%p36, %r151, %r145;
	mov.b32 	%f246, %r127;
	add.f32 	%f247, %f245, %f246;
	selp.f32 	%f248, %f245, %f247, %p36;
	mov.b32 	%r133, %f248;
	mov.b32 	%r134, 4;
	// begin inline asm
	shfl.sync.down.b32 %r132, %r133, %r134, %r145, %r146;
	// end inline asm
	add.s32 	%r152, %r121, 4;
	setp.gt.s32 	%p37, %r152, %r145;
	mov.b32 	%f249, %r132;
	add.f32 	%f250, %f248, %f249;
	selp.f32 	%f251, %f248, %f250, %p37;
	mov.b32 	%r138, %f251;
	mov.b32 	%r139, 8;
	// begin inline asm
	shfl.sync.down.b32 %r137, %r138, %r139, %r145, %r146;
	// end inline asm
	add.s32 	%r153, %r121, 8;
	setp.gt.s32 	%p38, %r153, %r145;
	mov.b32 	%f252, %r137;
	add.f32 	%f253, %f251, %f252;
	selp.f32 	%f254, %f251, %f253, %p38;
	mov.b32 	%r143, %f254;
	mov.b32 	%r144, 16;
	// begin inline asm
	shfl.sync.down.b32 %r142, %r143, %r144, %r145, %r146;
	// end inline asm
	add.s32 	%r154, %r121, 16;
	setp.gt.s32 	%p39, %r154, %r145;
	mov.b32 	%f255, %r142;
	add.f32 	%f256, %f254, %f255;
	selp.f32 	%f323, %f254, %f256, %p39;
	setp.ne.s32 	%p40, %r121, 0;
	@%p40 bra 	$L__BB6_23;
	shr.u32 	%r155, %r5, 3;
	and.b32  	%r156, %r155, 124;
	mov.u32 	%r157, _ZZN3cub18CUB_300001_SM_10006detail6reduce18DeviceReduceKernelINS2_10policy_hubIfyN4cuda3std3__44plusIfEEE10Policy1000EN6thrust24THRUST_300001_SM_1000_NS10device_ptrIKfEEyS9_fNS7_10__identityEEEvT0_PT3_T1_NS0_13GridEvenShareISL_EET2_T4_E12temp_storage;
	add.s32 	%r158, %r157, %r156;
	st.shared.f32 	[%r158+8], %f323;
$L__BB6_23:
	bar.sync 	0;
	setp.ne.s32 	%p41, %r5, 0;
	@%p41 bra 	$L__BB6_46;
	setp.gt.s32 	%p42, %r4, 32;
	ld.shared.f32 	%f257, [_ZZN3cub18CUB_300001_SM_10006detail6reduce18DeviceReduceKernelINS2_10policy_hubIfyN4cuda3std3__44plusIfEEE10Policy1000EN6thrust24THRUST_300001_SM_1000_NS10device_ptrIKfEEyS9_fNS7_10__identityEEEvT0_PT3_T1_NS0_13GridEvenShareISL_EET2_T4_E12temp_storage+12];
	add.f32 	%f258, %f323, %f257;
	selp.f32 	%f259, %f258, %f323, %p42;
	setp.gt.s32 	%p43, %r4, 64;
	ld.shared.f32 	%f260, [_ZZN3cub18CUB_300001_SM_10006detail6reduce18DeviceReduceKernelINS2_10policy_hubIfyN4cuda3std3__44plusIfEEE10Policy1000EN6thrust24THRUST_300001_SM_1000_NS10device_ptrIKfEEyS9_fNS7_10__identityEEEvT0_PT3_T1_NS0_13GridEvenShareISL_EET2_T4_E12temp_storage+16];
	add.f32 	%f261, %f260, %f259;
	selp.f32 	%f262, %f261, %f259, %p43;
	setp.gt.s32 	%p44, %r4, 96;
	ld.shared.f32 	%f263, [_ZZN3cub18CUB_300001_SM_10006detail6reduce18DeviceReduceKernelINS2_10policy_hubIfyN4cuda3std3__44plusIfEEE10Policy1000EN6thrust24THRUST_300001_SM_1000_NS10device_ptrIKfEEyS9_fNS7_10__identityEEEvT0_PT3_T1_NS0_13GridEvenShareISL_EET2_T4_E12temp_storage+20];
	add.f32 	%f264, %f263, %f262;
	selp.f32 	%f265, %f264, %f262, %p44;
	setp.gt.s32 	%p45, %r4, 128;
	ld.shared.f32 	%f266, [_ZZN3cub18CUB_300001_SM_10006detail6reduce18DeviceReduceKernelINS2_10policy_hubIfyN4cuda3std3__44plusIfEEE10Policy1000EN6thrust24THRUST_300001_SM_1000_NS10device_ptrIKfEEyS9_fNS7_10__identityEEEvT0_PT3_T1_NS0_13GridEvenShareISL_EET2_T4_E12temp_storage+24];
	add.f32 	%f267, %f266, %f265;
	selp.f32 	%f268, %f267, %f265, %p45;
	setp.gt.s32 	%p46, %r4, 160;
	ld.shared.f32 	%f269, [_ZZN3cub18CUB_300001_SM_10006detail6reduce18DeviceReduceKernelINS2_10policy_hubIfyN4cuda3std3__44plusIfEEE10Policy1000EN6thrust24THRUST_300001_SM_1000_NS10device_ptrIKfEEyS9_fNS7_10__identityEEEvT0_PT3_T1_NS0_13GridEvenShareISL_EET2_T4_E12temp_storage+28];
	add.f32 	%f270, %f269, %f268;
	selp.f32 	%f271, %f270, %f268, %p46;
	setp.gt.s32 	%p47, %r4, 192;
	ld.shared.f32 	%f272, [_ZZN3cub18CUB_300001_SM_10006detail6reduce18DeviceReduceKernelINS2_10policy_hubIfyN4cuda3std3__44plusIfEEE10Policy1000EN6thrust24THRUST_300001_SM_1000_NS10device_ptrIKfEEyS9_fNS7_10__identityEEEvT0_PT3_T1_NS0_13GridEvenShareISL_EET2_T4_E12temp_storage+32];
	add.f32 	%f273, %f272, %f271;
	selp.f32 	%f274, %f273, %f271, %p47;
	setp.gt.s32 	%p48, %r4, 224;
	ld.shared.f32 	%f275, [_ZZN3cub18CUB_300001_SM_10006detail6reduce18DeviceReduceKernelINS2_10policy_hubIfyN4cuda3std3__44plusIfEEE10Policy1000EN6thrust24THRUST_300001_SM_1000_NS10device_ptrIKfEEyS9_fNS7_10__identityEEEvT0_PT3_T1_NS0_13GridEvenShareISL_EET2_T4_E12temp_storage+36];
	add.f32 	%f276, %f275, %f274;
	selp.f32 	%f323, %f276, %f274, %p48;
	bra.uni 	$L__BB6_46;
$L__BB6_25:
	cvt.u32.u64 	%r52, %rd4;
	mov.u32 	%r27, %tid.x;
	add.s32 	%r53, %r27, %r52;
	mul.wide.u32 	%rd26, %r53, 4;
	add.s64 	%rd27, %rd2, %rd26;
	ld.global.f32 	%f41, [%rd27];
	ld.global.f32 	%f42, [%rd27+1024];
	ld.global.f32 	%f43, [%rd27+2048];
	ld.global.f32 	%f44, [%rd27+3072];
	ld.global.f32 	%f45, [%rd27+4096];
	ld.global.f32 	%f46, [%rd27+5120];
	ld.global.f32 	%f47, [%rd27+6144];
	ld.global.f32 	%f48, [%rd27+7168];
	ld.global.f32 	%f49, [%rd27+8192];
	ld.global.f32 	%f50, [%rd27+9216];
	ld.global.f32 	%f51, [%rd27+10240];
	ld.global.f32 	%f52, [%rd27+11264];
	ld.global.f32 	%f53, [%rd27+12288];
	ld.global.f32 	%f54, [%rd27+13312];
	ld.global.f32 	%f55, [%rd27+14336];
	ld.global.f32 	%f56, [%rd27+15360];
	add.f32 	%f57, %f41, %f42;
	add.f32 	%f58, %f43, %f44;
	add.f32 	%f59, %f45, %f46;
	add.f32 	%f60, %f47, %f48;
	add.f32 	%f61, %f49, %f50;
	add.f32 	%f62, %f51, %f52;
	add.f32 	%f63, %f53, %f54;
	add.f32 	%f64, %f55, %f56;
	add.f32 	%f65, %f57, %f58;
	add.f32 	%f66, %f59, %f60;
	add.f32 	%f67, %f61, %f62;
	add.f32 	%f68, %f63, %f64;
	add.f32 	%f69, %f65, %f66;
	add.f32 	%f70, %f67, %f68;
	add.f32 	%f322, %f69, %f70;
	setp.lt.u64 	%p2, %rd5, %rd3;
	@%p2 bra 	$L__BB6_42;
	cvt.u32.u64 	%r55, %rd3;
	cvt.u64.u32 	%rd28, %r27;
	add.s64 	%rd74, %rd4, %rd3;
	cvt.u32.u64 	%r28, %rd1;
	not.b32 	%r57, %r27;
	add.s32 	%r58, %r57, %r28;
	sub.s32 	%r59, %r58, %r55;
	sub.s32 	%r198, %r59, %r52;
	add.s64 	%rd29, %rd74, %rd28;
	shl.b64 	%rd30, %rd29, 2;
	add.s64 	%rd31, %rd30, %rd2;
	add.s64 	%rd73, %rd31, 8192;
	mov.b32 	%r199, 0;
	shl.b32 	%r60, %r1, 12;
	mov.u64 	%rd75, %rd4;
$L__BB6_27:
	cvt.s64.s32 	%rd15, %r60;
	add.s64 	%rd75, %rd75, %rd15;
	add.s64 	%rd32, %rd1, -4096;
	setp.gt.u64 	%p3, %rd75, %rd32;
	@%p3 bra 	$L__BB6_29;
	shl.b32 	%r61, %r1, 12;
	cvt.s64.s32 	%rd33, %r61;
	cvt.u64.u32 	%rd34, %r27;
	add.s64 	%rd35, %rd75, %rd34;
	shl.b64 	%rd36, %rd35, 2;
	add.s64 	%rd37, %rd2, %rd36;
	ld.global.f32 	%f71, [%rd37];
	ld.global.f32 	%f72, [%rd37+1024];
	ld.global.f32 	%f73, [%rd37+2048];
	ld.global.f32 	%f74, [%rd37+3072];
	ld.global.f32 	%f75, [%rd37+4096];
	ld.global.f32 	%f76, [%rd37+5120];
	ld.global.f32 	%f77, [%rd37+6144];
	ld.global.f32 	%f78, [%rd37+7168];
	ld.global.f32 	%f79, [%rd37+8192];
	ld.global.f32 	%f80, [%rd37+9216];
	ld.global.f32 	%f81, [%rd37+10240];
	ld.global.f32 	%f82, [%rd37+11264];
	ld.global.f32 	%f83, [%rd37+12288];
	ld.global.f32 	%f84, [%rd37+13312];
	ld.global.f32 	%f85, [%rd37+14336];
	ld.global.f32 	%f86, [%rd37+15360];
	add.f32 	%f87, %f322, %f71;
	add.f32 	%f88, %f72, %f73;
	add.f32 	%f89, %f74, %f75;
	add.f32 	%f90, %f76, %f77;
	add.f32 	%f91, %f78, %f79;
	add.f32 	%f92, %f80, %f81;
	add.f32 	%f93, %f82, %f83;
	add.f32 	%f94, %f84, %f85;
	add.f32 	%f95, %f87, %f88;
	add.f32 	%f96, %f89, %f90;
	add.f32 	%f97, %f91, %f92;
	add.f32 	%f98, %f93, %f94;
	add.f32 	%f99, %f95, %f96;
	add.f32 	%f100, %f97, %f98;
	add.f32 	%f101, %f99, %f100;
	add.f32 	%f322, %f101, %f86;
	sub.s64 	%rd38, %rd1, %rd75;
	setp.lt.u64 	%p4, %rd38, %rd33;
	add.s32 	%r199, %r199, 1;
	add.s64 	%rd74, %rd74, %rd33;
	sub.s32 	%r198, %r198, %r61;
	mul.wide.s32 	%rd39, %r61, 4;
	add.s64 	%rd73, %rd73, %rd39;
	@%p4 bra 	$L__BB6_42;
	bra.uni 	$L__BB6_27;
$L__BB6_29:
	setp.le.u64 	%p5, %rd1, %rd75;
	cvt.u32.u64 	%r62, %rd75;
	cvt.u32.u64 	%r63, %rd1;
	sub.s32 	%r64, %r63, %r62;
	setp.ge.s32 	%p6, %r27, %r64;
	or.pred  	%p7, %p5, %p6;
	@%p7 bra 	$L__BB6_42;
	cvt.u32.u64 	%r66, %rd15;
	cvt.u32.u64 	%r67, %rd4;
	not.b32 	%r68, %r27;
	add.s32 	%r69, %r68, %r28;
	add.s32 	%r70, %r66, %r67;
	sub.s32 	%r71, %r69, %r70;
	mul.lo.s32 	%r72, %r1, %r199;
	shl.b32 	%r73, %r72, 12;
	sub.s32 	%r74, %r71, %r73;
	shr.u32 	%r75, %r74, 8;
	add.s32 	%r34, %r75, 1;
	and.b32  	%r35, %r34, 15;
	setp.lt.u32 	%p8, %r74, 3840;
	mov.u32 	%r202, %r27;
	@%p8 bra 	$L__BB6_33;
	shr.u32 	%r76, %r198, 8;
	add.s32 	%r77, %r76, 1;
	and.b32  	%r78, %r77, 33554416;
	neg.s32 	%r200, %r78;
	mov.u32 	%r202, %r27;
$L__BB6_32:
	.pragma "nounroll";
	ld.global.f32 	%f103, [%rd73+-8192];
	add.f32 	%f104, %f322, %f103;
	ld.global.f32 	%f105, [%rd73+-7168];
	add.f32 	%f106, %f104, %f105;
	ld.global.f32 	%f107, [%rd73+-6144];
	add.f32 	%f108, %f106, %f107;
	ld.global.f32 	%f109, [%rd73+-5120];
	add.f32 	%f110, %f108, %f109;
	ld.global.f32 	%f111, [%rd73+-4096];
	add.f32 	%f112, %f110, %f111;
	ld.global.f32 	%f113, [%rd73+-3072];
	add.f32 	%f114, %f112, %f113;
	ld.global.f32 	%f115, [%rd73+-2048];
	add.f32 	%f116, %f114, %f115;
	ld.global.f32 	%f117, [%rd73+-1024];
	add.f32 	%f118, %f116, %f117;
	ld.global.f32 	%f119, [%rd73];
	add.f32 	%f120, %f118, %f119;
	ld.global.f32 	%f121, [%rd73+1024];
	add.f32 	%f122, %f120, %f121;
	ld.global.f32 	%f123, [%rd73+2048];
	add.f32 	%f124, %f122, %f123;
	ld.global.f32 	%f125, [%rd73+3072];
	add.f32 	%f126, %f124, %f125;
	ld.global.f32 	%f127, [%rd73+4096];
	add.f32 	%f128, %f126, %f127;
	ld.global.f32 	%f129, [%rd73+5120];
	add.f32 	%f130, %f128, %f129;
	ld.global.f32 	%f131, [%rd73+6144];
	add.f32 	%f132, %f130, %f131;
	ld.global.f32 	%f133, [%rd73+7168];
	add.f32 	%f322, %f132, %f133;
	add.s32 	%r202, %r202, 4096;
	add.s32 	%r200, %r200, 16;
	add.s64 	%rd73, %rd73, 16384;
	setp.ne.s32 	%p9, %r200, 0;
	@%p9 bra 	$L__BB6_32;
$L__BB6_33:
	setp.eq.s32 	%p10, %r35, 0;
	@%p10 bra 	$L__BB6_42;
	and.b32  	%r42, %r34, 7;
	setp.lt.u32 	%p11, %r35, 8;
	@%p11 bra 	$L__BB6_36;
	cvt.u64.u32 	%rd40, %r202;
	add.s64 	%rd41, %rd75, %rd40;
	shl.b64 	%rd42, %rd41, 2;
	add.s64 	%rd43, %rd2, %rd42;
	ld.global.f32 	%f135, [%rd43];
	add.f32 	%f136, %f322, %f135;
	ld.global.f32 	%f137, [%rd43+1024];
	add.f32 	%f138, %f136, %f137;
	ld.global.f32 	%f139, [%rd43+2048];
	add.f32 	%f140, %f138, %f139;
	ld.global.f32 	%f141, [%rd43+3072];
	add.f32 	%f142, %f140, %f141;
	ld.global.f32 	%f143, [%rd43+4096];
	add.f32 	%f144, %f142, %f143;
	ld.global.f32 	%f145, [%rd43+5120];
	add.f32 	%f146, %f144, %f145;
	ld.global.f32 	%f147, [%rd43+6144];
	add.f32 	%f148, %f146, %f147;
	ld.global.f32 	%f149, [%rd43+7168];
	add.f32 	%f322, %f148, %f149;
	add.s32 	%r202, %r202, 2048;
$L__BB6_36:
	setp.eq.s32 	%p12, %r42, 0;
	@%p12 bra 	$L__BB6_42;
	setp.lt.u32 	%p13, %r42, 4;
	@%p13 bra 	$L__BB6_39;
	cvt.u64.u32 	%rd44, %r202;
	add.s64 	%rd45, %rd75, %rd44;
	shl.b64 	%rd46, %rd45, 2;
	add.s64 	%rd47, %rd2, %rd46;
	ld.global.f32 	%f151, [%rd47];
	add.f32 	%f152, %f322, %f151;
	ld.global.f32 	%f153, [%rd47+1024];
	add.f32 	%f154, %f152, %f153;
	ld.global.f32 	%f155, [%rd47+2048];
	add.f32 	%f156, %f154, %f155;
	ld.global.f32 	%f157, [%rd47+3072];
	add.f32 	%f322, %f156, %f157;
	add.s32 	%r202, %r202, 1024;
$L__BB6_39:
	and.b32  	%r79, %r34, 3;
	setp.eq.s32 	%p14, %r79, 0;
	@%p14 bra 	$L__BB6_42;
	cvt.u64.u32 	%rd48, %r202;
	add.s64 	%rd49, %rd48, %rd74;
	shl.b64 	%rd50, %rd49, 2;
	add.s64 	%rd77, %rd2, %rd50;
	cvt.u16.u32 	%rs1, %r198;
	shr.u16 	%rs2, %rs1, 8;
	add.s16 	%rs3, %rs2, 1;
	cvt.u32.u16 	%r80, %rs3;
	and.b32  	%r81, %r80, 3;
	neg.s32 	%r205, %r81;
$L__BB6_41:
	.pragma "nounroll";
	ld.global.f32 	%f158, [%rd77];
	add.f32 	%f322, %f322, %f158;
	add.s64 	%rd77, %rd77, 1024;
	add.s32 	%r205, %r205, 1;
	setp.ne.s32 	%p15, %r205, 0;
	@%p15 bra 	$L__BB6_41;
$L__BB6_42:
	// begin inline asm
	mov.u32 %r82, %laneid;
	// end inline asm
	mov.b32 	%r84, %f322;
	mov.b32 	%r85, 1;
	mov.b32 	%r106, 31;
	mov.b32 	%r107, -1;
	// begin inline asm
	shfl.sync.down.b32 %r83, %r84, %r85, %r106, %r107;
	// end inline asm
	setp.gt.s32 	%p16, %r82, 30;
	mov.b32 	%f159, %r83;
	add.f32 	%f160, %f322, %f159;
	selp.f32 	%f161, %f322, %f160, %p16;
	mov.b32 	%r89, %f161;
	mov.b32 	%r90, 2;
	// begin inline asm
	shfl.sync.down.b32 %r88, %r89, %r90, %r106, %r107;
	// end inline asm
	setp.gt.s32 	%p17, %r82, 29;
	mov.b32 	%f162, %r88;
	add.f32 	%f163, %f161, %f162;
	selp.f32 	%f164, %f161, %f163, %p17;
	mov.b32 	%r94, %f164;
	mov.b32 	%r95, 4;
	// begin inline asm
	shfl.sync.down.b32 %r93, %r94, %r95, %r106, %r107;
	// end inline asm
	setp.gt.s32 	%p18, %r82, 27;
	mov.b32 	%f165, %r93;
	add.f32 	%f166, %f164, %f165;
	selp.f32 	%f167, %f164, %f166, %p18;
	mov.b32 	%r99, %f167;
	mov.b32 	%r100, 8;
	// begin inline asm
	shfl.sync.down.b32 %r98, %r99, %r100, %r106, %r107;
	// end inline asm
	setp.gt.s32 	%p19, %r82, 23;
	mov.b32 	%f168, %r98;
	add.f32 	%f169, %f167, %f168;
	selp.f32 	%f170, %f167, %f169, %p19;
	mov.b32 	%r104, %f170;
	mov.b32 	%r105, 16;
	// begin inline asm
	shfl.sync.down.b32 %r103, %r104, %r105, %r106, %r107;
	// end inline asm
	setp.gt.s32 	%p20, %r82, 15;
	mov.b32 	%f171, %r103;
	add.f32 	%f37, %f170, %f171;
	selp.f32 	%f323, %f170, %f37, %p20;
	setp.ne.s32 	%p21, %r82, 0;
	@%p21 bra 	$L__BB6_44;
	shr.u32 	%r108, %r27, 3;
	and.b32  	%r109, %r108, 124;
	mov.u32 	%r110, _ZZN3cub18CUB_300001_SM_10006detail6reduce18DeviceReduceKernelINS2_10policy_hubIfyN4cuda3std3__44plusIfEEE10Policy1000EN6thrust24THRUST_300001_SM_1000_NS10device_ptrIKfEEyS9_fNS7_10__identityEEEvT0_PT3_T1_NS0_13GridEvenShareISL_EET2_T4_E12temp_storage;
	add.s32 	%r111, %r110, %r109;
	st.shared.f32 	[%r111+8], %f37;
$L__BB6_44:
	bar.sync 	0;
	setp.ne.s32 	%p22, %r27, 0;
	@%p22 bra 	$L__BB6_46;
	ld.shared.f32 	%f172, [_ZZN3cub18CUB_300001_SM_10006detail6reduce18DeviceReduceKernelINS2_10policy_hubIfyN4cuda3std3__44plusIfEEE10Policy1000EN6thrust24THRUST_300001_SM_1000_NS10device_ptrIKfEEyS9_fNS7_10__identityEEEvT0_PT3_T1_NS0_13GridEvenShareISL_EET2_T4_E12temp_storage+12];
	add.f32 	%f173, %f323, %f172;
	ld.shared.f32 	%f174, [_ZZN3cub18CUB_300001_SM_10006detail6reduce18DeviceReduceKernelINS2_10policy_hubIfyN4cuda3std3__44plusIfEEE10Policy1000EN6thrust24THRUST_300001_SM_1000_NS10device_ptrIKfEEyS9_fNS7_10__identityEEEvT0_PT3_T1_NS0_13GridEvenShareISL_EET2_T4_E12temp_storage+16];
	add.f32 	%f175, %f173, %f174;
	ld.shared.f32 	%f176, [_ZZN3cub18CUB_300001_SM_10006detail6reduce18DeviceReduceKernelINS2_10policy_hubIfyN4cuda3std3__44plusIfEEE10Policy1000EN6thrust24THRUST_300001_SM_1000_NS10device_ptrIKfEEyS9_fNS7_10__identityEEEvT0_PT3_T1_NS0_13GridEvenShareISL_EET2_T4_E12temp_storage+20];
	add.f32 	%f177, %f175, %f176;
	ld.shared.f32 	%f178, [_ZZN3cub18CUB_300001_SM_10006detail6reduce18DeviceReduceKernelINS2_10policy_hubIfyN4cuda3std3__44plusIfEEE10Policy1000EN6thrust24THRUST_300001_SM_1000_NS10device_ptrIKfEEyS9_fNS7_10__identityEEEvT0_PT3_T1_NS0_13GridEvenShareISL_EET2_T4_E12temp_storage+24];
	add.f32 	%f179, %f177, %f178;
	ld.shared.f32 	%f180, [_ZZN3cub18CUB_300001_SM_10006detail6reduce18DeviceReduceKernelINS2_10policy_hubIfyN4cuda3std3__44plusIfEEE10Policy1000EN6thrust24THRUST_300001_SM_1000_NS10device_ptrIKfEEyS9_fNS7_10__identityEEEvT0_PT3_T1_NS0_13GridEvenShareISL_EET2_T4_E12temp_storage+28];
	add.f32 	%f181, %f179, %f180;
	ld.shared.f32 	%f182, [_ZZN3cub18CUB_300001_SM_10006detail6reduce18DeviceReduceKernelINS2_10policy_hubIfyN4cuda3std3__44plusIfEEE10Policy1000EN6thrust24THRUST_300001_SM_1000_NS10device_ptrIKfEEyS9_fNS7_10__identityEEEvT0_PT3_T1_NS0_13GridEvenShareISL_EET2_T4_E12temp_storage+32];
	add.f32 	%f183, %f181, %f182;
	ld.shared.f32 	%f184, [_ZZN3cub18CUB_300001_SM_10006detail6reduce18DeviceReduceKernelINS2_10policy_hubIfyN4cuda3std3__44plusIfEEE10Policy1000EN6thrust24THRUST_300001_SM_1000_NS10device_ptrIKfEEyS9_fNS7_10__identityEEEvT0_PT3_T1_NS0_13GridEvenShareISL_EET2_T4_E12temp_storage+36];
	add.f32 	%f323, %f183, %f184;
$L__BB6_46:
	mov.u32 	%r189, %tid.x;
	setp.ne.s32 	%p56, %r189, 0;
	@%p56 bra 	$L__BB6_48;
	ld.param.u64 	%rd71, [_ZN3cub18CUB_300001_SM_10006detail6reduce18DeviceReduceKernelINS2_10policy_hubIfyN4cuda3std3__44plusIfEEE10Policy1000EN6thrust24THRUST_300001_SM_1000_NS10device_ptrIKfEEyS9_fNS7_10__identityEEEvT0_PT3_T1_NS0_13GridEvenShareISL_EET2_T4__param_1];
	cvta.to.global.u64 	%rd68, %rd71;
	mul.wide.u32 	%rd69, %r2, 4;
	add.s64 	%rd70, %rd68, %rd69;
	st.global.f32 	[%rd70], %f323;
$L__BB6_48:
	ret;

}
	// .globl	_ZN3cub18CUB_300001_SM_10006detail6reduce28DeviceReduceSingleTileKernelINS2_10policy_hubIfyN4cuda3std3__44plusIfEEE10Policy1000EPfSC_iS9_ffNS7_10__identityEEEvT0_T1_T2_T3_T4_T6_
.visible .entry _ZN3cub18CUB_300001_SM_10006detail6reduce28DeviceReduceSingleTileKernelINS2_10policy_hubIfyN4cuda3std3__44plusIfEEE10Policy1000EPfSC_iS9_ffNS7_10__identityEEEvT0_T1_T2_T3_T4_T6_(
	.param .u64 .ptr .align 1 _ZN3cub18CUB_300001_SM_10006detail6reduce28DeviceReduceSingleTileKernelINS2_10policy_hubIfyN4cuda3std3__44plusIfEEE10Policy1000EPfSC_iS9_ffNS7_10__identityEEEvT0_T1_T2_T3_T4_T6__param_0,
	.param .u64 .ptr .align 1 _ZN3cub18CUB_300001_SM_10006detail6reduce28DeviceReduceSingleTileKernelINS2_10policy_hubIfyN4cuda3std3__44plusIfEEE10Policy1000EPfSC_iS9_ffNS7_10__identityEEEvT0_T1_T2_T3_T4_T6__param_1,
	.param .u32 _ZN3cub18CUB_300001_SM_10006detail6reduce28DeviceReduceSingleTileKernelINS2_10policy_hubIfyN4cuda3std3__44plusIfEEE10Policy1000EPfSC_iS9_ffNS7_10__identityEEEvT0_T1_T2_T3_T4_T6__param_2,
	.param .align 1 .b8 _ZN3cub18CUB_300001_SM_10006detail6reduce28DeviceReduceSingleTileKernelINS2_10policy_hubIfyN4cuda3std3__44plusIfEEE10Policy1000EPfSC_iS9_ffNS7_10__identityEEEvT0_T1_T2_T3_T4_T6__param_3[1],
	.param .f32 _ZN3cub18CUB_300001_SM_10006detail6reduce28DeviceReduceSingleTileKernelINS2_10policy_hubIfyN4cuda3std3__44plusIfEEE10Policy1000EPfSC_iS9_ffNS7_10__identityEEEvT0_T1_T2_T3_T4_T6__param_4,
	.param .align 1 .b8 _ZN3cub18CUB_300001_SM_10006detail6reduce28DeviceReduceSingleTileKernelINS2_10policy_hubIfyN4cuda3std3__44plusIfEEE10Policy1000EPfSC_iS9_ffNS7_10__identityEEEvT0_T1_T2_T3_T4_T6__param_5[1]
)
.maxntid 256
.minnctapersm 1
{
	.reg .pred 	%p<97>;
	.reg .b32 	%r<407>;
	.reg .b32 	%f<419>;
	.reg .b64 	%rd<125>;
	// demoted variable
	.shared .align 4 .b8 _ZZN3cub18CUB_300001_SM_10006detail6reduce28DeviceReduceSingleTileKernelINS2_10policy_hubIfyN4cuda3std3__44plusIfEEE10Policy1000EPfSC_iS9_ffNS7_10__identityEEEvT0_T1_T2_T3_T4_T6_E12temp_storage[44];
	ld.param.u64 	%rd16, [_ZN3cub18CUB_300001_SM_10006detail6reduce28DeviceReduceSingleTileKernelINS2_10policy_hubIfyN4cuda3std3__44plusIfEEE10Policy1000EPfSC_iS9_ffNS7_10__identityEEEvT0_T1_T2_T3_T4_T6__param_0];
	ld.param.u64 	%rd17, [_ZN3cub18CUB_300001_SM_10006detail6reduce28DeviceReduceSingleTileKernelINS2_10policy_hubIfyN4cuda3std3__44plusIfEEE10Policy1000EPfSC_iS9_ffNS7_10__identityEEEvT0_T1_T2_T3_T4_T6__param_1];
	ld.param.u32 	%r67, [_ZN3cub18CUB_300001_SM_10006detail6reduce28DeviceReduceSingleTileKernelINS2_10policy_hubIfyN4cuda3std3__44plusIfEEE10Policy1000EPfSC_iS9_ffNS7_10__identityEEEvT0_T1_T2_T3_T4_T6__param_2];
	ld.param.f32 	%f58, [_ZN3cub18CUB_300001_SM_10006detail6reduce28DeviceReduceSingleTileKernelINS2_10policy_hubIfyN4cuda3std3__44plusIfEEE10Policy1000EPfSC_iS9_ffNS7_10__identityEEEvT0_T1_T2_T3_T4_T6__param_4];
	cvta.to.global.u64 	%rd1, %rd17;
	setp.ne.s32 	%p1, %r67, 0;
	@%p1 bra 	$L__BB7_3;
	mov.u32 	%r380, %tid.x;
	setp.ne.s32 	%p96, %r380, 0;
	@%p96 bra 	$L__BB7_74;
	st.global.f32 	[%rd1], %f58;
	bra.uni 	$L__BB7_74;
$L__BB7_3:
	and.b64  	%rd18, %rd16, 15;
	setp.ne.s64 	%p2, %rd18, 0;
	@%p2 bra 	$L__BB7_38;
	setp.gt.s32 	%p49, %r67, 4095;
	@%p49 bra 	$L__BB7_22;
	mov.u32 	%r1, %tid.x;
	setp.ge.s32 	%p66, %r1, %r67;
	mov.f32 	%f397, 0f00000000;
	mov.u32 	%r384, %r1;
	@%p66 bra 	$L__BB7_7;
	mul.wide.u32 	%rd113, %r1, 4;
	add.s64 	%rd112, %rd16, %rd113;
	// begin inline asm
	ld.global.nc.u32 %r300, [%rd112];
	// end inline asm
	mov.b32 	%f397, %r300;
	add.s32 	%r384, %r1, 256;
$L__BB7_7:
	setp.ge.s32 	%p67, %r384, %r67;
	@%p67 bra 	$L__BB7_13;
	not.b32 	%r301, %r384;
	add.s32 	%r4, %r67, %r301;
	and.b32  	%r302, %r4, 768;
	setp.eq.s32 	%p68, %r302, 768;
	@%p68 bra 	$L__BB7_11;
	mul.wide.u32 	%rd114, %r384, 4;
	add.s64 	%rd121, %rd16, %rd114;
	shr.u32 	%r303, %r4, 8;
	add.s32 	%r304, %r303, 1;
	and.b32  	%r305, %r304, 3;
	neg.s32 	%r382, %r305;
$L__BB7_10:
	.pragma "nounroll";
	// begin inline asm
	ld.global.nc.u32 %r306, [%rd121];
	// end inline asm
	mov.b32 	%f323, %r306;
	add.f32 	%f397, %f397, %f323;
	add.s32 	%r384, %r384, 256;
	add.s64 	%rd121, %rd121, 1024;
	add.s32 	%r382, %r382, 1;
	setp.ne.s32 	%p69, %r382, 0;
	@%p69 bra 	$L__BB7_10;
$L__BB7_11:
	setp.lt.u32 	%p70, %r4, 768;
	@%p70 bra 	$L__BB7_13;
$L__BB7_12:
	mul.wide.s32 	%rd120, %r384, 4;
	add.s64 	%rd116, %rd16, %rd120;
	// begin inline asm
	ld.global.nc.u32 %r307, [%rd116];
	// end inline asm
	mov.b32 	%f324, %r307;
	add.f32 	%f325, %f397, %f324;
	add.s64 	%rd117, %rd116, 1024;
	// begin inline asm
	ld.global.nc.u32 %r308, [%rd117];
	// end inline asm
	mov.b32 	%f326, %r308;
	add.f32 	%f327, %f325, %f326;
	add.s64 	%rd118, %rd116, 2048;
	// begin inline asm
	ld.global.nc.u32 %r309, [%rd118];
	// end inline asm
	mov.b32 	%f328, %r309;
	add.f32 	%f329, %f327, %f328;
	add.s64 	%rd119, %rd116, 3072;
	// begin inline asm
	ld.global.nc.u32 %r310, [%rd119];
	// end inline asm
	mov.b32 	%f330, %r310;
	add.f32 	%f397, %f329, %f330;
	add.s32 	%r384, %r384, 1024;
	setp.lt.s32 	%p71, %r384, %r67;
	@%p71 bra 	$L__BB7_12;
$L__BB7_13:
	setp.lt.s32 	%p72, %r67, 256;
	@%p72 bra 	$L__BB7_18;
	// begin inline asm
	mov.u32 %r349, %laneid;
	// end inline asm
	mov.b32 	%r351, %f397;
	mov.b32 	%r352, 1;
	mov.b32 	%r373, 31;
	mov.b32 	%r374, -1;
	// begin inline asm
	shfl.sync.down.b32 %r350, %r351, %r352, %r373, %r374;
	// end inline asm
	setp.gt.s32 	%p88, %r349, 30;
	mov.b32 	%f365, %r350;
	add.f32 	%f366, %f397, %f365;
	selp.f32 	%f367, %f397, %f366, %p88;
	mov.b32 	%r356, %f367;
	mov.b32 	%r357, 2;
	// begin inline asm
	shfl.sync.down.b32 %r355, %r356, %r357, %r373, %r374;
	// end inline asm
	setp.gt.s32 	%p89, %r349, 29;
	mov.b32 	%f368, %r355;
	add.f32 	%f369, %f367, %f368;
	selp.f32 	%f370, %f367, %f369, %p89;
	mov.b32 	%r361, %f370;
	mov.b32 	%r362, 4;
	// begin inline asm
	shfl.sync.down.b32 %r360, %r361, %r362, %r373, %r374;
	// end inline asm
	setp.gt.s32 	%p90, %r349, 27;
	mov.b32 	%f371, %r360;
	add.f32 	%f372, %f370, %f371;
	selp.f32 	%f373, %f370, %f372, %p90;
	mov.b32 	%r366, %f373;
	mov.b32 	%r367, 8;
	// begin inline asm
	shfl.sync.down.b32 %r365, %r366, %r367, %r373, %r374;
	// end inline asm
	setp.gt.s32 	%p91, %r349, 23;
	mov.b32 	%f374, %r365;
	add.f32 	%f375, %f373, %f374;
	selp.f32 	%f376, %f373, %f375, %p91;
	mov.b32 	%r371, %f376;
	mov.b32 	%r372, 16;
	// begin inline asm
	shfl.sync.down.b32 %r370, %r371, %r372, %r373, %r374;
	// end inline asm
	setp.gt.s32 	%p92, %r349, 15;
	mov.b32 	%f377, %r370;
	add.f32 	%f10, %f376, %f377;
	selp.f32 	%f418, %f376, %f10, %p92;
	setp.ne.s32 	%p93, %r349, 0;
	@%p93 bra 	$L__BB7_16;
	shr.u32 	%r375, %r1, 3;
	and.b32  	%r376, %r375, 124;
	mov.u32 	%r377, _ZZN3cub18CUB_300001_SM_10006detail6reduce28DeviceReduceSingleTileKernelINS2_10policy_hubIfyN4cuda3std3__44plusIfEEE10Policy1000EPfSC_iS9_ffNS7_10__identityEEEvT0_T1_T2_T3_T4_T6_E12temp_storage;
	add.s32 	%r378, %r377, %r376;
	st.shared.f32 	[%r378+8], %f10;
$L__BB7_16:
	bar.sync 	0;
	setp.ne.s32 	%p94, %r1, 0;
	@%p94 bra 	$L__BB7_72;
	ld.shared.f32 	%f378, [_ZZN3cub18CUB_300001_SM_10006detail6reduce28DeviceReduceSingleTileKernelINS2_10policy_hubIfyN4cuda3std3__44plusIfEEE10Policy1000EPfSC_iS9_ffNS7_10__identityEEEvT0_T1_T2_T3_T4_T6_E12temp_storage+12];
	add.f32 	%f379, %f418, %f378;
	ld.shared.f32 	%f380, [_ZZN3cub18CUB_300001_SM_10006detail6reduce28DeviceReduceSingleTileKernelINS2_10policy_hubIfyN4cuda3std3__44plusIfEEE10Policy1000EPfSC_iS9_ffNS7_10__identityEEEvT0_T1_T2_T3_T4_T6_E12temp_storage+16];
	add.f32 	%f381, %f379, %f380;
	ld.shared.f32 	%f382, [_ZZN3cub18CUB_300001_SM_10006detail6reduce28DeviceReduceSingleTileKernelINS2_10policy_hubIfyN4cuda3std3__44plusIfEEE10Policy1000EPfSC_iS9_ffNS7_10__identityEEEvT0_T1_T2_T3_T4_T6_E12temp_storage+20];
	add.f32 	%f383, %f381, %f382;
	ld.shared.f32 	%f384, [_ZZN3cub18CUB_300001_SM_10006detail6reduce28DeviceReduceSingleTileKernelINS2_10policy_hubIfyN4cuda3std3__44plusIfEEE10Policy1000EPfSC_iS9_ffNS7_10__identityEEEvT0_T1_T2_T3_T4_T6_E12temp_storage+24];
	add.f32 	%f385, %f383, %f384;
	ld.shared.f32 	%f386, [_ZZN3cub18CUB_300001_SM_10006detail6reduce28DeviceReduceSingleTileKernelINS2_10policy_hubIfyN4cuda3std3__44plusIfEEE10Policy1000EPfSC_iS9_ffNS7_10__identityEEEvT0_T1_T2_T3_T4_T6_E12temp_storage+28];
	add.f32 	%f387, %f385, %f386;
	ld.shared.f32 	%f388, [_ZZN3cub18CUB_300001_SM_10006detail6reduce28DeviceReduceSingleTileKernelINS2_10policy_hubIfyN4cuda3std3__44plusIfEEE10Policy1000EPfSC_iS9_ffNS7_10__identityEEEvT0_T1_T2_T3_T4_T6_E12temp_storage+32];
	add.f32 	%f389, %f387, %f388;
	ld.shared.f32 	%f390, [_ZZN3cub18CUB_300001_SM_10006detail6reduce28DeviceReduceSingleTileKernelINS2_10policy_hubIfyN4cuda3std3__44plusIfEEE10Policy1000EPfSC_iS9_ffNS7_10__identityEEEvT0_T1_T2_T3_T4_T6_E12temp_storage+36];
	add.f32 	%f418, %f389, %f390;
	bra.uni 	$L__BB7_72;
$L__BB7_18:
	// begin inline asm
	mov.u32 %r311, %laneid;
	// end inline asm
	and.b32  	%r337, %r1, 992;
	add.s32 	%r338, %r337, 32;
	setp.gt.s32 	%p73, %r338, %r67;
	not.b32 	%r339, %r337;
	add.s32 	%r340, %r67, %r339;
	selp.b32 	%r335, %r340, 31, %p73;
	mov.b32 	%r313, %f397;
	mov.b32 	%r314, 1;
	mov.b32 	%r336, -1;
	// begin inline asm
	shfl.sync.down.b32 %r312, %r313, %r314, %r335, %r336;
	// end inline asm
	setp.lt.s32 	%p74, %r311, %r335;
	mov.b32 	%f331, %r312;
	add.f32 	%f332, %f397, %f331;
	selp.f32 	%f333, %f332, %f397, %p74;
	mov.b32 	%r318, %f333;
	mov.b32 	%r319, 2;
	// begin inline asm
	shfl.sync.down.b32 %r317, %r318, %r319, %r335, %r336;
	// end inline asm
	add.s32 	%r341, %r311, 2;
	setp.gt.s32 	%p75, %r341, %r335;
	mov.b32 	%f334, %r317;
	add.f32 	%f335, %f333, %f334;
	selp.f32 	%f336, %f333, %f335, %p75;
	mov.b32 	%r323, %f336;
	mov.b32 	%r324, 4;
	// begin inline asm
	shfl.sync.down.b32 %r322, %r323, %r324, %r335, %r336;
	// end inline asm
	add.s32 	%r342, %r311, 4;
	setp.gt.s32 	%p76, %r342, %r335;
	mov.b32 	%f337, %r322;
	add.f32 	%f338, %f336, %f337;
	selp.f32 	%f339, %f336, %f338, %p76;
	mov.b32 	%r328, %f339;
	mov.b32 	%r329, 8;
	// begin inline asm
	shfl.sync.down.b32 %r327, %r328, %r329, %r335, %r336;
	// end inline asm
	add.s32 	%r343, %r311, 8;
	setp.gt.s32 	%p77, %r343, %r335;
	mov.b32 	%f340, %r327;
	add.f32 	%f341, %f339, %f340;
	selp.f32 	%f342, %f339, %f341, %p77;
	mov.b32 	%r333, %f342;
	mov.b32 	%r334, 16;
	// begin inline asm
	shfl.sync.down.b32 %r332, %r333, %r334, %r335, %r336;
	// end inline asm
	add.s32 	%r344, %r311, 16;
	setp.gt.s32 	%p78, %r344, %r335;
	mov.b32 	%f343, %r332;
	add.f32 	%f344, %f342, %f343;
	selp.f32 	%f418, %f342, %f344, %p78;
	setp.ne.s32 	%p79, %r311, 0;
	@%p79 bra 	$L__BB7_20;
	shr.u32 	%r345, %r1, 3;
	and.b32  	%r346, %r345, 124;
	mov.u32 	%r347, _ZZN3cub18CUB_300001_SM_10006detail6reduce28DeviceReduceSingleTileKernelINS2_10policy_hubIfyN4cuda3std3__44plusIfEEE10Policy1000EPfSC_iS9_ffNS7_10__identityEEEvT0_T1_T2_T3_T4_T6_E12temp_storage;
	add.s32 	%r348, %r347, %r346;
	st.shared.f32 	[%r348+8], %f418;
$L__BB7_20:
	bar.sync 	0;
	setp.ne.s32 	%p80, %r1, 0;
	@%p80 bra 	$L__BB7_72;
	setp.gt.s32 	%p81, %r67, 32;
	ld.shared.f32 	%f345, [_ZZN3cub18CUB_300001_SM_10006detail6reduce28DeviceReduceSingleTileKernelINS2_10policy_hubIfyN4cuda3std3__44plusIfEEE10Policy1000EPfSC_iS9_ffNS7_10__identityEEEvT0_T1_T2_T3_T4_T6_E12temp_storage+12];
	add.f32 	%f346, %f418, %f345;
	selp.f32 	%f347, %f346, %f418, %p81;
	setp.gt.s32 	%p82, %r67, 64;
	ld.shared.f32 	%f348, [_ZZN3cub18CUB_300001_SM_10006detail6reduce28DeviceReduceSingleTileKernelINS2_10policy_hubIfyN4cuda3std3__44plusIfEEE10Policy1000EPfSC_iS9_ffNS7_10__identityEEEvT0_T1_T2_T3_T4_T6_E12temp_storage+16];
	add.f32 	%f349, %f348, %f347;
	selp.f32 	%f350, %f349, %f347, %p82;
	setp.gt.s32 	%p83, %r67, 96;
	ld.shared.f32 	%f351, [_ZZN3cub18CUB_300001_SM_10006detail6reduce28DeviceReduceSingleTileKernelINS2_10policy_hubIfyN4cuda3std3__44plusIfEEE10Policy1000EPfSC_iS9_ffNS7_10__identityEEEvT0_T1_T2_T3_T4_T6_E12temp_storage+20];
	add.f32 	%f352, %f351, %f350;
	selp.f32 	%f353, %f352, %f350, %p83;
	setp.gt.s32 	%p84, %r67, 128;
	ld.shared.f32 	%f354, [_ZZN3cub18CUB_300001_SM_10006detail6reduce28DeviceReduceSingleTileKernelINS2_10policy_hubIfyN4cuda3std3__44plusIfEEE10Policy1000EPfSC_iS9_ffNS7_10__identityEEEvT0_T1_T2_T3_T4_T6_E12temp_storage+24];
	add.f32 	%f355, %f354, %f353;
	selp.f32 	%f356, %f355, %f353, %p84;
	setp.gt.s32 	%p85, %r67, 160;
	ld.shared.f32 	%f357, [_ZZN3cub18CUB_300001_SM_10006detail6reduce28DeviceReduceSingleTileKernelINS2_10policy_hubIfyN4cuda3std3__44plusIfEEE10Policy1000EPfSC_iS9_ffNS7_10__identityEEEvT0_T1_T2_T3_T4_T6_E12temp_storage+28];
	add.f32 	%f358, %f357, %f356;
	selp.f32 	%f359, %f358, %f356, %p85;
	setp.gt.s32 	%p86, %r67, 192;
	ld.shared.f32 	%f360, [_ZZN3cub18CUB_300001_SM_10006detail6reduce28DeviceReduceSingleTileKernelINS2_10policy_hubIfyN4cuda3std3__44plusIfEEE10Policy1000EPfSC_iS9_ffNS7_10__identityEEEvT0_T1_T2_T3_T4_T6_E12temp_storage+32];
	add.f32 	%f361, %f360, %f359;
	selp.f32 	%f362, %f361, %f359, %p86;
	setp.gt.s32 	%p87, %r67, 224;
	ld.shared.f32 	%f363, [_ZZN3cub18CUB_300001_SM_10006detail6reduce28DeviceReduceSingleTileKernelINS2_10policy_hubIfyN4cuda3std3__44plusIfEEE10Policy1000EPfSC_iS9_ffNS7_10__identityEEEvT0_T1_T2_T3_T4_T6_E12temp_storage+36];
	add.f32 	%f364, %f363, %f362;
	selp.f32 	%f418, %f364, %f362, %p87;
	bra.uni 	$L__BB7_72;
$L__BB7_22:
	mov.u32 	%r13, %tid.x;
	shl.b32 	%r224, %r13, 2;
	mul.wide.u32 	%rd86, %r224, 4;
	add.s64 	%rd76, %rd16, %rd86;
	// begin inline asm
	ld.global.nc.v2.u64 {%rd74, %rd75}, [%rd76];
	// end inline asm
	mov.b64 	{%r225, %r226}, %rd75;
	mov.b64 	{%r227, %r228}, %rd74;
	mov.b32 	%f225, %r228;
	mov.b32 	%f226, %r227;
	mov.b32 	%f227, %r226;
	mov.b32 	%f228, %r225;
	add.s64 	%rd79, %rd76, 4096;
	// begin inline asm
	ld.global.nc.v2.u64 {%rd77, %rd78}, [%rd79];
	// end inline asm
	mov.b64 	{%r229, %r230}, %rd78;
	mov.b64 	{%r231, %r232}, %rd77;
	mov.b32 	%f229, %r232;
	mov.b32 	%f230, %r231;
	mov.b32 	%f231, %r230;
	mov.b32 	%f232, %r229;
	add.s64 	%rd82, %rd76, 8192;
	// begin inline asm
	ld.global.nc.v2.u64 {%rd80, %rd81}, [%rd82];
	// end inline asm
	mov.b64 	{%r233, %r234}, %rd81;
	mov.b64 	{%r235, %r236}, %rd80;
	mov.b32 	%f233, %r236;
	mov.b32 	%f234, %r235;
	mov.b32 	%f235, %r234;
	mov.b32 	%f236, %r233;
	add.s64 	%rd85, %rd76, 12288;
	// begin inline asm
	ld.global.nc.v2.u64 {%rd83, %rd84}, [%rd85];
	// end inline asm
	mov.b64 	{%r237, %r238}, %rd84;
	mov.b64 	{%r239, %r240}, %rd83;
	mov.b32 	%f237, %r240;
	mov.b32 	%f238, %r239;
	mov.b32 	%f239, %r238;
	mov.b32 	%f240, %r237;
	add.f32 	%f241, %f226, %f225;
	add.f32 	%f242, %f228, %f227;
	add.f32 	%f243, %f230, %f229;
	add.f32 	%f244, %f232, %f231;
	add.f32 	%f245, %f234, %f233;
	add.f32 	%f246, %f236, %f235;
	add.f32 	%f247, %f238, %f237;
	add.f32 	%f248, %f240, %f239;
	add.f32 	%f249, %f241, %f242;
	add.f32 	%f250, %f243, %f244;
	add.f32 	%f251, %f245, %f246;
	add.f32 	%f252, %f247, %f248;
	add.f32 	%f253, %f249, %f250;
	add.f32 	%f254, %f251, %f252;
	add.f32 	%f404, %f253, %f254;
	setp.lt.u32 	%p50, %r67, 8192;
	mov.b32 	%r387, 4096;
	@%p50 bra 	$L__BB7_26;
	add.s32 	%r14, %r67, -4096;
	mov.b32 	%r387, 4096;
$L__BB7_24:
	mul.wide.s32 	%rd99, %r387, 4;
	add.s64 	%rd89, %rd76, %rd99;
	// begin inline asm
	ld.global.nc.v2.u64 {%rd87, %rd88}, [%rd89];
	// end inline asm
	mov.b64 	{%r242, %r243}, %rd88;
	mov.b64 	{%r244, %r245}, %rd87;
	mov.b32 	%f255, %r245;
	mov.b32 	%f256, %r244;
	mov.b32 	%f257, %r243;
	mov.b32 	%f258, %r242;
	add.s64 	%rd92, %rd89, 4096;
	// begin inline asm
	ld.global.nc.v2.u64 {%rd90, %rd91}, [%rd92];
	// end inline asm
	mov.b64 	{%r246, %r247}, %rd91;
	mov.b64 	{%r248, %r249}, %rd90;
	mov.b32 	%f259, %r249;
	mov.b32 	%f260, %r248;
	mov.b32 	%f261, %r247;
	mov.b32 	%f262, %r246;
	add.s64 	%rd95, %rd89, 8192;
	// begin inline asm
	ld.global.nc.v2.u64 {%rd93, %rd94}, [%rd95];
	// end inline asm
	mov.b64 	{%r250, %r251}, %rd94;
	mov.b64 	{%r252, %r253}, %rd93;
	mov.b32 	%f263, %r253;
	mov.b32 	%f264, %r252;
	mov.b32 	%f265, %r251;
	mov.b32 	%f266, %r250;
	add.s64 	%rd98, %rd89, 12288;
	// begin inline asm
	ld.global.nc.v2.u64 {%rd96, %rd97}, [%rd98];
	// end inline asm
	mov.b64 	{%r254, %r255}, %rd97;
	mov.b64 	{%r256, %r257}, %rd96;
	mov.b32 	%f267, %r257;
	mov.b32 	%f268, %r256;
	mov.b32 	%f269, %r255;
	mov.b32 	%f270, %r254;
	add.f32 	%f271, %f404, %f256;
	add.f32 	%f272, %f255, %f258;
	add.f32 	%f273, %f257, %f260;
	add.f32 	%f274, %f259, %f262;
	add.f32 	%f275, %f261, %f264;
	add.f32 	%f276, %f263, %f266;
	add.f32 	%f277, %f265, %f268;
	add.f32 	%f278, %f267, %f270;
	add.f32 	%f279, %f271, %f272;
	add.f32 	%f280, %f273, %f274;
	add.f32 	%f281, %f275, %f276;
	add.f32 	%f282, %f277, %f278;
	add.f32 	%f283, %f279, %f280;
	add.f32 	%f284, %f281, %f282;
	add.f32 	%f285, %f283, %f284;
	add.f32 	%f404, %f285, %f269;
	sub.s32 	%r258, %r67, %r387;
	setp.lt.s32 	%p51, %r258, 4096;
	@%p51 bra 	$L__BB7_34;
	add.s32 	%r387, %r387, 4096;
	setp.le.s32 	%p52, %r387, %r14;
	@%p52 bra 	$L__BB7_24;
$L__BB7_26:
	setp.le.s32 	%p53, %r67, %r387;
	@%p53 bra 	$L__BB7_34;
	sub.s32 	%r18, %r67, %r387;
	setp.ge.s32 	%p54, %r13, %r18;
	@%p54 bra 	$L__BB7_34;
	not.b32 	%r259, %r13;
	add.s32 	%r260, %r67, %r259;
	sub.s32 	%r19, %r260, %r387;
	and.b32  	%r261, %r19, 768;
	setp.eq.s32 	%p55, %r261, 768;
	mov.u32 	%r391, %r13;
	@%p55 bra 	$L__BB7_31;
	add.s32 	%r389, %r13, %r387;
	shr.u32 	%r262, %r19, 8;
	add.s32 	%r263, %r262, 1;
	and.b32  	%r264, %r263, 3;
	neg.s32 	%r388, %r264;
	mov.u32 	%r391, %r13;
$L__BB7_30:
	.pragma "nounroll";
	mul.wide.u32 	%rd101, %r389, 4;
	add.s64 	%rd100, %rd16, %rd101;
	// begin inline asm
	ld.global.nc.u32 %r265, [%rd100];
	// end inline asm
	mov.b32 	%f287, %r265;
	add.f32 	%f404, %f404, %f287;
	add.s32 	%r391, %r391, 256;
	add.s32 	%r389, %r389, 256;
	add.s32 	%r388, %r388, 1;
	setp.ne.s32 	%p56, %r388, 0;
	@%p56 bra 	$L__BB7_30;
$L__BB7_31:
	setp.lt.u32 	%p57, %r19, 768;
	@%p57 bra 	$L__BB7_34;
	cvt.u64.u32 	%rd102, %r391;
	cvt.u64.u32 	%rd103, %r387;
	add.s64 	%rd104, %rd102, %rd103;
	shl.b64 	%rd105, %rd104, 2;
	add.s64 	%rd106, %rd105, %rd16;
	add.s64 	%rd122, %rd106, 2048;
	add.s32 	%r392, %r391, %r387;
$L__BB7_33:
	mul.wide.u32 	%rd111, %r392, 4;
	add.s64 	%rd107, %rd16, %rd111;
	// begin inline asm
	ld.global.nc.u32 %r266, [%rd107];
	// end inline asm
	mov.b32 	%f288, %r266;
	add.f32 	%f289, %f404, %f288;
	add.s64 	%rd108, %rd122, -1024;
	// begin inline asm
	ld.global.nc.u32 %r267, [%rd108];
	// end inline asm
	mov.b32 	%f290, %r267;
	add.f32 	%f291, %f289, %f290;
	// begin inline asm
	ld.global.nc.u32 %r268, [%rd122];
	// end inline asm
	mov.b32 	%f292, %r268;
	add.f32 	%f293, %f291, %f292;
	add.s64 	%rd110, %rd122, 1024;
	// begin inline asm
	ld.global.nc.u32 %r269, [%rd110];
	// end inline asm
	mov.b32 	%f294, %r269;
	add.f32 	%f404, %f293, %f294;
	add.s32 	%r391, %r391, 1024;
	add.s64 	%rd122, %rd122, 4096;
	add.s32 	%r392, %r392, 1024;
	setp.lt.s32 	%p58, %r391, %r18;
	@%p58 bra 	$L__BB7_33;
$L__BB7_34:
	// begin inline asm
	mov.u32 %r270, %laneid;
	// end inline asm
	mov.b32 	%r272, %f404;
	mov.b32 	%r273, 1;
	mov.b32 	%r294, 31;
	mov.b32 	%r295, -1;
	// begin inline asm
	shfl.sync.down.b32 %r271, %r272, %r273, %r294, %r295;
	// end inline asm
	setp.gt.s32 	%p59, %r270, 30;
	mov.b32 	%f295, %r271;
	add.f32 	%f296, %f404, %f295;
	selp.f32 	%f297, %f404, %f296, %p59;
	mov.b32 	%r277, %f297;
	mov.b32 	%r278, 2;
	// begin inline asm
	shfl.sync.down.b32 %r276, %r277, %r278, %r294, %r295;
	// end inline asm
	setp.gt.s32 	%p60, %r270, 29;
	mov.b32 	%f298, %r276;
	add.f32 	%f299, %f297, %f298;
	selp.f32 	%f300, %f297, %f299, %p60;
	mov.b32 	%r282, %f300;
	mov.b32 	%r283, 4;
	// begin inline asm
	shfl.sync.down.b32 %r281, %r282, %r283, %r294, %r295;
	// end inline asm
	setp.gt.s32 	%p61, %r270, 27;
	mov.b32 	%f301, %r281;
	add.f32 	%f302, %f300, %f301;
	selp.f32 	%f303, %f300, %f302, %p61;
	mov.b32 	%r287, %f303;
	mov.b32 	%r288, 8;
	// begin inline asm
	shfl.sync.down.b32 %r286, %r287, %r288, %r294, %r295;
	// end inline asm
	setp.gt.s32 	%p62, %r270, 23;
	mov.b32 	%f304, %r286;
	add.f32 	%f305, %f303, %f304;
	selp.f32 	%f306, %f303, %f305, %p62;
	mov.b32 	%r292, %f306;
	mov.b32 	%r293, 16;
	// begin inline asm
	shfl.sync.down.b32 %r291, %r292, %r293, %r294, %r295;
	// end inline asm
	setp.gt.s32 	%p63, %r270, 15;
	mov.b32 	%f307, %r291;
	add.f32 	%f26, %f306, %f307;
	selp.f32 	%f418, %f306, %f26, %p63;
	setp.ne.s32 	%p64, %r270, 0;
	@%p64 bra 	$L__BB7_36;
	shr.u32 	%r296, %r13, 3;
	and.b32  	%r297, %r296, 124;
	mov.u32 	%r298, _ZZN3cub18CUB_300001_SM_10006detail6reduce28DeviceReduceSingleTileKernelINS2_10policy_hubIfyN4cuda3std3__44plusIfEEE10Policy1000EPfSC_iS9_ffNS7_10__identityEEEvT0_T1_T2_T3_T4_T6_E12temp_storage;
	add.s32 	%r299, %r298, %r297;
	st.shared.f32 	[%r299+8], %f26;
$L__BB7_36:
	bar.sync 	0;
	setp.ne.s32 	%p65, %r13, 0;
	@%p65 bra 	$L__BB7_72;
	ld.shared.f32 	%f308, [_ZZN3cub18CUB_300001_SM_10006detail6reduce28DeviceReduceSingleTileKernelINS2_10policy_hubIfyN4cuda3std3__44plusIfEEE10Policy1000EPfSC_iS9_ffNS7_10__identityEEEvT0_T1_T2_T3_T4_T6_E12temp_storage+12];
	add.f32 	%f309, %f418, %f308;
	ld.shared.f32 	%f310, [_ZZN3cub18CUB_300001_SM_10006detail6reduce28DeviceReduceSingleTileKernelINS2_10policy_hubIfyN4cuda3std3__44plusIfEEE10Policy1000EPfSC_iS9_ffNS7_10__identityEEEvT0_T1_T2_T3_T4_T6_E12temp_storage+16];
	add.f32 	%f311, %f309, %f310;
	ld.shared.f32 	%f312, [_ZZN3cub18CUB_300001_SM_10006detail6reduce28DeviceReduceSingleTileKernelINS2_10policy_hubIfyN4cuda3std3__44plusIfEEE10Policy1000EPfSC_iS9_ffNS7_10__identityEEEvT0_T1_T2_T3_T4_T6_E12temp_storage+20];
	add.f32 	%f313, %f311, %f312;
	ld.shared.f32 	%f314, [_ZZN3cub18CUB_300001_SM_10006detail6reduce28DeviceReduceSingleTileKernelINS2_10policy_hubIfyN4cuda3std3__44plusIfEEE10Policy1000EPfSC_iS9_ffNS7_10__identityEEEvT0_T1_T2_T3_T4_T6_E12temp_storage+24];
	add.f32 	%f315, %f313, %f314;
	ld.shared.f32 	%f316, [_ZZN3cub18CUB_300001_SM_10006detail6reduce28DeviceReduceSingleTileKernelINS2_10policy_hubIfyN4cuda3std3__44plusIfEEE10Policy1000EPfSC_iS9_ffNS7_10__identityEEEvT0_T1_T2_T3_T4_T6_E12temp_storage+28];
	add.f32 	%f317, %f315, %f316;
	ld.shared.f32 	%f318, [_ZZN3cub18CUB_300001_SM_10006detail6reduce28DeviceReduceSingleTileKernelINS2_10policy_hubIfyN4cuda3std3__44plusIfEEE10Policy1000EPfSC_iS9_ffNS7_10__identityEEEvT0_T1_T2_T3_T4_T6_E12temp_storage+32];
	add.f32 	%f319, %f317, %f318;
	ld.shared.f32 	%f320, [_ZZN3cub18CUB_300001_SM_10006detail6reduce28DeviceReduceSingleTileKernelINS2_10policy_hubIfyN4cuda3std3__44plusIfEEE10Policy1000EPfSC_iS9_ffNS7_10__identityEEEvT0_T1_T2_T3_T4_T6_E12temp_storage+36];
	add.f32 	%f418, %f319, %f320;
	bra.uni 	$L__BB7_72;
$L__BB7_38:
	setp.gt.s32 	%p3, %r67, 4095;
	@%p3 bra 	$L__BB7_56;
	mov.u32 	%r34, %tid.x;
	setp.ge.s32 	%p20, %r34, %r67;
	mov.f32 	%f410, 0f00000000;
	mov.u32 	%r397, %r34;
	@%p20 bra 	$L__BB7_41;
	mul.wide.u32 	%rd66, %r34, 4;
	add.s64 	%rd65, %rd16, %rd66;
	// begin inline asm
	ld.global.nc.u32 %r144, [%rd65];
	// end inline asm
	mov.b32 	%f410, %r144;
	add.s32 	%r397, %r34, 256;
$L__BB7_41:
	setp.ge.s32 	%p21, %r397, %r67;
	@%p21 bra 	$L__BB7_47;
	not.b32 	%r145, %r397;
	add.s32 	%r37, %r67, %r145;
	and.b32  	%r146, %r37, 768;
	setp.eq.s32 	%p22, %r146, 768;
	@%p22 bra 	$L__BB7_45;
	mul.wide.u32 	%rd67, %r397, 4;
	add.s64 	%rd123, %rd16, %rd67;
	shr.u32 	%r147, %r37, 8;
	add.s32 	%r148, %r147, 1;
	and.b32  	%r149, %r148, 3;
	neg.s32 	%r395, %r149;
$L__BB7_44:
	.pragma "nounroll";
	// begin inline asm
	ld.global.nc.u32 %r150, [%rd123];
	// end inline asm
	mov.b32 	%f157, %r150;
	add.f32 	%f410, %f410, %f157;
	add.s32 	%r397, %r397, 256;
	add.s64 	%rd123, %rd123, 1024;
	add.s32 	%r395, %r395, 1;
	setp.ne.s32 	%p23, %r395, 0;
	@%p23 bra 	$L__BB7_44;
$L__BB7_45:
	setp.lt.u32 	%p24, %r37, 768;
	@%p24 bra 	$L__BB7_47;
$L__BB7_46:
	mul.wide.s32 	%rd73, %r397, 4;
	add.s64 	%rd69, %rd16, %rd73;
	// begin inline asm
	ld.global.nc.u32 %r151, [%rd69];
	// end inline asm
	mov.b32 	%f158, %r151;
	add.f32 	%f159, %f410, %f158;
	add.s64 	%rd70, %rd69, 1024;
	// begin inline asm
	ld.global.nc.u32 %r152, [%rd70];
	// end inline asm
	mov.b32 	%f160, %r152;
	add.f32 	%f161, %f159, %f160;
	add.s64 	%rd71, %rd69, 2048;
	// begin inline asm
	ld.global.nc.u32 %r153, [%rd71];
	// end inline asm
	mov.b32 	%f162, %r153;
	add.f32 	%f163, %f161, %f162;
	add.s64 	%rd72, %rd69, 3072;
	// begin inline asm
	ld.global.nc.u32 %r154, [%rd72];
	// end inline asm
	mov.b32 	%f164, %r154;
	add.f32 	%f410, %f163, %f164;
	add.s32 	%r397, %r397, 1024;
	setp.lt.s32 	%p25, %r397, %r67;
	@%p25 bra 	$L__BB7_46;
$L__BB7_47:
	setp.lt.s32 	%p26, %r67, 256;
	@%p26 bra 	$L__BB7_52;
	// begin inline asm
	mov.u32 %r193, %laneid;
	// end inline asm
	mov.b32 	%r195, %f410;
	mov.b32 	%r196, 1;
	mov.b32 	%r217, 31;
	mov.b32 	%r218, -1;
	// begin inline asm
	shfl.sync.down.b32 %r194, %r195, %r196, %r217, %r218;
	// end inline asm
	setp.gt.s32 	%p42, %r193, 30;
	mov.b32 	%f199, %r194;
	add.f32 	%f200, %f410, %f199;
	selp.f32 	%f201, %f410, %f200, %p42;
	mov.b32 	%r200, %f201;
	mov.b32 	%r201, 2;
	// begin inline asm
	shfl.sync.down.b32 %r199, %r200, %r201, %r217, %r218;
	// end inline asm
	setp.gt.s32 	%p43, %r193, 29;
	mov.b32 	%f202, %r199;
	add.f32 	%f203, %f201, %f202;
	selp.f32 	%f204, %f201, %f203, %p43;
	mov.b32 	%r205, %f204;
	mov.b32 	%r206, 4;
	// begin inline asm
	shfl.sync.down.b32 %r204, %r205, %r206, %r217, %r218;
	// end inline asm
	setp.gt.s32 	%p44, %r193, 27;
	mov.b32 	%f205, %r204;
	add.f32 	%f206, %f204, %f205;
	selp.f32 	%f207, %f204, %f206, %p44;
	mov.b32 	%r210, %f207;
	mov.b32 	%r211, 8;
	// begin inline asm
	shfl.sync.down.b32 %r209, %r210, %r211, %r217, %r218;
	// end inline asm
	setp.gt.s32 	%p45, %r193, 23;
	mov.b32 	%f208, %r209;
	add.f32 	%f209, %f207, %f208;
	selp.f32 	%f210, %f207, %f209, %p45;
	mov.b32 	%r215, %f210;
	mov.b32 	%r216, 16;
	// begin inline asm
	shfl.sync.down.b32 %r214, %r215, %r216, %r217, %r218;
	// end inline asm
	setp.gt.s32 	%p46, %r193, 15;
	mov.b32 	%f211, %r214;
	add.f32 	%f38, %f210, %f211;
	selp.f32 	%f418, %f210, %f38, %p46;
	setp.ne.s32 	%p47, %r193, 0;
	@%p47 bra 	$L__BB7_50;
	shr.u32 	%r219, %r34, 3;
	and.b32  	%r220, %r219, 124;
	mov.u32 	%r221, _ZZN3cub18CUB_300001_SM_10006detail6reduce28DeviceReduceSingleTileKernelINS2_10policy_hubIfyN4cuda3std3__44plusIfEEE10Policy1000EPfSC_iS9_ffNS7_10__identityEEEvT0_T1_T2_T3_T4_T6_E12temp_storage;
	add.s32 	%r222, %r221, %r220;
	st.shared.f32 	[%r222+8], %f38;
$L__BB7_50:
	bar.sync 	0;
	setp.ne.s32 	%p48, %r34, 0;
	@%p48 bra 	$L__BB7_72;
	ld.shared.f32 	%f212, [_ZZN3cub18CUB_300001_SM_10006detail6reduce28DeviceReduceSingleTileKernelINS2_10policy_hubIfyN4cuda3std3__44plusIfEEE10Policy1000EPfSC_iS9_ffNS7_10__identityEEEvT0_T1_T2_T3_T4_T6_E12temp_storage+12];
	add.f32 	%f213, %f418, %f212;
	ld.shared.f32 	%f214, [_ZZN3cub18CUB_300001_SM_10006detail6reduce28DeviceReduceSingleTileKernelINS2_10policy_hubIfyN4cuda3std3__44plusIfEEE10Policy1000EPfSC_iS9_ffNS7_10__identityEEEvT0_T1_T2_T3_T4_T6_E12temp_storage+16];
	add.f32 	%f215, %f213, %f214;
	ld.shared.f32 	%f216, [_ZZN3cub18CUB_300001_SM_10006detail6reduce28DeviceReduceSingleTileKernelINS2_10policy_hubIfyN4cuda3std3__44plusIfEEE10Policy1000EPfSC_iS9_ffNS7_10__identityEEEvT0_T1_T2_T3_T4_T6_E12temp_storage+20];
	add.f32 	%f217, %f215, %f216;
	ld.shared.f32 	%f218, [_ZZN3cub18CUB_300001_SM_10006detail6reduce28DeviceReduceSingleTileKernelINS2_10policy_hubIfyN4cuda3std3__44plusIfEEE10Policy1000EPfSC_iS9_ffNS7_10__identityEEEvT0_T1_T2_T3_T4_T6_E12temp_storage+24];
	add.f32 	%f219, %f217, %f218;
	ld.shared.f32 	%f220, [_ZZN3cub18CUB_300001_SM_10006detail6reduce28DeviceReduceSingleTileKernelINS2_10policy_hubIfyN4cuda3std3__44plusIfEEE10Policy1000EPfSC_iS9_ffNS7_10__identityEEEvT0_T1_T2_T3_T4_T6_E12temp_storage+28];
	add.f32 	%f221, %f219, %f220;
	ld.shared.f32 	%f222, [_ZZN3cub18CUB_300001_SM_10006detail6reduce28DeviceReduceSingleTileKernelINS2_10policy_hubIfyN4cuda3std3__44plusIfEEE10Policy1000EPfSC_iS9_ffNS7_10__identityEEEvT0_T1_T2_T3_T4_T6_E12temp_storage+32];
	add.f32 	%f223, %f221, %f222;
	ld.shared.f32 	%f224, [_ZZN3cub18CUB_300001_SM_10006detail6reduce28DeviceReduceSingleTileKernelINS2_10policy_hubIfyN4cuda3std3__44plusIfEEE10Policy1000EPfSC_iS9_ffNS7_10__identityEEEvT0_T1_T2_T3_T4_T6_E12temp_storage+36];
	add.f32 	%f418, %f223, %f224;
	bra.uni 	$L__BB7_72;
$L__BB7_52:
	// begin inline asm
	mov.u32 %r155, %laneid;
	// end inline asm
	and.b32  	%r181, %r34, 992;
	add.s32 	%r182, %r181, 32;
	setp.gt.s32 	%p27, %r182, %r67;
	not.b32 	%r183, %r181;
	add.s32 	%r184, %r67, %r183;
	selp.b32 	%r179, %r184, 31, %p27;
	mov.b32 	%r157, %f410;
	mov.b32 	%r158, 1;
	mov.b32 	%r180, -1;
	// begin inline asm
	shfl.sync.down.b32 %r156, %r157, %r158, %r179, %r180;
	// end inline asm
	setp.lt.s32 	%p28, %r155, %r179;
	mov.b32 	%f165, %r156;
	add.f32 	%f166, %f410, %f165;
	selp.f32 	%f167, %f166, %f410, %p28;
	mov.b32 	%r162, %f167;
	mov.b32 	%r163, 2;
	// begin inline asm
	shfl.sync.down.b32 %r161, %r162, %r163, %r179, %r180;
	// end inline asm
	add.s32 	%r185, %r155, 2;
	setp.gt.s32 	%p29, %r185, %r179;
	mov.b32 	%f168, %r161;
	add.f32 	%f169, %f167, %f168;
	selp.f32 	%f170, %f167, %f169, %p29;
	mov.b32 	%r167, %f170;
	mov.b32 	%r168, 4;
	// begin inline asm
	shfl.sync.down.b32 %r166, %r167, %r168, %r179, %r180;
	// end inline asm
	add.s32 	%r186, %r155, 4;
	setp.gt.s32 	%p30, %r186, %r179;
	mov.b32 	%f171, %r166;
	add.f32 	%f172, %f170, %f171;
	selp.f32 	%f173, %f170, %f172, %p30;
	mov.b32 	%r172, %f173;
	mov.b32 	%r173, 8;
	// begin inline asm
	shfl.sync.down.b32 %r171, %r172, %r173, %r179, %r180;
	// end inline asm
	add.s32 	%r187, %r155, 8;
	setp.gt.s32 	%p31, %r187, %r179;
	mov.b32 	%f174, %r171;
	add.f32 	%f175, %f173, %f174;
	selp.f32 	%f176, %f173, %f175, %p31;
	mov.b32 	%r177, %f176;
	mov.b32 	%r178, 16;
	// begin inline asm
	shfl.sync.down.b32 %r176, %r177, %r178, %r179, %r180;
	// end inline asm
	add.s32 	%r188, %r155, 16;
	setp.gt.s32 	%p32, %r188, %r179;
	mov.b32 	%f177, %r176;
	add.f32 	%f178, %f176, %f177;
	selp.f32 	%f418, %f176, %f178, %p32;
	setp.ne.s32 	%p33, %r155, 0;
	@%p33 bra 	$L__BB7_54;
	shr.u32 	%r189, %r34, 3;
	and.b32  	%r190, %r189, 124;
	mov.u32 	%r191, _ZZN3cub18CUB_300001_SM_10006detail6reduce28DeviceReduceSingleTileKernelINS2_10policy_hubIfyN4cuda3std3__44plusIfEEE10Policy1000EPfSC_iS9_ffNS7_10__identityEEEvT0_T1_T2_T3_T4_T6_E12temp_storage;
	add.s32 	%r192, %r191, %r190;
	st.shared.f32 	[%r192+8], %f418;
$L__BB7_54:
	bar.sync 	0;
	setp.ne.s32 	%p34, %r34, 0;
	@%p34 bra 	$L__BB7_72;
	setp.gt.s32 	%p35, %r67, 32;
	ld.shared.f32 	%f179, [_ZZN3cub18CUB_300001_SM_10006detail6reduce28DeviceReduceSingleTileKernelINS2_10policy_hubIfyN4cuda3std3__44plusIfEEE10Policy1000EPfSC_iS9_ffNS7_10__identityEEEvT0_T1_T2_T3_T4_T6_E12temp_storage+12];
	add.f32 	%f180, %f418, %f179;
	selp.f32 	%f181, %f180, %f418, %p35;
	setp.gt.s32 	%p36, %r67, 64;
	ld.shared.f32 	%f182, [_ZZN3cub18CUB_300001_SM_10006detail6reduce28DeviceReduceSingleTileKernelINS2_10policy_hubIfyN4cuda3std3__44plusIfEEE10Policy1000EPfSC_iS9_ffNS7_10__identityEEEvT0_T1_T2_T3_T4_T6_E12temp_storage+16];
	add.f32 	%f183, %f182, %f181;
	selp.f32 	%f184, %f183, %f181, %p36;
	setp.gt.s32 	%p37, %r67, 96;
	ld.shared.f32 	%f185, [_ZZN3cub18CUB_300001_SM_10006detail6reduce28DeviceReduceSingleTileKernelINS2_10policy_hubIfyN4cuda3std3__44plusIfEEE10Policy1000EPfSC_iS9_ffNS7_10__identityEEEvT0_T1_T2_T3_T4_T6_E12temp_storage+20];
	add.f32 	%f186, %f185, %f184;
	selp.f32 	%f187, %f186, %f184, %p37;
	setp.gt.s32 	%p38, %r67, 128;
	ld.shared.f32 	%f188, [_ZZN3cub18CUB_300001_SM_10006detail6reduce28DeviceReduceSingleTileKernelINS2_10policy_hubIfyN4cuda3std3__44plusIfEEE10Policy1000EPfSC_iS9_ffNS7_10__identityEEEvT0_T1_T2_T3_T4_T6_E12temp_storage+24];
	add.f32 	%f189, %f188, %f187;
	selp.f32 	%f190, %f189, %f187, %p38;
	setp.gt.s32 	%p39, %r67, 160;
	ld.shared.f32 	%f191, [_ZZN3cub18CUB_300001_SM_10006detail6reduce28DeviceReduceSingleTileKernelINS2_10policy_hubIfyN4cuda3std3__44plusIfEEE10Policy1000EPfSC_iS9_ffNS7_10__identityEEEvT0_T1_T2_T3_T4_T6_E12temp_storage+28];
	add.f32 	%f192, %f191, %f190;
	selp.f32 	%f193, %f192, %f190, %p39;
	setp.gt.s32 	%p40, %r67, 192;
	ld.shared.f32 	%f194, [_ZZN3cub18CUB_300001_SM_10006detail6reduce28DeviceReduceSingleTileKernelINS2_10policy_hubIfyN4cuda3std3__44plusIfEEE10Policy1000EPfSC_iS9_ffNS7_10__identityEEEvT0_T1_T2_T3_T4_T6_E12temp_storage+32];
	add.f32 	%f195, %f194, %f193;
	selp.f32 	%f196, %f195, %f193, %p40;
	setp.gt.s32 	%p41, %r67, 224;
	ld.shared.f32 	%f197, [_ZZN3cub18CUB_300001_SM_10006detail6reduce28DeviceReduceSingleTileKernelINS2_10policy_hubIfyN4cuda3std3__44plusIfEEE10Policy1000EPfSC_iS9_ffNS7_10__identityEEEvT0_T1_T2_T3_T4_T6_E12temp_storage+36];
	add.f32 	%f198, %f197, %f196;
	selp.f32 	%f418, %f198, %f196, %p41;
	bra.uni 	$L__BB7_72;
$L__BB7_56:
	mov.u32 	%r46, %tid.x;
	mul.wide.u32 	%rd35, %r46, 4;
	add.s64 	%rd19, %rd16, %rd35;
	// begin inline asm
	ld.global.nc.u32 %r68, [%rd19];
	// end inline asm
	mov.b32 	%f59, %r68;
	add.s64 	%rd20, %rd19, 1024;
	// begin inline asm
	ld.global.nc.u32 %r69, [%rd20];
	// end inline asm
	mov.b32 	%f60, %r69;
	add.s64 	%rd21, %rd19, 2048;
	// begin inline asm
	ld.global.nc.u32 %r70, [%rd21];
	// end inline asm
	mov.b32 	%f61, %r70;
	add.s64 	%rd22, %rd19, 3072;
	// begin inline asm
	ld.global.nc.u32 %r71, [%rd22];
	// end inline asm
	mov.b32 	%f62, %r71;
	add.s64 	%rd23, %rd19, 4096;
	// begin inline asm
	ld.global.nc.u32 %r72, [%rd23];
	// end inline asm
	mov.b32 	%f63, %r72;
	add.s64 	%rd24, %rd19, 5120;
	// begin inline asm
	ld.global.nc.u32 %r73, [%rd24];
	// end inline asm
	mov.b32 	%f64, %r73;
	add.s64 	%rd25, %rd19, 6144;
	// begin inline asm
	ld.global.nc.u32 %r74, [%rd25];
	// end inline asm
	mov.b32 	%f65, %r74;
	add.s64 	%rd26, %rd19, 7168;
	// begin inline asm
	ld.global.nc.u32 %r75, [%rd26];
	// end inline asm
	mov.b32 	%f66, %r75;
	add.s64 	%rd27, %rd19, 8192;
	// begin inline asm
	ld.global.nc.u32 %r76, [%rd27];
	// end inline asm
	mov.b32 	%f67, %r76;
	add.s64 	%rd28, %rd19, 9216;
	// begin inline asm
	ld.global.nc.u32 %r77, [%rd28];
	// end inline asm
	mov.b32 	%f68, %r77;
	add.s64 	%rd29, %rd19, 10240;
	// begin inline asm
	ld.global.nc.u32 %r78, [%rd29];
	// end inline asm
	mov.b32 	%f69, %r78;
	add.s64 	%rd30, %rd19, 11264;
	// begin inline asm
	ld.global.nc.u32 %r79, [%rd30];
	// end inline asm
	mov.b32 	%f70, %r79;
	add.s64 	%rd31, %rd19, 12288;
	// begin inline asm
	ld.global.nc.u32 %r80, [%rd31];
	// end inline asm
	mov.b32 	%f71, %r80;
	add.s64 	%rd32, %rd19, 13312;
	// begin inline asm
	ld.global.nc.u32 %r81, [%rd32];
	// end inline asm
	mov.b32 	%f72, %r81;
	add.s64 	%rd33, %rd19, 14336;
	// begin inline asm
	ld.global.nc.u32 %r82, [%rd33];
	// end inline asm
	mov.b32 	%f73, %r82;
	add.s64 	%rd34, %rd19, 15360;
	// begin inline asm
	ld.global.nc.u32 %r83, [%rd34];
	// end inline asm
	mov.b32 	%f74, %r83;
	add.f32 	%f75, %f59, %f60;
	add.f32 	%f76, %f61, %f62;
	add.f32 	%f77, %f63, %f64;
	add.f32 	%f78, %f65, %f66;
	add.f32 	%f79, %f67, %f68;
	add.f32 	%f80, %f69, %f70;
	add.f32 	%f81, %f71, %f72;
	add.f32 	%f82, %f73, %f74;
	add.f32 	%f83, %f75, %f76;
	add.f32 	%f84, %f77, %f78;
	add.f32 	%f85, %f79, %f80;
	add.f32 	%f86, %f81, %f82;
	add.f32 	%f87, %f83, %f84;
	add.f32 	%f88, %f85, %f86;
	add.f32 	%f417, %f87, %f88;
	setp.lt.u32 	%p4, %r67, 8192;
	mov.b32 	%r400, 4096;
	@%p4 bra 	$L__BB7_60;
	add.s32 	%r47, %r67, -4096;
	mov.b32 	%r400, 4096;
$L__BB7_58:
	mul.wide.s32 	%rd52, %r400, 4;
	add.s64 	%rd36, %rd19, %rd52;
	// begin inline asm
	ld.global.nc.u32 %r86, [%rd36];
	// end inline asm
	mov.b32 	%f89, %r86;
	add.s64 	%rd37, %rd36, 1024;
	// begin inline asm
	ld.global.nc.u32 %r87, [%rd37];
	// end inline asm
	mov.b32 	%f90, %r87;
	add.s64 	%rd38, %rd36, 2048;
	// begin inline asm
	ld.global.nc.u32 %r88, [%rd38];
	// end inline asm
	mov.b32 	%f91, %r88;
	add.s64 	%rd39, %rd36, 3072;
	// begin inline asm
	ld.global.nc.u32 %r89, [%rd39];
	// end inline asm
	mov.b32 	%f92, %r89;
	add.s64 	%rd40, %rd36, 4096;
	// begin inline asm
	ld.global.nc.u32 %r90, [%rd40];
	// end inline asm
	mov.b32 	%f93, %r90;
	add.s64 	%rd41, %rd36, 5120;
	// begin inline asm
	ld.global.nc.u32 %r91, [%rd41];
	// end inline asm
	mov.b32 	%f94, %r91;
	add.s64 	%rd42, %rd36, 6144;
	// begin inline asm
	ld.global.nc.u32 %r92, [%rd42];
	// end inline asm
	mov.b32 	%f95, %r92;
	add.s64 	%rd43, %rd36, 7168;
	// begin inline asm
	ld.global.nc.u32 %r93, [%rd43];
	// end inline asm
	mov.b32 	%f96, %r93;
	add.s64 	%rd44, %rd36, 8192;
	// begin inline asm
	ld.global.nc.u32 %r94, [%rd44];
	// end inline asm
	mov.b32 	%f97, %r94;
	add.s64 	%rd45, %rd36, 9216;
	// begin inline asm
	ld.global.nc.u32 %r95, [%rd45];
	// end inline asm
	mov.b32 	%f98, %r95;
	add.s64 	%rd46, %rd36, 10240;
	// begin inline asm
	ld.global.nc.u32 %r96, [%rd46];
	// end inline asm
	mov.b32 	%f99, %r96;
	add.s64 	%rd47, %rd36, 11264;
	// begin inline asm
	ld.global.nc.u32 %r97, [%rd47];
	// end inline asm
	mov.b32 	%f100, %r97;
	add.s64 	%rd48, %rd36, 12288;
	// begin inline asm
	ld.global.nc.u32 %r98, [%rd48];
	// end inline asm
	mov.b32 	%f101, %r98;
	add.s64 	%rd49, %rd36, 13312;
	// begin inline asm
	ld.global.nc.u32 %r99, [%rd49];
	// end inline asm
	mov.b32 	%f102, %r99;
	add.s64 	%rd50, %rd36, 14336;
	// begin inline asm
	ld.global.nc.u32 %r100, [%rd50];
	// end inline asm
	mov.b32 	%f103, %r100;
	add.s64 	%rd51, %rd36, 15360;
	// begin inline asm
	ld.global.nc.u32 %r101, [%rd51];
	// end inline asm
	mov.b32 	%f104, %r101;
	add.f32 	%f105, %f417, %f89;
	add.f32 	%f106, %f90, %f91;
	add.f32 	%f107, %f92, %f93;
	add.f32 	%f108, %f94, %f95;
	add.f32 	%f109, %f96, %f97;
	add.f32 	%f110, %f98, %f99;
	add.f32 	%f111, %f100, %f101;
	add.f32 	%f112, %f102, %f103;
	add.f32 	%f113, %f105, %f106;
	add.f32 	%f114, %f107, %f108;
	add.f32 	%f115, %f109, %f110;
	add.f32 	%f116, %f111, %f112;
	add.f32 	%f117, %f113, %f114;
	add.f32 	%f118, %f115, %f116;
	add.f32 	%f119, %f117, %f118;
	add.f32 	%f417, %f119, %f104;
	sub.s32 	%r102, %r67, %r400;
	setp.lt.s32 	%p5, %r102, 4096;
	@%p5 bra 	$L__BB7_68;
	add.s32 	%r400, %r400, 4096;
	setp.le.s32 	%p6, %r400, %r47;
	@%p6 bra 	$L__BB7_58;
$L__BB7_60:
	setp.le.s32 	%p7, %r67, %r400;
	@%p7 bra 	$L__BB7_68;
	sub.s32 	%r51, %r67, %r400;
	setp.ge.s32 	%p8, %r46, %r51;
	@%p8 bra 	$L__BB7_68;
	not.b32 	%r103, %r46;
	add.s32 	%r104, %r67, %r103;
	sub.s32 	%r52, %r104, %r400;
	and.b32  	%r105, %r52, 768;
	setp.eq.s32 	%p9, %r105, 768;
	mov.u32 	%r404, %r46;
	@%p9 bra 	$L__BB7_65;
	add.s32 	%r402, %r46, %r400;
	shr.u32 	%r106, %r52, 8;
	add.s32 	%r107, %r106, 1;
	and.b32  	%r108, %r107, 3;
	neg.s32 	%r401, %r108;
	mov.u32 	%r404, %r46;
$L__BB7_64:
	.pragma "nounroll";
	mul.wide.u32 	%rd54, %r402, 4;
	add.s64 	%rd53, %rd16, %rd54;
	// begin inline asm
	ld.global.nc.u32 %r109, [%rd53];
	// end inline asm
	mov.b32 	%f121, %r109;
	add.f32 	%f417, %f417, %f121;
	add.s32 	%r404, %r404, 256;
	add.s32 	%r402, %r402, 256;
	add.s32 	%r401, %r401, 1;
	setp.ne.s32 	%p10, %r401, 0;
	@%p10 bra 	$L__BB7_64;
$L__BB7_65:
	setp.lt.u32 	%p11, %r52, 768;
	@%p11 bra 	$L__BB7_68;
	cvt.u64.u32 	%rd55, %r404;
	cvt.u64.u32 	%rd56, %r400;
	add.s64 	%rd57, %rd55, %rd56;
	shl.b64 	%rd58, %rd57, 2;
	add.s64 	%rd59, %rd58, %rd16;
	add.s64 	%rd124, %rd59, 2048;
	add.s32 	%r405, %r404, %r400;
$L__BB7_67:
	mul.wide.u32 	%rd64, %r405, 4;
	add.s64 	%rd60, %rd16, %rd64;
	// begin inline asm
	ld.global.nc.u32 %r110, [%rd60];
	// end inline asm
	mov.b32 	%f122, %r110;
	add.f32 	%f123, %f417, %f122;
	add.s64 	%rd61, %rd124, -1024;
	// begin inline asm
	ld.global.nc.u32 %r111, [%rd61];
	// end inline asm
	mov.b32 	%f124, %r111;
	add.f32 	%f125, %f123, %f124;
	// begin inline asm
	ld.global.nc.u32 %r112, [%rd124];
	// end inline asm
	mov.b32 	%f126, %r112;
	add.f32 	%f127, %f125, %f126;
	add.s64 	%rd63, %rd124, 1024;
	// begin inline asm
	ld.global.nc.u32 %r113, [%rd63];
	// end inline asm
	mov.b32 	%f128, %r113;
	add.f32 	%f417, %f127, %f128;
	add.s32 	%r404, %r404, 1024;
	add.s64 	%rd124, %rd124, 4096;
	add.s32 	%r405, %r405, 1024;
	setp.lt.s32 	%p12, %r404, %r51;
	@%p12 bra 	$L__BB7_67;
$L__BB7_68:
	// begin inline asm
	mov.u32 %r114, %laneid;
	// end inline asm
	mov.b32 	%r116, %f417;
	mov.b32 	%r117, 1;
	mov.b32 	%r138, 31;
	mov.b32 	%r139, -1;
	// begin inline asm
	shfl.sync.down.b32 %r115, %r116, %r117, %r138, %r139;
	// end inline asm
	setp.gt.s32 	%p13, %r114, 30;
	mov.b32 	%f129, %r115;
	add.f32 	%f130, %f417, %f129;
	selp.f32 	%f131, %f417, %f130, %p13;
	mov.b32 	%r121, %f131;
	mov.b32 	%r122, 2;
	// begin inline asm
	shfl.sync.down.b32 %r120, %r121, %r122, %r138, %r139;
	// end inline asm
	setp.gt.s32 	%p14, %r114, 29;
	mov.b32 	%f132, %r120;
	add.f32 	%f133, %f131, %f132;
	selp.f32 	%f134, %f131, %f133, %p14;
	mov.b32 	%r126, %f134;
	mov.b32 	%r127, 4;
	// begin inline asm
	shfl.sync.down.b32 %r125, %r126, %r127, %r138, %r139;
	// end inline asm
	setp.gt.s32 	%p15, %r114, 27;
	mov.b32 	%f135, %r125;
	add.f32 	%f136, %f134, %f135;
	selp.f32 	%f137, %f134, %f136, %p15;
	mov.b32 	%r131, %f137;
	mov.b32 	%r132, 8;
	// begin inline asm
	shfl.sync.down.b32 %r130, %r131, %r132, %r138, %r139;
	// end inline asm
	setp.gt.s32 	%p16, %r114, 23;
	mov.b32 	%f138, %r130;
	add.f32 	%f139, %f137, %f138;
	selp.f32 	%f140, %f137, %f139, %p16;
	mov.b32 	%r136, %f140;
	mov.b32 	%r137, 16;
	// begin inline asm
	shfl.sync.down.b32 %r135, %r136, %r137, %r138, %r139;
	// end inline asm
	setp.gt.s32 	%p17, %r114, 15;
	mov.b32 	%f141, %r135;
	add.f32 	%f54, %f140, %f141;
	selp.f32 	%f418, %f140, %f54, %p17;
	setp.ne.s32 	%p18, %r114, 0;
	@%p18 bra 	$L__BB7_70;
	shr.u32 	%r140, %r46, 3;
	and.b32  	%r141, %r140, 124;
	mov.u32 	%r142, _ZZN3cub18CUB_300001_SM_10006detail6reduce28DeviceReduceSingleTileKernelINS2_10policy_hubIfyN4cuda3std3__44plusIfEEE10Policy1000EPfSC_iS9_ffNS7_10__identityEEEvT0_T1_T2_T3_T4_T6_E12temp_storage;
	add.s32 	%r143, %r142, %r141;
	st.shared.f32 	[%r143+8], %f54;
$L__BB7_70:
	bar.sync 	0;
	setp.ne.s32 	%p19, %r46, 0;
	@%p19 bra 	$L__BB7_72;
	ld.shared.f32 	%f142, [_ZZN3cub18CUB_300001_SM_10006detail6reduce28DeviceReduceSingleTileKernelINS2_10policy_hubIfyN4cuda3std3__44plusIfEEE10Policy1000EPfSC_iS9_ffNS7_10__identityEEEvT0_T1_T2_T3_T4_T6_E12temp_storage+12];
	add.f32 	%f143, %f418, %f142;
	ld.shared.f32 	%f144, [_ZZN3cub18CUB_300001_SM_10006detail6reduce28DeviceReduceSingleTileKernelINS2_10policy_hubIfyN4cuda3std3__44plusIfEEE10Policy1000EPfSC_iS9_ffNS7_10__identityEEEvT0_T1_T2_T3_T4_T6_E12temp_storage+16];
	add.f32 	%f145, %f143, %f144;
	ld.shared.f32 	%f146, [_ZZN3cub18CUB_300001_SM_10006detail6reduce28DeviceReduceSingleTileKernelINS2_10policy_hubIfyN4cuda3std3__44plusIfEEE10Policy1000EPfSC_iS9_ffNS7_10__identityEEEvT0_T1_T2_T3_T4_T6_E12temp_storage+20];
	add.f32 	%f147, %f145, %f146;
	ld.shared.f32 	%f148, [_ZZN3cub18CUB_300001_SM_10006detail6reduce28DeviceReduceSingleTileKernelINS2_10policy_hubIfyN4cuda3std3__44plusIfEEE10Policy1000EPfSC_iS9_ffNS7_10__identityEEEvT0_T1_T2_T3_T4_T6_E12temp_storage+24];
	add.f32 	%f149, %f147, %f148;
	ld.shared.f32 	%f150, [_ZZN3cub18CUB_300001_SM_10006detail6reduce28DeviceReduceSingleTileKernelINS2_10policy_hubIfyN4cuda3std3__44plusIfEEE10Policy1000EPfSC_iS9_ffNS7_10__identityEEEvT0_T1_T2_T3_T4_T6_E12temp_storage+28];
	add.f32 	%f151, %f149, %f150;
	ld.shared.f32 	%f152, [_ZZN3cub18CUB_300001_SM_10006detail6reduce28DeviceReduceSingleTileKernelINS2_10policy_hubIfyN4cuda3std3__44plusIfEEE10Policy1000EPfSC_iS9_ffNS7_10__identityEEEvT0_T1_T2_T3_T4_T6_E12temp_storage+32];
	add.f32 	%f153, %f151, %f152;
	ld.shared.f32 	%f154, [_ZZN3cub18CUB_300001_SM_10006detail6reduce28DeviceReduceSingleTileKernelINS2_10policy_hubIfyN4cuda3std3__44plusIfEEE10Policy1000EPfSC_iS9_ffNS7_10__identityEEEvT0_T1_T2_T3_T4_T6_E12temp_storage+36];
	add.f32 	%f418, %f153, %f154;
$L__BB7_72:
	mov.u32 	%r379, %tid.x;
	setp.ne.s32 	%p95, %r379, 0;
	@%p95 bra 	$L__BB7_74;
	add.f32 	%f391, %f58, %f418;
	st.global.f32 	[%rd1], %f391;
$L__BB7_74:
	ret;

}
	// .globl	_ZN3cub18CUB_300001_SM_10006detail6reduce28DeviceReduceSingleTileKernelINS2_10policy_hubIfjN4cuda3std3__44plusIfEEE10Policy1000EN6thrust24THRUST_300001_SM_1000_NS10device_ptrIKfEEPfjS9_ff11variance_opEEvT0_T1_T2_T3_T4_T6_
.visible .entry _ZN3cub18CUB_300001_SM_10006detail6reduce28DeviceReduceSingleTileKernelINS2_10policy_hubIfjN4cuda3std3__44plusIfEEE10Policy1000EN6thrust24THRUST_300001_SM_1000_NS10device_ptrIKfEEPfjS9_ff11variance_opEEvT0_T1_T2_T3_T4_T6_(
	.param .align 8 .b8 _ZN3cub18CUB_300001_SM_10006detail6reduce28DeviceReduceSingleTileKernelINS2_10policy_hubIfjN4cuda3std3__44plusIfEEE10Policy1000EN6thrust24THRUST_300001_SM_1000_NS10device_ptrIKfEEPfjS9_ff11variance_opEEvT0_T1_T2_T3_T4_T6__param_0[8],
	.param .u64 .ptr .align 1 _ZN3cub18CUB_300001_SM_10006detail6reduce28DeviceReduceSingleTileKernelINS2_10policy_hubIfjN4cuda3std3__44plusIfEEE10Policy1000EN6thrust24THRUST_300001_SM_1000_NS10device_ptrIKfEEPfjS9_ff11variance_opEEvT0_T1_T2_T3_T4_T6__param_1,
	.param .u32 _ZN3cub18CUB_300001_SM_10006detail6reduce28DeviceReduceSingleTileKernelINS2_10policy_hubIfjN4cuda3std3__44plusIfEEE10Policy1000EN6thrust24THRUST_300001_SM_1000_NS10device_ptrIKfEEPfjS9_ff11variance_opEEvT0_T1_T2_T3_T4_T6__param_2,
	.param .align 1 .b8 _ZN3cub18CUB_300001_SM_10006detail6reduce28DeviceReduceSingleTileKernelINS2_10policy_hubIfjN4cuda3std3__44plusIfEEE10Policy1000EN6thrust24THRUST_300001_SM_1000_NS10device_ptrIKfEEPfjS9_ff11variance_opEEvT0_T1_T2_T3_T4_T6__param_3[1],
	.param .f32 _ZN3cub18CUB_300001_SM_10006detail6reduce28DeviceReduceSingleTileKernelINS2_10policy_hubIfjN4cuda3std3__44plusIfEEE10Policy1000EN6thrust24THRUST_300001_SM_1000_NS10device_ptrIKfEEPfjS9_ff11variance_opEEvT0_T1_T2_T3_T4_T6__param_4,
	.param .align 4 .b8 _ZN3cub18CUB_300001_SM_10006detail6reduce28DeviceReduceSingleTileKernelINS2_10policy_hubIfjN4cuda3std3__44plusIfEEE10Policy1000EN6thrust24THRUST_300001_SM_1000_NS10device_ptrIKfEEPfjS9_ff11variance_opEEvT0_T1_T2_T3_T4_T6__param_5[4]
)
.maxntid 512
.minnctapersm 1
{
	.reg .pred 	%p<67>;
	.reg .b32 	%r<211>;
	.reg .b32 	%f<493>;
	.reg .b64 	%rd<84>;
	// demoted variable
	.shared .align 4 .b8 _ZZN3cub18CUB_300001_SM_10006detail6reduce28DeviceReduceSingleTileKernelINS2_10policy_hubIfjN4cuda3std3__44plusIfEEE10Policy1000EN6thrust24THRUST_300001_SM_1000_NS10device_ptrIKfEEPfjS9_ff11variance_opEEvT0_T1_T2_T3_T4_T6_E12temp_storage[84];
	ld.param.f32 	%f44, [_ZN3cub18CUB_300001_SM_10006detail6reduce28DeviceReduceSingleTileKernelINS2_10policy_hubIfjN4cuda3std3__44plusIfEEE10Policy1000EN6thrust24THRUST_300001_SM_1000_NS10device_ptrIKfEEPfjS9_ff11variance_opEEvT0_T1_T2_T3_T4_T6__param_5];
	ld.param.u64 	%rd9, [_ZN3cub18CUB_300001_SM_10006detail6reduce28DeviceReduceSingleTileKernelINS2_10policy_hubIfjN4cuda3std3__44plusIfEEE10Policy1000EN6thrust24THRUST_300001_SM_1000_NS10device_ptrIKfEEPfjS9_ff11variance_opEEvT0_T1_T2_T3_T4_T6__param_0];
	ld.param.u64 	%rd10, [_ZN3cub18CUB_300001_SM_10006detail6reduce28DeviceReduceSingleTileKernelINS2_10policy_hubIfjN4cuda3std3__44plusIfEEE10Policy1000EN6thrust24THRUST_300001_SM_1000_NS10device_ptrIKfEEPfjS9_ff11variance_opEEvT0_T1_T2_T3_T4_T6__param_1];
	ld.param.u32 	%r51, [_ZN3cub18CUB_300001_SM_10006detail6reduce28DeviceReduceSingleTileKernelINS2_10policy_hubIfjN4cuda3std3__44plusIfEEE10Policy1000EN6thrust24THRUST_300001_SM_1000_NS10device_ptrIKfEEPfjS9_ff11variance_opEEvT0_T1_T2_T3_T4_T6__param_2];
	ld.param.f32 	%f43, [_ZN3cub18CUB_300001_SM_10006detail6reduce28DeviceReduceSingleTileKernelINS2_10policy_hubIfjN4cuda3std3__44plusIfEEE10Policy1000EN6thrust24THRUST_300001_SM_1000_NS10device_ptrIKfEEPfjS9_ff11variance_opEEvT0_T1_T2_T3_T4_T6__param_4];
	cvta.to.global.u64 	%rd1, %rd10;
	setp.ne.s32 	%p1, %r51, 0;
	@%p1 bra 	$L__BB8_3;
	mov.u32 	%r193, %tid.x;
	setp.ne.s32 	%p66, %r193, 0;
	@%p66 bra 	$L__BB8_52;
	st.global.f32 	[%rd1], %f43;
	bra.uni 	$L__BB8_52;
$L__BB8_3:
	cvta.to.global.u64 	%rd2, %rd9;
	setp.gt.u32 	%p2, %r51, 8191;
	@%p2 bra 	$L__BB8_28;
	mov.u32 	%r1, %tid.x;
	setp.ge.u32 	%p24, %r1, %r51;
	mov.f32 	%f480, 0f00000000;
	mov.u32 	%r197, %r1;
	@%p24 bra 	$L__BB8_6;
	mul.wide.u32 	%rd73, %r1, 4;
	add.s64 	%rd74, %rd2, %rd73;
	ld.global.f32 	%f282, [%rd74];
	sub.f32 	%f283, %f282, %f44;
	mul.f32 	%f480, %f283, %f283;
	add.s32 	%r197, %r1, 512;
$L__BB8_6:
	setp.ge.u32 	%p25, %r197, %r51;
	@%p25 bra 	$L__BB8_19;
	not.b32 	%r120, %r197;
	add.s32 	%r121, %r51, %r120;
	shr.u32 	%r122, %r121, 9;
	add.s32 	%r4, %r122, 1;
	and.b32  	%r5, %r4, 15;
	setp.lt.u32 	%p26, %r121, 7680;
	@%p26 bra 	$L__BB8_10;
	and.b32  	%r123, %r4, 16777200;
	neg.s32 	%r195, %r123;
	mul.wide.u32 	%rd75, %r197, 4;
	add.s64 	%rd76, %rd75, %rd2;
	add.s64 	%rd82, %rd76, 16384;
$L__BB8_9:
	.pragma "nounroll";
	ld.global.f32 	%f285, [%rd82+-16384];
	sub.f32 	%f286, %f285, %f44;
	fma.rn.f32 	%f287, %f286, %f286, %f480;
	ld.global.f32 	%f288, [%rd82+-14336];
	sub.f32 	%f289, %f288, %f44;
	fma.rn.f32 	%f290, %f289, %f289, %f287;
	ld.global.f32 	%f291, [%rd82+-12288];
	sub.f32 	%f292, %f291, %f44;
	fma.rn.f32 	%f293, %f292, %f292, %f290;
	ld.global.f32 	%f294, [%rd82+-10240];
	sub.f32 	%f295, %f294, %f44;
	fma.rn.f32 	%f296, %f295, %f295, %f293;
	ld.global.f32 	%f297, [%rd82+-8192];
	sub.f32 	%f298, %f297, %f44;
	fma.rn.f32 	%f299, %f298, %f298, %f296;
	ld.global.f32 	%f300, [%rd82+-6144];
	sub.f32 	%f301, %f300, %f44;
	fma.rn.f32 	%f302, %f301, %f301, %f299;
	ld.global.f32 	%f303, [%rd82+-4096];
	sub.f32 	%f304, %f303, %f44;
	fma.rn.f32 	%f305, %f304, %f304, %f302;
	ld.global.f32 	%f306, [%rd82+-2048];
	sub.f32 	%f307, %f306, %f44;
	fma.rn.f32 	%f308, %f307, %f307, %f305;
	ld.global.f32 	%f309, [%rd82];
	sub.f32 	%f310, %f309, %f44;
	fma.rn.f32 	%f311, %f310, %f310, %f308;
	ld.global.f32 	%f312, [%rd82+2048];
	sub.f32 	%f313, %f312, %f44;
	fma.rn.f32 	%f314, %f313, %f313, %f311;
	ld.global.f32 	%f315, [%rd82+4096];
	sub.f32 	%f316, %f315, %f44;
	fma.rn.f32 	%f317, %f316, %f316, %f314;
	ld.global.f32 	%f318, [%rd82+6144];
	sub.f32 	%f319, %f318, %f44;
	fma.rn.f32 	%f320, %f319, %f319, %f317;
	ld.global.f32 	%f321, [%rd82+8192];
	sub.f32 	%f322, %f321, %f44;
	fma.rn.f32 	%f323, %f322, %f322, %f320;
	ld.global.f32 	%f324, [%rd82+10240];
	sub.f32 	%f325, %f324, %f44;
	fma.rn.f32 	%f326, %f325, %f325, %f323;
	ld.global.f32 	%f327, [%rd82+12288];
	sub.f32 	%f328, %f327, %f44;
	fma.rn.f32 	%f329, %f328, %f328, %f326;
	ld.global.f32 	%f330, [%rd82+14336];
	sub.f32 	%f331, %f330, %f44;
	fma.rn.f32 	%f480, %f331, %f331, %f329;
	add.s32 	%r197, %r197, 8192;
	add.s32 	%r195, %r195, 16;
	add.s64 	%rd82, %rd82, 32768;
	setp.ne.s32 	%p27, %r195, 0;
	@%p27 bra 	$L__BB8_9;
$L__BB8_10:
	setp.eq.s32 	%p28, %r5, 0;
	@%p28 bra 	$L__BB8_19;
	and.b32  	%r12, %r4, 7;
	setp.lt.u32 	%p29, %r5, 8;
	@%p29 bra 	$L__BB8_13;
	mul.wide.u32 	%rd77, %r197, 4;
	add.s64 	%rd78, %rd2, %rd77;
	ld.global.f32 	%f333, [%rd78];
	sub.f32 	%f334, %f333, %f44;
	fma.rn.f32 	%f335, %f334, %f334, %f480;
	ld.global.f32 	%f336, [%rd78+2048];
	sub.f32 	%f337, %f336, %f44;
	fma.rn.f32 	%f338, %f337, %f337, %f335;
	ld.global.f32 	%f339, [%rd78+4096];
	sub.f32 	%f340, %f339, %f44;
	fma.rn.f32 	%f341, %f340, %f340, %f338;
	ld.global.f32 	%f342, [%rd78+6144];
	sub.f32 	%f343, %f342, %f44;
	fma.rn.f32 	%f344, %f343, %f343, %f341;
	ld.global.f32 	%f345, [%rd78+8192];
	sub.f32 	%f346, %f345, %f44;
	fma.rn.f32 	%f347, %f346, %f346, %f344;
	ld.global.f32 	%f348, [%rd78+10240];
	sub.f32 	%f349, %f348, %f44;
	fma.rn.f32 	%f350, %f349, %f349, %f347;
	ld.global.f32 	%f351, [%rd78+12288];
	sub.f32 	%f352, %f351, %f44;
	fma.rn.f32 	%f353, %f352, %f352, %f350;
	ld.global.f32 	%f354, [%rd78+14336];
	sub.f32 	%f355, %f354, %f44;
	fma.rn.f32 	%f480, %f355, %f355, %f353;
	add.s32 	%r197, %r197, 4096;
$L__BB8_13:
	setp.eq.s32 	%p30, %r12, 0;
	@%p30 bra 	$L__BB8_19;
	and.b32  	%r15, %r4, 3;
	setp.lt.u32 	%p31, %r12, 4;
	@%p31 bra 	$L__BB8_16;
	mul.wide.u32 	%rd79, %r197, 4;
	add.s64 	%rd80, %rd2, %rd79;
	ld.global.f32 	%f357, [%rd80];
	sub.f32 	%f358, %f357, %f44;
	fma.rn.f32 	%f359, %f358, %f358, %f480;
	ld.global.f32 	%f360, [%rd80+2048];
	sub.f32 	%f361, %f360, %f44;
	fma.rn.f32 	%f362, %f361, %f361, %f359;
	ld.global.f32 	%f363, [%rd80+4096];
	sub.f32 	%f364, %f363, %f44;
	fma.rn.f32 	%f365, %f364, %f364, %f362;
	ld.global.f32 	%f366, [%rd80+6144];
	sub.f32 	%f367, %f366, %f44;
	fma.rn.f32 	%f480, %f367, %f367, %f365;
	add.s32 	%r197, %r197, 2048;
$L__BB8_16:
	setp.eq.s32 	%p32, %r15, 0;
	@%p32 bra 	$L__BB8_19;
	mul.wide.u32 	%rd81, %r197, 4;
	add.s64 	%rd83, %rd2, %rd81;
	neg.s32 	%r200, %r15;
$L__BB8_18:
	.pragma "nounroll";
	ld.global.f32 	%f368, [%rd83];
	sub.f32 	%f369, %f368, %f44;
	fma.rn.f32 	%f480, %f369, %f369, %f480;
	add.s64 	%rd83, %rd83, 2048;
	add.s32 	%r200, %r200, 1;
	setp.ne.s32 	%p33, %r200, 0;
	@%p33 bra 	$L__BB8_18;
$L__BB8_19:
	setp.lt.u32 	%p34, %r51, 512;
	@%p34 bra 	$L__BB8_24;
	// begin inline asm
	mov.u32 %r162, %laneid;
	// end inline asm
	mov.b32 	%r164, %f480;
	mov.b32 	%r165, 1;
	mov.b32 	%r186, 31;
	mov.b32 	%r187, -1;
	// begin inline asm
	shfl.sync.down.b32 %r163, %r164, %r165, %r186, %r187;
	// end inline asm
	setp.gt.s32 	%p58, %r162, 30;
	mov.b32 	%f428, %r163;
	add.f32 	%f429, %f480, %f428;
	selp.f32 	%f430, %f480, %f429, %p58;
	mov.b32 	%r169, %f430;
	mov.b32 	%r170, 2;
	// begin inline asm
	shfl.sync.down.b32 %r168, %r169, %r170, %r186, %r187;
	// end inline asm
	setp.gt.s32 	%p59, %r162, 29;
	mov.b32 	%f431, %r168;
	add.f32 	%f432, %f430, %f431;
	selp.f32 	%f433, %f430, %f432, %p59;
	mov.b32 	%r174, %f433;
	mov.b32 	%r175, 4;
	// begin inline asm
	shfl.sync.down.b32 %r173, %r174, %r175, %r186, %r187;
	// end inline asm
	setp.gt.s32 	%p60, %r162, 27;
	mov.b32 	%f434, %r173;
	add.f32 	%f435, %f433, %f434;
	selp.f32 	%f436, %f433, %f435, %p60;
	mov.b32 	%r179, %f436;
	mov.b32 	%r180, 8;
	// begin inline asm
	shfl.sync.down.b32 %r178, %r179, %r180, %r186, %r187;
	// end inline asm
	setp.gt.s32 	%p61, %r162, 23;
	mov.b32 	%f437, %r178;
	add.f32 	%f438, %f436, %f437;
	selp.f32 	%f439, %f436, %f438, %p61;
	mov.b32 	%r184, %f439;
	mov.b32 	%r185, 16;
	// begin inline asm
	shfl.sync.down.b32 %r183, %r184, %r185, %r186, %r187;
	// end inline asm
	setp.gt.s32 	%p62, %r162, 15;
	mov.b32 	%f440, %r183;
	add.f32 	%f17, %f439, %f440;
	selp.f32 	%f492, %f439, %f17, %p62;
	setp.ne.s32 	%p63, %r162, 0;
	@%p63 bra 	$L__BB8_22;
	shr.u32 	%r188, %r1, 3;
	and.b32  	%r189, %r188, 124;
	mov.u32 	%r190, _ZZN3cub18CUB_300001_SM_10006detail6reduce28DeviceReduceSingleTileKernelINS2_10policy_hubIfjN4cuda3std3__44plusIfEEE10Policy1000EN6thrust24THRUST_300001_SM_1000_NS10device_ptrIKfEEPfjS9_ff11variance_opEEvT0_T1_T2_T3_T4_T6_E12temp_storage;
	add.s32 	%r191, %r190, %r189;
	st.shared.f32 	[%r191+16], %f17;
$L__BB8_22:
	bar.sync 	0;
	setp.ne.s32 	%p64, %r1, 0;
	@%p64 bra 	$L__BB8_50;
	ld.shared.f32 	%f441, [_ZZN3cub18CUB_300001_SM_10006detail6reduce28DeviceReduceSingleTileKernelINS2_10policy_hubIfjN4cuda3std3__44plusIfEEE10Policy1000EN6thrust24THRUST_300001_SM_1000_NS10device_ptrIKfEEPfjS9_ff11variance_opEEvT0_T1_T2_T3_T4_T6_E12temp_storage+20];
	add.f32 	%f442, %f492, %f441;
	ld.shared.f32 	%f443, [_ZZN3cub18CUB_300001_SM_10006detail6reduce28DeviceReduceSingleTileKernelINS2_10policy_hubIfjN4cuda3std3__44plusIfEEE10Policy1000EN6thrust24THRUST_300001_SM_1000_NS10device_ptrIKfEEPfjS9_ff11variance_opEEvT0_T1_T2_T3_T4_T6_E12temp_storage+24];
	add.f32 	%f444, %f442, %f443;
	ld.shared.f32 	%f445, [_ZZN3cub18CUB_300001_SM_10006detail6reduce28DeviceReduceSingleTileKernelINS2_10policy_hubIfjN4cuda3std3__44plusIfEEE10Policy1000EN6thrust24THRUST_300001_SM_1000_NS10device_ptrIKfEEPfjS9_ff11variance_opEEvT0_T1_T2_T3_T4_T6_E12temp_storage+28];
	add.f32 	%f446, %f444, %f445;
	ld.shared.f32 	%f447, [_ZZN3cub18CUB_300001_SM_10006detail6reduce28DeviceReduceSingleTileKernelINS2_10policy_hubIfjN4cuda3std3__44plusIfEEE10Policy1000EN6thrust24THRUST_300001_SM_1000_NS10device_ptrIKfEEPfjS9_ff11variance_opEEvT0_T1_T2_T3_T4_T6_E12temp_storage+32];
	add.f32 	%f448, %f446, %f447;
	ld.shared.f32 	%f449, [_ZZN3cub18CUB_300001_SM_10006detail6reduce28DeviceReduceSingleTileKernelINS2_10policy_hubIfjN4cuda3std3__44plusIfEEE10Policy1000EN6thrust24THRUST_300001_SM_1000_NS10device_ptrIKfEEPfjS9_ff11variance_opEEvT0_T1_T2_T3_T4_T6_E12temp_storage+36];
	add.f32 	%f450, %f448, %f449;
	ld.shared.f32 	%f451, [_ZZN3cub18CUB_300001_SM_10006detail6reduce28DeviceReduceSingleTileKernelINS2_10policy_hubIfjN4cuda3std3__44plusIfEEE10Policy1000EN6thrust24THRUST_300001_SM_1000_NS10device_ptrIKfEEPfjS9_ff11variance_opEEvT0_T1_T2_T3_T4_T6_E12temp_storage+40];
	add.f32 	%f452, %f450, %f451;
	ld.shared.f32 	%f453, [_ZZN3cub18CUB_300001_SM_10006detail6reduce28DeviceReduceSingleTileKernelINS2_10policy_hubIfjN4cuda3std3__44plusIfEEE10Policy1000EN6thrust24THRUST_300001_SM_1000_NS10device_ptrIKfEEPfjS9_ff11variance_opEEvT0_T1_T2_T3_T4_T6_E12temp_storage+44];
	add.f32 	%f454, %f452, %f453;
	ld.shared.f32 	%f455, [_ZZN3cub18CUB_300001_SM_10006detail6reduce28DeviceReduceSingleTileKernelINS2_10policy_hubIfjN4cuda3std3__44plusIfEEE10Policy1000EN6thrust24THRUST_300001_SM_1000_NS10device_ptrIKfEEPfjS9_ff11variance_opEEvT0_T1_T2_T3_T4_T6_E12temp_storage+48];
	add.f32 	%f456, %f454, %f455;
	ld.shared.f32 	%f457, [_ZZN3cub18CUB_300001_SM_10006detail6reduce28DeviceReduceSingleTileKernelINS2_10policy_hubIfjN4cuda3std3__44plusIfEEE10Policy1000EN6thrust24THRUST_300001_SM_1000_NS10device_ptrIKfEEPfjS9_ff11variance_opEEvT0_T1_T2_T3_T4_T6_E12temp_storage+52];
	add.f32 	%f458, %f456, %f457;
	ld.shared.f32 	%f459, [_ZZN3cub18CUB_300001_SM_10006detail6reduce28DeviceReduceSingleTileKernelINS2_10policy_hubIfjN4cuda3std3__44plusIfEEE10Policy1000EN6thrust24THRUST_300001_SM_1000_NS10device_ptrIKfEEPfjS9_ff11variance_opEEvT0_T1_T2_T3_T4_T6_E12temp_storage+56];
	add.f32 	%f460, %f458, %f459;
	ld.shared.f32 	%f461, [_ZZN3cub18CUB_300001_SM_10006detail6reduce28DeviceReduceSingleTileKernelINS2_10policy_hubIfjN4cuda3std3__44plusIfEEE10Policy1000EN6thrust24THRUST_300001_SM_1000_NS10device_ptrIKfEEPfjS9_ff11variance_opEEvT0_T1_T2_T3_T4_T6_E12temp_storage+60];
	add.f32 	%f462, %f460, %f461;
	ld.shared.f32 	%f463, [_ZZN3cub18CUB_300001_SM_10006detail6reduce28DeviceReduceSingleTileKernelINS2_10policy_hubIfjN4cuda3std3__44plusIfEEE10Policy1000EN6thrust24THRUST_300001_SM_1000_NS10device_ptrIKfEEPfjS9_ff11variance_opEEvT0_T1_T2_T3_T4_T6_E12temp_storage+64];
	add.f32 	%f464, %f462, %f463;
	ld.shared.f32 	%f465, [_ZZN3cub18CUB_300001_SM_10006detail6reduce28DeviceReduceSingleTileKernelINS2_10policy_hubIfjN4cuda3std3__44plusIfEEE10Policy1000EN6thrust24THRUST_300001_SM_1000_NS10device_ptrIKfEEPfjS9_ff11variance_opEEvT0_T1_T2_T3_T4_T6_E12temp_storage+68];
	add.f32 	%f466, %f464, %f465;
	ld.shared.f32 	%f467, [_ZZN3cub18CUB_300001_SM_10006detail6reduce28DeviceReduceSingleTileKernelINS2_10policy_hubIfjN4cuda3std3__44plusIfEEE10Policy1000EN6thrust24THRUST_300001_SM_1000_NS10device_ptrIKfEEPfjS9_ff11variance_opEEvT0_T1_T2_T3_T4_T6_E12temp_storage+72];
	add.f32 	%f468, %f466, %f467;
	ld.shared.f32 	%f469, [_ZZN3cub18CUB_300001_SM_10006detail6reduce28DeviceReduceSingleTileKernelINS2_10policy_hubIfjN4cuda3std3__44plusIfEEE10Policy1000EN6thrust24THRUST_300001_SM_1000_NS10device_ptrIKfEEPfjS9_ff11variance_opEEvT0_T1_T2_T3_T4_T6_E12temp_storage+76];
	add.f32 	%f492, %f468, %f469;
	bra.uni 	$L__BB8_50;
$L__BB8_24:
	// begin inline asm
	mov.u32 %r124, %laneid;
	// end inline asm
	and.b32  	%r150, %r1, 992;
	add.s32 	%r151, %r150, 32;
	setp.gt.u32 	%p35, %r151, %r51;
	not.b32 	%r152, %r150;
	add.s32 	%r153, %r51, %r152;
	selp.b32 	%r148, %r153, 31, %p35;
	mov.b32 	%r126, %f480;
	mov.b32 	%r127, 1;
	mov.b32 	%r149, -1;
	// begin inline asm
	shfl.sync.down.b32 %r125, %r126, %r127, %r148, %r149;
	// end inline asm
	setp.lt.s32 	%p36, %r124, %r148;
	mov.b32 	%f370, %r125;
	add.f32 	%f371, %f480, %f370;
	selp.f32 	%f372, %f371, %f480, %p36;
	mov.b32 	%r131, %f372;
	mov.b32 	%r132, 2;
	// begin inline asm
	shfl.sync.down.b32 %r130, %r131, %r132, %r148, %r149;
	// end inline asm
	add.s32 	%r154, %r124, 2;
	setp.gt.s32 	%p37, %r154, %r148;
	mov.b32 	%f373, %r130;
	add.f32 	%f374, %f372, %f373;
	selp.f32 	%f375, %f372, %f374, %p37;
	mov.b32 	%r136, %f375;
	mov.b32 	%r137, 4;
	// begin inline asm
	shfl.sync.down.b32 %r135, %r136, %r137, %r148, %r149;
	// end inline asm
	add.s32 	%r155, %r124, 4;
	setp.gt.s32 	%p38, %r155, %r148;
	mov.b32 	%f376, %r135;
	add.f32 	%f377, %f375, %f376;
	selp.f32 	%f378, %f375, %f377, %p38;
	mov.b32 	%r141, %f378;
	mov.b32 	%r142, 8;
	// begin inline asm
	shfl.sync.down.b32 %r140, %r141, %r142, %r148, %r149;
	// end inline asm
	add.s32 	%r156, %r124, 8;
	setp.gt.s32 	%p39, %r156, %r148;
	mov.b32 	%f379, %r140;
	add.f32 	%f380, %f378, %f379;
	selp.f32 	%f381, %f378, %f380, %p39;
	mov.b32 	%r146, %f381;
	mov.b32 	%r147, 16;
	// begin inline asm
	shfl.sync.down.b32 %r145, %r146, %r147, %r148, %r149;
	// end inline asm
	add.s32 	%r157, %r124, 16;
	setp.gt.s32 	%p40, %r157, %r148;
	mov.b32 	%f382, %r145;
	add.f32 	%f383, %f381, %f382;
	selp.f32 	%f492, %f381, %f383, %p40;
	setp.ne.s32 	%p41, %r124, 0;
	@%p41 bra 	$L__BB8_26;
	shr.u32 	%r158, %r1, 3;
	and.b32  	%r159, %r158, 124;
	mov.u32 	%r160, _ZZN3cub18CUB_300001_SM_10006detail6reduce28DeviceReduceSingleTileKernelINS2_10policy_hubIfjN4cuda3std3__44plusIfEEE10Policy1000EN6thrust24THRUST_300001_SM_1000_NS10device_ptrIKfEEPfjS9_ff11variance_opEEvT0_T1_T2_T3_T4_T6_E12temp_storage;
	add.s32 	%r161, %r160, %r159;
	st.shared.f32 	[%r161+16], %f492;
$L__BB8_26:
	bar.sync 	0;
	setp.ne.s32 	%p42, %r1, 0;
	@%p42 bra 	$L__BB8_50;
	setp.gt.u32 	%p43, %r51, 32;
	ld.shared.f32 	%f384, [_ZZN3cub18CUB_300001_SM_10006detail6reduce28DeviceReduceSingleTileKernelINS2_10policy_hubIfjN4cuda3std3__44plusIfEEE10Policy1000EN6thrust24THRUST_300001_SM_1000_NS10device_ptrIKfEEPfjS9_ff11variance_opEEvT0_T1_T2_T3_T4_T6_E12temp_storage+20];
	add.f32 	%f385, %f492, %f384;
	selp.f32 	%f386, %f385, %f492, %p43;
	setp.gt.u32 	%p44, %r51, 64;
	ld.shared.f32 	%f387, [_ZZN3cub18CUB_300001_SM_10006detail6reduce28DeviceReduceSingleTileKernelINS2_10policy_hubIfjN4cuda3std3__44plusIfEEE10Policy1000EN6thrust24THRUST_300001_SM_1000_NS10device_ptrIKfEEPfjS9_ff11variance_opEEvT0_T1_T2_T3_T4_T6_E12temp_storage+24];
	add.f32 	%f388, %f387, %f386;
	selp.f32 	%f389, %f388, %f386, %p44;
	setp.gt.u32 	%p45, %r51, 96;
	ld.shared.f32 	%f390, [_ZZN3cub18CUB_300001_SM_10006detail6reduce28DeviceReduceSingleTileKernelINS2_10policy_hubIfjN4cuda3std3__44plusIfEEE10Policy1000EN6thrust24THRUST_300001_SM_1000_NS10device_ptrIKfEEPfjS9_ff11variance_opEEvT0_T1_T2_T3_T4_T6_E12temp_storage+28];
	add.f32 	%f391, %f390, %f389;
	selp.f32 	%f392, %f391, %f389, %p45;
	setp.gt.u32 	%p46, %r51, 128;
	ld.shared.f32 	%f393, [_ZZN3cub18CUB_300001_SM_10006detail6reduce28DeviceReduceSingleTileKernelINS2_10policy_hubIfjN4cuda3std3__44plusIfEEE10Policy1000EN6thrust24THRUST_300001_SM_1000_NS10device_ptrIKfEEPfjS9_ff11variance_opEEvT0_T1_T2_T3_T4_T6_E12temp_storage+32];
	add.f32 	%f394, %f393, %f392;
	selp.f32 	%f395, %f394, %f392, %p46;
	setp.gt.u32 	%p47, %r51, 160;
	ld.shared.f32 	%f396, [_ZZN3cub18CUB_300001_SM_10006detail6reduce28DeviceReduceSingleTileKernelINS2_10policy_hubIfjN4cuda3std3__44plusIfEEE10Policy1000EN6thrust24THRUST_300001_SM_1000_NS10device_ptrIKfEEPfjS9_ff11variance_opEEvT0_T1_T2_T3_T4_T6_E12temp_storage+36];
	add.f32 	%f397, %f396, %f395;
	selp.f32 	%f398, %f397, %f395, %p47;
	setp.gt.u32 	%p48, %r51, 192;
	ld.shared.f32 	%f399, [_ZZN3cub18CUB_300001_SM_10006detail6reduce28DeviceReduceSingleTileKernelINS2_10policy_hubIfjN4cuda3std3__44plusIfEEE10Policy1000EN6thrust24THRUST_300001_SM_1000_NS10device_ptrIKfEEPfjS9_ff11variance_opEEvT0_T1_T2_T3_T4_T6_E12temp_storage+40];
	add.f32 	%f400, %f399, %f398;
	selp.f32 	%f401, %f400, %f398, %p48;
	setp.gt.u32 	%p49, %r51, 224;
	ld.shared.f32 	%f402, [_ZZN3cub18CUB_300001_SM_10006detail6reduce28DeviceReduceSingleTileKernelINS2_10policy_hubIfjN4cuda3std3__44plusIfEEE10Policy1000EN6thrust24THRUST_300001_SM_1000_NS10device_ptrIKfEEPfjS9_ff11variance_opEEvT0_T1_T2_T3_T4_T6_E12temp_storage+44];
	add.f32 	%f403, %f402, %f401;
	selp.f32 	%f404, %f403, %f401, %p49;
	setp.gt.u32 	%p50, %r51, 256;
	ld.shared.f32 	%f405, [_ZZN3cub18CUB_300001_SM_10006detail6reduce28DeviceReduceSingleTileKernelINS2_10policy_hubIfjN4cuda3std3__44plusIfEEE10Policy1000EN6thrust24THRUST_300001_SM_1000_NS10device_ptrIKfEEPfjS9_ff11variance_opEEvT0_T1_T2_T3_T4_T6_E12temp_storage+48];
	add.f32 	%f406, %f405, %f404;
	selp.f32 	%f407, %f406, %f404, %p50;
	setp.gt.u32 	%p51, %r51, 288;
	ld.shared.f32 	%f408, [_ZZN3cub18CUB_300001_SM_10006detail6reduce28DeviceReduceSingleTileKernelINS2_10policy_hubIfjN4cuda3std3__44plusIfEEE10Policy1000EN6thrust24THRUST_300001_SM_1000_NS10device_ptrIKfEEPfjS9_ff11variance_opEEvT0_T1_T2_T3_T4_T6_E12temp_storage+52];
	add.f32 	%f409, %f408, %f407;
	selp.f32 	%f410, %f409, %f407, %p51;
	setp.gt.u32 	%p52, %r51, 320;
	ld.shared.f32 	%f411, [_ZZN3cub18CUB_300001_SM_10006detail6reduce28DeviceReduceSingleTileKernelINS2_10policy_hubIfjN4cuda3std3__44plusIfEEE10Policy1000EN6thrust24THRUST_300001_SM_1000_NS10device_ptrIKfEEPfjS9_ff11variance_opEEvT0_T1_T2_T3_T4_T6_E12temp_storage+56];
	add.f32 	%f412, %f411, %f410;
	selp.f32 	%f413, %f412, %f410, %p52;
	setp.gt.u32 	%p53, %r51, 352;
	ld.shared.f32 	%f414, [_ZZN3cub18CUB_300001_SM_10006detail6reduce28DeviceReduceSingleTileKernelINS2_10policy_hubIfjN4cuda3std3__44plusIfEEE10Policy1000EN6thrust24THRUST_300001_SM_1000_NS10device_ptrIKfEEPfjS9_ff11variance_opEEvT0_T1_T2_T3_T4_T6_E12temp_storage+60];
	add.f32 	%f415, %f414, %f413;
	selp.f32 	%f416, %f415, %f413, %p53;
	setp.gt.u32 	%p54, %r51, 384;
	ld.shared.f32 	%f417, [_ZZN3cub18CUB_300001_SM_10006detail6reduce28DeviceReduceSingleTileKernelINS2_10policy_hubIfjN4cuda3std3__44plusIfEEE10Policy1000EN6thrust24THRUST_300001_SM_1000_NS10device_ptrIKfEEPfjS9_ff11variance_opEEvT0_T1_T2_T3_T4_T6_E12temp_storage+64];
	add.f32 	%f418, %f417, %f416;
	selp.f32 	%f419, %f418, %f416, %p54;
	setp.gt.u32 	%p55, %r51, 416;
	ld.shared.f32 	%f420, [_ZZN3cub18CUB_300001_SM_10006detail6reduce28DeviceReduceSingleTileKernelINS2_10policy_hubIfjN4cuda3std3__44plusIfEEE10Policy1000EN6thrust24THRUST_300001_SM_1000_NS10device_ptrIKfEEPfjS9_ff11variance_opEEvT0_T1_T2_T3_T4_T6_E12temp_storage+68];
	add.f32 	%f421, %f420, %f419;
	selp.f32 	%f422, %f421, %f419, %p55;
	setp.gt.u32 	%p56, %r51, 448;
	ld.shared.f32 	%f423, [_ZZN3cub18CUB_300001_SM_10006detail6reduce28DeviceReduceSingleTileKernelINS2_10policy_hubIfjN4cuda3std3__44plusIfEEE10Policy1000EN6thrust24THRUST_300001_SM_1000_NS10device_ptrIKfEEPfjS9_ff11variance_opEEvT0_T1_T2_T3_T4_T6_E12temp_storage+72];
	add.f32 	%f424, %f423, %f422;
	selp.f32 	%f425, %f424, %f422, %p56;
	setp.gt.u32 	%p57, %r51, 480;
	ld.shared.f32 	%f426, [_ZZN3cub18CUB_300001_SM_10006detail6reduce28DeviceReduceSingleTileKernelINS2_10policy_hubIfjN4cuda3std3__44plusIfEEE10Policy1000EN6thrust24THRUST_300001_SM_1000_NS10device_ptrIKfEEPfjS9_ff11variance_opEEvT0_T1_T2_T3_T4_T6_E12temp_storage+76];
	add.f32 	%f427, %f426, %f425;
	selp.f32 	%f492, %f427, %f425, %p57;
	bra.uni 	$L__BB8_50;
$L__BB8_28:
	mov.u32 	%r21, %tid.x;
	mul.wide.u32 	%rd11, %r21, 4;
	add.s64 	%rd12, %rd2, %rd11;
	ld.global.f32 	%f45, [%rd12];
	sub.f32 	%f46, %f45, %f44;
	ld.global.f32 	%f47, [%rd12+2048];
	sub.f32 	%f48, %f47, %f44;
	mul.f32 	%f49, %f48, %f48;
	ld.global.f32 	%f50, [%rd12+4096];
	sub.f32 	%f51, %f50, %f44;
	ld.global.f32 	%f52, [%rd12+6144];
	sub.f32 	%f53, %f52, %f44;
	mul.f32 	%f54, %f53, %f53;
	ld.global.f32 	%f55, [%rd12+8192];
	sub.f32 	%f56, %f55, %f44;
	ld.global.f32 	%f57, [%rd12+10240];
	sub.f32 	%f58, %f57, %f44;
	mul.f32 	%f59, %f58, %f58;
	ld.global.f32 	%f60, [%rd12+12288];
	sub.f32 	%f61, %f60, %f44;
	ld.global.f32 	%f62, [%rd12+14336];
	sub.f32 	%f63, %f62, %f44;
	mul.f32 	%f64, %f63, %f63;
	ld.global.f32 	%f65, [%rd12+16384];
	sub.f32 	%f66, %f65, %f44;
	ld.global.f32 	%f67, [%rd12+18432];
	sub.f32 	%f68, %f67, %f44;
	mul.f32 	%f69, %f68, %f68;
	ld.global.f32 	%f70, [%rd12+20480];
	sub.f32 	%f71, %f70, %f44;
	ld.global.f32 	%f72, [%rd12+22528];
	sub.f32 	%f73, %f72, %f44;
	mul.f32 	%f74, %f73, %f73;
	ld.global.f32 	%f75, [%rd12+24576];
	sub.f32 	%f76, %f75, %f44;
	ld.global.f32 	%f77, [%rd12+26624];
	sub.f32 	%f78, %f77, %f44;
	mul.f32 	%f79, %f78, %f78;
	ld.global.f32 	%f80, [%rd12+28672];
	sub.f32 	%f81, %f80, %f44;
	ld.global.f32 	%f82, [%rd12+30720];
	sub.f32 	%f83, %f82, %f44;
	mul.f32 	%f84, %f83, %f83;
	fma.rn.f32 	%f85, %f46, %f46, %f49;
	fma.rn.f32 	%f86, %f51, %f51, %f54;
	fma.rn.f32 	%f87, %f56, %f56, %f59;
	fma.rn.f32 	%f88, %f61, %f61, %f64;
	fma.rn.f32 	%f89, %f66, %f66, %f69;
	fma.rn.f32 	%f90, %f71, %f71, %f74;
	fma.rn.f32 	%f91, %f76, %f76, %f79;
	fma.rn.f32 	%f92, %f81, %f81, %f84;
	add.f32 	%f93, %f85, %f86;
	add.f32 	%f94, %f87, %f88;
	add.f32 	%f95, %f89, %f90;
	add.f32 	%f96, %f91, %f92;
	add.f32 	%f97, %f93, %f94;
	add.f32 	%f98, %f95, %f96;
	add.f32 	%f491, %f97, %f98;
	add.s32 	%r22, %r51, -8192;
	setp.lt.u32 	%p3, %r22, 8192;
	mov.b32 	%r202, 8192;
	@%p3 bra 	$L__BB8_32;
	mov.b32 	%r202, 8192;
$L__BB8_30:
	add.s32 	%r54, %r21, %r202;
	mul.wide.u32 	%rd13, %r54, 4;
	add.s64 	%rd14, %rd2, %rd13;
	ld.global.f32 	%f99, [%rd14];
	sub.f32 	%f100, %f99, %f44;
	ld.global.f32 	%f101, [%rd14+2048];
	sub.f32 	%f102, %f101, %f44;
	ld.global.f32 	%f103, [%rd14+4096];
	sub.f32 	%f104, %f103, %f44;
	mul.f32 	%f105, %f104, %f104;
	ld.global.f32 	%f106, [%rd14+6144];
	sub.f32 	%f107, %f106, %f44;
	ld.global.f32 	%f108, [%rd14+8192];
	sub.f32 	%f109, %f108, %f44;
	mul.f32 	%f110, %f109, %f109;
	ld.global.f32 	%f111, [%rd14+10240];
	sub.f32 	%f112, %f111, %f44;
	ld.global.f32 	%f113, [%rd14+12288];
	sub.f32 	%f114, %f113, %f44;
	mul.f32 	%f115, %f114, %f114;
	ld.global.f32 	%f116, [%rd14+14336];
	sub.f32 	%f117, %f116, %f44;
	ld.global.f32 	%f118, [%rd14+16384];
	sub.f32 	%f119, %f118, %f44;
	mul.f32 	%f120, %f119, %f119;
	ld.global.f32 	%f121, [%rd14+18432];
	sub.f32 	%f122, %f121, %f44;
	ld.global.f32 	%f123, [%rd14+20480];
	sub.f32 	%f124, %f123, %f44;
	mul.f32 	%f125, %f124, %f124;
	ld.global.f32 	%f126, [%rd14+22528];
	sub.f32 	%f127, %f126, %f44;
	ld.global.f32 	%f128, [%rd14+24576];
	sub.f32 	%f129, %f128, %f44;
	mul.f32 	%f130, %f129, %f129;
	ld.global.f32 	%f131, [%rd14+26624];
	sub.f32 	%f132, %f131, %f44;
	ld.global.f32 	%f133, [%rd14+28672];
	sub.f32 	%f134, %f133, %f44;
	mul.f32 	%f135, %f134, %f134;
	ld.global.f32 	%f136, [%rd14+30720];
	sub.f32 	%f137, %f136, %f44;
	fma.rn.f32 	%f138, %f100, %f100, %f491;
	fma.rn.f32 	%f139, %f102, %f102, %f105;
	fma.rn.f32 	%f140, %f107, %f107, %f110;
	fma.rn.f32 	%f141, %f112, %f112, %f115;
	fma.rn.f32 	%f142, %f117, %f117, %f120;
	fma.rn.f32 	%f143, %f122, %f122, %f125;
	fma.rn.f32 	%f144, %f127, %f127, %f130;
	fma.rn.f32 	%f145, %f132, %f132, %f135;
	add.f32 	%f146, %f138, %f139;
	add.f32 	%f147, %f140, %f141;
	add.f32 	%f148, %f142, %f143;
	add.f32 	%f149, %f144, %f145;
	add.f32 	%f150, %f146, %f147;
	add.f32 	%f151, %f148, %f149;
	add.f32 	%f152, %f150, %f151;
	fma.rn.f32 	%f491, %f137, %f137, %f152;
	sub.s32 	%r55, %r51, %r202;
	setp.lt.u32 	%p4, %r55, 8192;
	@%p4 bra 	$L__BB8_46;
	add.s32 	%r202, %r202, 8192;
	setp.le.u32 	%p5, %r202, %r22;
	@%p5 bra 	$L__BB8_30;
$L__BB8_32:
	setp.le.u32 	%p6, %r51, %r202;
	sub.s32 	%r56, %r51, %r202;
	setp.ge.s32 	%p7, %r21, %r56;
	or.pred  	%p8, %p6, %p7;
	@%p8 bra 	$L__BB8_46;
	not.b32 	%r58, %r21;
	add.s32 	%r59, %r51, %r58;
	sub.s32 	%r60, %r59, %r202;
	shr.u32 	%r61, %r60, 9;
	add.s32 	%r26, %r61, 1;
	and.b32  	%r27, %r26, 15;
	setp.lt.u32 	%p9, %r60, 7680;
	mov.u32 	%r207, %r21;
	@%p9 bra 	$L__BB8_37;
	or.b32  	%r205, %r21, 4096;
	add.s32 	%r204, %r21, %r202;
	and.b32  	%r62, %r26, 16777200;
	neg.s32 	%r203, %r62;
$L__BB8_35:
	.pragma "nounroll";
	mul.wide.u32 	%rd15, %r204, 4;
	add.s64 	%rd16, %rd2, %rd15;
	ld.global.f32 	%f154, [%rd16];
	sub.f32 	%f155, %f154, %f44;
	fma.rn.f32 	%f156, %f155, %f155, %f491;
	add.s32 	%r63, %r204, 512;
	mul.wide.u32 	%rd17, %r63, 4;
	add.s64 	%rd18, %rd2, %rd17;
	ld.global.f32 	%f157, [%rd18];
	sub.f32 	%f158, %f157, %f44;
	fma.rn.f32 	%f159, %f158, %f158, %f156;
	add.s32 	%r64, %r204, 1024;
	mul.wide.u32 	%rd19, %r64, 4;
	add.s64 	%rd20, %rd2, %rd19;
	ld.global.f32 	%f160, [%rd20];
	sub.f32 	%f161, %f160, %f44;
	fma.rn.f32 	%f162, %f161, %f161, %f159;
	add.s32 	%r65, %r204, 1536;
	mul.wide.u32 	%rd21, %r65, 4;
	add.s64 	%rd22, %rd2, %rd21;
	ld.global.f32 	%f163, [%rd22];
	sub.f32 	%f164, %f163, %f44;
	fma.rn.f32 	%f165, %f164, %f164, %f162;
	add.s32 	%r66, %r204, 2048;
	mul.wide.u32 	%rd23, %r66, 4;
	add.s64 	%rd24, %rd2, %rd23;
	ld.global.f32 	%f166, [%rd24];
	sub.f32 	%f167, %f166, %f44;
	fma.rn.f32 	%f168, %f167, %f167, %f165;
	add.s32 	%r67, %r204, 2560;
	mul.wide.u32 	%rd25, %r67, 4;
	add.s64 	%rd26, %rd2, %rd25;
	ld.global.f32 	%f169, [%rd26];
	sub.f32 	%f170, %f169, %f44;
	fma.rn.f32 	%f171, %f170, %f170, %f168;
	add.s32 	%r68, %r204, 3072;
	mul.wide.u32 	%rd27, %r68, 4;
	add.s64 	%rd28, %rd2, %rd27;
	ld.global.f32 	%f172, [%rd28];
	sub.f32 	%f173, %f172, %f44;
	fma.rn.f32 	%f174, %f173, %f173, %f171;
	add.s32 	%r69, %r204, 3584;
	mul.wide.u32 	%rd29, %r69, 4;
	add.s64 	%rd30, %rd2, %rd29;
	ld.global.f32 	%f175, [%rd30];
	sub.f32 	%f176, %f175, %f44;
	fma.rn.f32 	%f177, %f176, %f176, %f174;
	add.s32 	%r70, %r204, 4096;
	mul.wide.u32 	%rd31, %r70, 4;
	add.s64 	%rd32, %rd2, %rd31;
	ld.global.f32 	%f178, [%rd32];
	sub.f32 	%f179, %f178, %f44;
	fma.rn.f32 	%f180, %f179, %f179, %f177;
	add.s32 	%r71, %r204, 4608;
	mul.wide.u32 	%rd33, %r71, 4;
	add.s64 	%rd34, %rd2, %rd33;
	ld.global.f32 	%f181, [%rd34];
	sub.f32 	%f182, %f181, %f44;
	fma.rn.f32 	%f183, %f182, %f182, %f180;
	add.s32 	%r72, %r204, 5120;
	mul.wide.u32 	%rd35, %r72, 4;
	add.s64 	%rd36, %rd2, %rd35;
	ld.global.f32 	%f184, [%rd36];
	sub.f32 	%f185, %f184, %f44;
	fma.rn.f32 	%f186, %f185, %f185, %f183;
	add.s32 	%r73, %r204, 5632;
	mul.wide.u32 	%rd37, %r73, 4;
	add.s64 	%rd38, %rd2, %rd37;
	ld.global.f32 	%f187, [%rd38];
	sub.f32 	%f188, %f187, %f44;
	fma.rn.f32 	%f189, %f188, %f188, %f186;
	add.s32 	%r74, %r204, 6144;
	mul.wide.u32 	%rd39, %r74, 4;
	add.s64 	%rd40, %rd2, %rd39;
	ld.global.f32 	%f190, [%rd40];
	sub.f32 	%f191, %f190, %f44;
	fma.rn.f32 	%f192, %f191, %f191, %f189;
	add.s32 	%r75, %r204, 6656;
	mul.wide.u32 	%rd41, %r75, 4;
	add.s64 	%rd42, %rd2, %rd41;
	ld.global.f32 	%f193, [%rd42];
	sub.f32 	%f194, %f193, %f44;
	fma.rn.f32 	%f195, %f194, %f194, %f192;
	add.s32 	%r76, %r204, 7168;
	mul.wide.u32 	%rd43, %r76, 4;
	add.s64 	%rd44, %rd2, %rd43;
	ld.global.f32 	%f196, [%rd44];
	sub.f32 	%f197, %f196, %f44;
	fma.rn.f32 	%f198, %f197, %f197, %f195;
	add.s32 	%r77, %r204, 7680;
	mul.wide.u32 	%rd45, %r77, 4;
	add.s64 	%rd46, %rd2, %rd45;
	ld.global.f32 	%f199, [%rd46];
	sub.f32 	%f200, %f199, %f44;
	fma.rn.f32 	%f491, %f200, %f200, %f198;
	add.s32 	%r205, %r205, 8192;
	add.s32 	%r204, %r204, 8192;
	add.s32 	%r203, %r203, 16;
	setp.ne.s32 	%p10, %r203, 0;
	@%p10 bra 	$L__BB8_35;
	add.s32 	%r207, %r205, -4096;
$L__BB8_37:
	setp.eq.s32 	%p11, %r27, 0;
	@%p11 bra 	$L__BB8_46;
	and.b32  	%r39, %r26, 7;
	setp.lt.u32 	%p12, %r27, 8;
	@%p12 bra 	$L__BB8_40;
	add.s32 	%r78, %r207, %r202;
	mul.wide.u32 	%rd47, %r78, 4;
	add.s64 	%rd48, %rd2, %rd47;
	ld.global.f32 	%f202, [%rd48];
	sub.f32 	%f203, %f202, %f44;
	fma.rn.f32 	%f204, %f203, %f203, %f491;
	add.s32 	%r79, %r78, 512;
	mul.wide.u32 	%rd49, %r79, 4;
	add.s64 	%rd50, %rd2, %rd49;
	ld.global.f32 	%f205, [%rd50];
	sub.f32 	%f206, %f205, %f44;
	fma.rn.f32 	%f207, %f206, %f206, %f204;
	add.s32 	%r80, %r78, 1024;
	mul.wide.u32 	%rd51, %r80, 4;
	add.s64 	%rd52, %rd2, %rd51;
	ld.global.f32 	%f208, [%rd52];
	sub.f32 	%f209, %f208, %f44;
	fma.rn.f32 	%f210, %f209, %f209, %f207;
	add.s32 	%r81, %r78, 1536;
	mul.wide.u32 	%rd53, %r81, 4;
	add.s64 	%rd54, %rd2, %rd53;
	ld.global.f32 	%f211, [%rd54];
	sub.f32 	%f212, %f211, %f44;
	fma.rn.f32 	%f213, %f212, %f212, %f210;
	add.s32 	%r82, %r78, 2048;
	mul.wide.u32 	%rd55, %r82, 4;
	add.s64 	%rd56, %rd2, %rd55;
	ld.global.f32 	%f214, [%rd56];
	sub.f32 	%f215, %f214, %f44;
	fma.rn.f32 	%f216, %f215, %f215, %f213;
	add.s32 	%r83, %r78, 2560;
	mul.wide.u32 	%rd57, %r83, 4;
	add.s64 	%rd58, %rd2, %rd57;
	ld.global.f32 	%f217, [%rd58];
	sub.f32 	%f218, %f217, %f44;
	fma.rn.f32 	%f219, %f218, %f218, %f216;
	add.s32 	%r84, %r78, 3072;
	mul.wide.u32 	%rd59, %r84, 4;
	add.s64 	%rd60, %rd2, %rd59;
	ld.global.f32 	%f220, [%rd60];
	sub.f32 	%f221, %f220, %f44;
	fma.rn.f32 	%f222, %f221, %f221, %f219;
	add.s32 	%r85, %r78, 3584;
	mul.wide.u32 	%rd61, %r85, 4;
	add.s64 	%rd62, %rd2, %rd61;
	ld.global.f32 	%f223, [%rd62];
	sub.f32 	%f224, %f223, %f44;
	fma.rn.f32 	%f491, %f224, %f224, %f222;
	add.s32 	%r207, %r207, 4096;
$L__BB8_40:
	setp.eq.s32 	%p13, %r39, 0;
	@%p13 bra 	$L__BB8_46;
	and.b32  	%r42, %r26, 3;
	setp.lt.u32 	%p14, %r39, 4;
	@%p14 bra 	$L__BB8_43;
	add.s32 	%r86, %r207, %r202;
	mul.wide.u32 	%rd63, %r86, 4;
	add.s64 	%rd64, %rd2, %rd63;
	ld.global.f32 	%f226, [%rd64];
	sub.f32 	%f227, %f226, %f44;
	fma.rn.f32 	%f228, %f227, %f227, %f491;
	add.s32 	%r87, %r86, 512;
	mul.wide.u32 	%rd65, %r87, 4;
	add.s64 	%rd66, %rd2, %rd65;
	ld.global.f32 	%f229, [%rd66];
	sub.f32 	%f230, %f229, %f44;
	fma.rn.f32 	%f231, %f230, %f230, %f228;
	add.s32 	%r88, %r86, 1024;
	mul.wide.u32 	%rd67, %r88, 4;
	add.s64 	%rd68, %rd2, %rd67;
	ld.global.f32 	%f232, [%rd68];
	sub.f32 	%f233, %f232, %f44;
	fma.rn.f32 	%f234, %f233, %f233, %f231;
	add.s32 	%r89, %r86, 1536;
	mul.wide.u32 	%rd69, %r89, 4;
	add.s64 	%rd70, %rd2, %rd69;
	ld.global.f32 	%f235, [%rd70];
	sub.f32 	%f236, %f235, %f44;
	fma.rn.f32 	%f491, %f236, %f236, %f234;
	add.s32 	%r207, %r207, 2048;
$L__BB8_43:
	setp.eq.s32 	%p15, %r42, 0;
	@%p15 bra 	$L__BB8_46;
	add.s32 	%r210, %r207, %r202;
	neg.s32 	%r209, %r42;
$L__BB8_45:
	.pragma "nounroll";
	mul.wide.u32 	%rd71, %r210, 4;
	add.s64 	%rd72, %rd2, %rd71;
	ld.global.f32 	%f237, [%rd72];
	sub.f32 	%f238, %f237, %f44;
	fma.rn.f32 	%f491, %f238, %f238, %f491;
	add.s32 	%r210, %r210, 512;
	add.s32 	%r209, %r209, 1;
	setp.ne.s32 	%p16, %r209, 0;
	@%p16 bra 	$L__BB8_45;
$L__BB8_46:
	// begin inline asm
	mov.u32 %r90, %laneid;
	// end inline asm
	mov.b32 	%r92, %f491;
	mov.b32 	%r93, 1;
	mov.b32 	%r114, 31;
	mov.b32 	%r115, -1;
	// begin inline asm
	shfl.sync.down.b32 %r91, %r92, %r93, %r114, %r115;
	// end inline asm
	setp.gt.s32 	%p17, %r90, 30;
	mov.b32 	%f239, %r91;
	add.f32 	%f240, %f491, %f239;
	selp.f32 	%f241, %f491, %f240, %p17;
	mov.b32 	%r97, %f241;
	mov.b32 	%r98, 2;
	// begin inline asm
	shfl.sync.down.b32 %r96, %r97, %r98, %r114, %r115;
	// end inline asm
	setp.gt.s32 	%p18, %r90, 29;
	mov.b32 	%f242, %r96;
	add.f32 	%f243, %f241, %f242;
	selp.f32 	%f244, %f241, %f243, %p18;
	mov.b32 	%r102, %f244;
	mov.b32 	%r103, 4;
	// begin inline asm
	shfl.sync.down.b32 %r101, %r102, %r103, %r114, %r115;
	// end inline asm
	setp.gt.s32 	%p19, %r90, 27;
	mov.b32 	%f245, %r101;
	add.f32 	%f246, %f244, %f245;
	selp.f32 	%f247, %f244, %f246, %p19;
	mov.b32 	%r107, %f247;
	mov.b32 	%r108, 8;
	// begin inline asm
	shfl.sync.down.b32 %r106, %r107, %r108, %r114, %r115;
	// end inline asm
	setp.gt.s32 	%p20, %r90, 23;
	mov.b32 	%f248, %r106;
	add.f32 	%f249, %f247, %f248;
	selp.f32 	%f250, %f247, %f249, %p20;
	mov.b32 	%r112, %f250;
	mov.b32 	%r113, 16;
	// begin inline asm
	shfl.sync.down.b32 %r111, %r112, %r113, %r114, %r115;
	// end inline asm
	setp.gt.s32 	%p21, %r90, 15;
	mov.b32 	%f251, %r111;
	add.f32 	%f39, %f250, %f251;
	selp.f32 	%f492, %f250, %f39, %p21;
	setp.ne.s32 	%p22, %r90, 0;
	@%p22 bra 	$L__BB8_48;
	shr.u32 	%r116, %r21, 3;
	and.b32  	%r117, %r116, 124;
	mov.u32 	%r118, _ZZN3cub18CUB_300001_SM_10006detail6reduce28DeviceReduceSingleTileKernelINS2_10policy_hubIfjN4cuda3std3__44plusIfEEE10Policy1000EN6thrust24THRUST_300001_SM_1000_NS10device_ptrIKfEEPfjS9_ff11variance_opEEvT0_T1_T2_T3_T4_T6_E12temp_storage;
	add.s32 	%r119, %r118, %r117;
	st.shared.f32 	[%r119+16], %f39;
$L__BB8_48:
	bar.sync 	0;
	setp.ne.s32 	%p23, %r21, 0;
	@%p23 bra 	$L__BB8_50;
	ld.shared.f32 	%f252, [_ZZN3cub18CUB_300001_SM_10006detail6reduce28DeviceReduceSingleTileKernelINS2_10policy_hubIfjN4cuda3std3__44plusIfEEE10Policy1000EN6thrust24THRUST_300001_SM_1000_NS10device_ptrIKfEEPfjS9_ff11variance_opEEvT0_T1_T2_T3_T4_T6_E12temp_storage+20];
	add.f32 	%f253, %f492, %f252;
	ld.shared.f32 	%f254, [_ZZN3cub18CUB_300001_SM_10006detail6reduce28DeviceReduceSingleTileKernelINS2_10policy_hubIfjN4cuda3std3__44plusIfEEE10Policy1000EN6thrust24THRUST_300001_SM_1000_NS10device_ptrIKfEEPfjS9_ff11variance_opEEvT0_T1_T2_T3_T4_T6_E12temp_storage+24];
	add.f32 	%f255, %f253, %f254;
	ld.shared.f32 	%f256, [_ZZN3cub18CUB_300001_SM_10006detail6reduce28DeviceReduceSingleTileKernelINS2_10policy_hubIfjN4cuda3std3__44plusIfEEE10Policy1000EN6thrust24THRUST_300001_SM_1000_NS10device_ptrIKfEEPfjS9_ff11variance_opEEvT0_T1_T2_T3_T4_T6_E12temp_storage+28];
	add.f32 	%f257, %f255, %f256;
	ld.shared.f32 	%f258, [_ZZN3cub18CUB_300001_SM_10006detail6reduce28DeviceReduceSingleTileKernelINS2_10policy_hubIfjN4cuda3std3__44plusIfEEE10Policy1000EN6thrust24THRUST_300001_SM_1000_NS10device_ptrIKfEEPfjS9_ff11variance_opEEvT0_T1_T2_T3_T4_T6_E12temp_storage+32];
	add.f32 	%f259, %f257, %f258;
	ld.shared.f32 	%f260, [_ZZN3cub18CUB_300001_SM_10006detail6reduce28DeviceReduceSingleTileKernelINS2_10policy_hubIfjN4cuda3std3__44plusIfEEE10Policy1000EN6thrust24THRUST_300001_SM_1000_NS10device_ptrIKfEEPfjS9_ff11variance_opEEvT0_T1_T2_T3_T4_T6_E12temp_storage+36];
	add.f32 	%f261, %f259, %f260;
	ld.shared.f32 	%f262, [_ZZN3cub18CUB_300001_SM_10006detail6reduce28DeviceReduceSingleTileKernelINS2_10policy_hubIfjN4cuda3std3__44plusIfEEE10Policy1000EN6thrust24THRUST_300001_SM_1000_NS10device_ptrIKfEEPfjS9_ff11variance_opEEvT0_T1_T2_T3_T4_T6_E12temp_storage+40];
	add.f32 	%f263, %f261, %f262;
	ld.shared.f32 	%f264, [_ZZN3cub18CUB_300001_SM_10006detail6reduce28DeviceReduceSingleTileKernelINS2_10policy_hubIfjN4cuda3std3__44plusIfEEE10Policy1000EN6thrust24THRUST_300001_SM_1000_NS10device_ptrIKfEEPfjS9_ff11variance_opEEvT0_T1_T2_T3_T4_T6_E12temp_storage+44];
	add.f32 	%f265, %f263, %f264;
	ld.shared.f32 	%f266, [_ZZN3cub18CUB_300001_SM_10006detail6reduce28DeviceReduceSingleTileKernelINS2_10policy_hubIfjN4cuda3std3__44plusIfEEE10Policy1000EN6thrust24THRUST_300001_SM_1000_NS10device_ptrIKfEEPfjS9_ff11variance_opEEvT0_T1_T2_T3_T4_T6_E12temp_storage+48];
	add.f32 	%f267, %f265, %f266;
	ld.shared.f32 	%f268, [_ZZN3cub18CUB_300001_SM_10006detail6reduce28DeviceReduceSingleTileKernelINS2_10policy_hubIfjN4cuda3std3__44plusIfEEE10Policy1000EN6thrust24THRUST_300001_SM_1000_NS10device_ptrIKfEEPfjS9_ff11variance_opEEvT0_T1_T2_T3_T4_T6_E12temp_storage+52];
	add.f32 	%f269, %f267, %f268;
	ld.shared.f32 	%f270, [_ZZN3cub18CUB_300001_SM_10006detail6reduce28DeviceReduceSingleTileKernelINS2_10policy_hubIfjN4cuda3std3__44plusIfEEE10Policy1000EN6thrust24THRUST_300001_SM_1000_NS10device_ptrIKfEEPfjS9_ff11variance_opEEvT0_T1_T2_T3_T4_T6_E12temp_storage+56];
	add.f32 	%f271, %f269, %f270;
	ld.shared.f32 	%f272, [_ZZN3cub18CUB_300001_SM_10006detail6reduce28DeviceReduceSingleTileKernelINS2_10policy_hubIfjN4cuda3std3__44plusIfEEE10Policy1000EN6thrust24THRUST_300001_SM_1000_NS10device_ptrIKfEEPfjS9_ff11variance_opEEvT0_T1_T2_T3_T4_T6_E12temp_storage+60];
	add.f32 	%f273, %f271, %f272;
	ld.shared.f32 	%f274, [_ZZN3cub18CUB_300001_SM_10006detail6reduce28DeviceReduceSingleTileKernelINS2_10policy_hubIfjN4cuda3std3__44plusIfEEE10Policy1000EN6thrust24THRUST_300001_SM_1000_NS10device_ptrIKfEEPfjS9_ff11variance_opEEvT0_T1_T2_T3_T4_T6_E12temp_storage+64];
	add.f32 	%f275, %f273, %f274;
	ld.shared.f32 	%f276, [_ZZN3cub18CUB_300001_SM_10006detail6reduce28DeviceReduceSingleTileKernelINS2_10policy_hubIfjN4cuda3std3__44plusIfEEE10Policy1000EN6thrust24THRUST_300001_SM_1000_NS10device_ptrIKfEEPfjS9_ff11variance_opEEvT0_T1_T2_T3_T4_T6_E12temp_storage+68];
	add.f32 	%f277, %f275, %f276;
	ld.shared.f32 	%f278, [_ZZN3cub18CUB_300001_SM_10006detail6reduce28DeviceReduceSingleTileKernelINS2_10policy_hubIfjN4cuda3std3__44plusIfEEE10Policy1000EN6thrust24THRUST_300001_SM_1000_NS10device_ptrIKfEEPfjS9_ff11variance_opEEvT0_T1_T2_T3_T4_T6_E12temp_storage+72];
	add.f32 	%f279, %f277, %f278;
	ld.shared.f32 	%f280, [_ZZN3cub18CUB_300001_SM_10006detail6reduce28DeviceReduceSingleTileKernelINS2_10policy_hubIfjN4cuda3std3__44plusIfEEE10Policy1000EN6thrust24THRUST_300001_SM_1000_NS10device_ptrIKfEEPfjS9_ff11variance_opEEvT0_T1_T2_T3_T4_T6_E12temp_storage+76];
	add.f32 	%f492, %f279, %f280;
$L__BB8_50:
	mov.u32 	%r192, %tid.x;
	setp.ne.s32 	%p65, %r192, 0;
	@%p65 bra 	$L__BB8_52;
	add.f32 	%f470, %f43, %f492;
	st.global.f32 	[%rd1], %f470;
$L__BB8_52:
	ret;

}
	// .globl	_ZN3cub18CUB_300001_SM_10006detail6reduce18DeviceReduceKernelINS2_10policy_hubIfjN4cuda3std3__44plusIfEEE10Policy1000EN6thrust24THRUST_300001_SM_1000_NS10device_ptrIKfEEjS9_f11variance_opEEvT0_PT3_T1_NS0_13GridEvenShareISL_EET2_T4_
.visible .entry _ZN3cub18CUB_300001_SM_10006detail6reduce18DeviceReduceKernelINS2_10policy_hubIfjN4cuda3std3__44plusIfEEE10Policy1000EN6thrust24THRUST_300001_SM_1000_NS10device_ptrIKfEEjS9_f11variance_opEEvT0_PT3_T1_NS0_13GridEvenShareISL_EET2_T4_(
	.param .align 8 .b8 _ZN3cub18CUB_300001_SM_10006detail6reduce18DeviceReduceKernelINS2_10policy_hubIfjN4cuda3std3__44plusIfEEE10Policy1000EN6thrust24THRUST_300001_SM_1000_NS10device_ptrIKfEEjS9_f11variance_opEEvT0_PT3_T1_NS0_13GridEvenShareISL_EET2_T4__param_0[8],
	.param .u64 .ptr .align 1 _ZN3cub18CUB_300001_SM_10006detail6reduce18DeviceReduceKernelINS2_10policy_hubIfjN4cuda3std3__44plusIfEEE10Policy1000EN6thrust24THRUST_300001_SM_1000_NS10device_ptrIKfEEjS9_f11variance_opEEvT0_PT3_T1_NS0_13GridEvenShareISL_EET2_T4__param_1,
	.param .u32 _ZN3cub18CUB_300001_SM_10006detail6reduce18DeviceReduceKernelINS2_10policy_hubIfjN4cuda3std3__44plusIfEEE10Policy1000EN6thrust24THRUST_300001_SM_1000_NS10device_ptrIKfEEjS9_f11variance_opEEvT0_PT3_T1_NS0_13GridEvenShareISL_EET2_T4__param_2,
	.param .align 4 .b8 _ZN3cub18CUB_300001_SM_10006detail6reduce18DeviceReduceKernelINS2_10policy_hubIfjN4cuda3std3__44plusIfEEE10Policy1000EN6thrust24THRUST_300001_SM_1000_NS10device_ptrIKfEEjS9_f11variance_opEEvT0_PT3_T1_NS0_13GridEvenShareISL_EET2_T4__param_3[40],
	.param .align 1 .b8 _ZN3cub18CUB_300001_SM_10006detail6reduce18DeviceReduceKernelINS2_10policy_hubIfjN4cuda3std3__44plusIfEEE10Policy1000EN6thrust24THRUST_300001_SM_1000_NS10device_ptrIKfEEjS9_f11variance_opEEvT0_PT3_T1_NS0_13GridEvenShareISL_EET2_T4__param_4[1],
	.param .align 4 .b8 _ZN3cub18CUB_300001_SM_10006detail6reduce18DeviceReduceKernelINS2_10policy_hubIfjN4cuda3std3__44plusIfEEE10Policy1000EN6thrust24THRUST_300001_SM_1000_NS10device_ptrIKfEEjS9_f11variance_opEEvT0_PT3_T1_NS0_13GridEvenShareISL_EET2_T4__param_5[4]
)
.maxntid 512
{
	.reg .pred 	%p<65>;
	.reg .b16 	%rs<4>;
	.reg .b32 	%r<277>;
	.reg .b32 	%f<488>;
	.reg .b64 	%rd<129>;
	// demoted variable
	.shared .align 4 .b8 _ZZN3cub18CUB_300001_SM_10006detail6reduce18DeviceReduceKernelINS2_10policy_hubIfjN4cuda3std3__44plusIfEEE10Policy1000EN6thrust24THRUST_300001_SM_1000_NS10device_ptrIKfEEjS9_f11variance_opEEvT0_PT3_T1_NS0_13GridEvenShareISL_EET2_T4_E12temp_storage[84];
	ld.param.f32 	%f1, [_ZN3cub18CUB_300001_SM_10006detail6reduce18DeviceReduceKernelINS2_10policy_hubIfjN4cuda3std3__44plusIfEEE10Policy1000EN6thrust24THRUST_300001_SM_1000_NS10device_ptrIKfEEjS9_f11variance_opEEvT0_PT3_T1_NS0_13GridEvenShareISL_EET2_T4__param_5];
	ld.param.u32 	%r1, [_ZN3cub18CUB_300001_SM_10006detail6reduce18DeviceReduceKernelINS2_10policy_hubIfjN4cuda3std3__44plusIfEEE10Policy1000EN6thrust24THRUST_300001_SM_1000_NS10device_ptrIKfEEjS9_f11variance_opEEvT0_PT3_T1_NS0_13GridEvenShareISL_EET2_T4__param_3+20];
	ld.param.u32 	%r2, [_ZN3cub18CUB_300001_SM_10006detail6reduce18DeviceReduceKernelINS2_10policy_hubIfjN4cuda3std3__44plusIfEEE10Policy1000EN6thrust24THRUST_300001_SM_1000_NS10device_ptrIKfEEjS9_f11variance_opEEvT0_PT3_T1_NS0_13GridEvenShareISL_EET2_T4__param_3+24];
	ld.param.u64 	%rd3, [_ZN3cub18CUB_300001_SM_10006detail6reduce18DeviceReduceKernelINS2_10policy_hubIfjN4cuda3std3__44plusIfEEE10Policy1000EN6thrust24THRUST_300001_SM_1000_NS10device_ptrIKfEEjS9_f11variance_opEEvT0_PT3_T1_NS0_13GridEvenShareISL_EET2_T4__param_0];
	ld.param.u64 	%rd2, [_ZN3cub18CUB_300001_SM_10006detail6reduce18DeviceReduceKernelINS2_10policy_hubIfjN4cuda3std3__44plusIfEEE10Policy1000EN6thrust24THRUST_300001_SM_1000_NS10device_ptrIKfEEjS9_f11variance_opEEvT0_PT3_T1_NS0_13GridEvenShareISL_EET2_T4__param_1];
	cvta.to.global.u64 	%rd1, %rd3;
	mov.u32 	%r3, %ctaid.x;
	shl.b32 	%r4, %r2, 13;
	shl.b32 	%r268, %r3, 13;
	sub.s32 	%r6, %r1, %r268;
	setp.gt.u32 	%p1, %r6, 8191;
	@%p1 bra 	$L__BB9_26;
	mov.u32 	%r7, %tid.x;
	setp.ge.u32 	%p23, %r7, %r6;
	mov.f32 	%f476, 0f00000000;
	mov.u32 	%r259, %r7;
	@%p23 bra 	$L__BB9_3;
	add.s32 	%r153, %r268, %r7;
	mul.wide.u32 	%rd66, %r153, 4;
	add.s64 	%rd67, %rd1, %rd66;
	ld.global.f32 	%f279, [%rd67];
	sub.f32 	%f280, %f279, %f1;
	mul.f32 	%f476, %f280, %f280;
	add.s32 	%r259, %r7, 512;
$L__BB9_3:
	setp.ge.u32 	%p24, %r259, %r6;
	@%p24 bra 	$L__BB9_17;
	not.b32 	%r154, %r259;
	add.s32 	%r155, %r1, %r154;
	sub.s32 	%r156, %r155, %r268;
	shr.u32 	%r157, %r156, 9;
	add.s32 	%r10, %r157, 1;
	and.b32  	%r11, %r10, 15;
	setp.lt.u32 	%p25, %r156, 7680;
	@%p25 bra 	$L__BB9_8;
	or.b32  	%r258, %r259, 4096;
	add.s32 	%r257, %r259, %r268;
	and.b32  	%r158, %r10, 16777200;
	neg.s32 	%r256, %r158;
$L__BB9_6:
	.pragma "nounroll";
	mul.wide.u32 	%rd68, %r257, 4;
	add.s64 	%rd69, %rd1, %rd68;
	ld.global.f32 	%f282, [%rd69];
	sub.f32 	%f283, %f282, %f1;
	fma.rn.f32 	%f284, %f283, %f283, %f476;
	add.s32 	%r159, %r257, 512;
	mul.wide.u32 	%rd70, %r159, 4;
	add.s64 	%rd71, %rd1, %rd70;
	ld.global.f32 	%f285, [%rd71];
	sub.f32 	%f286, %f285, %f1;
	fma.rn.f32 	%f287, %f286, %f286, %f284;
	add.s32 	%r160, %r257, 1024;
	mul.wide.u32 	%rd72, %r160, 4;
	add.s64 	%rd73, %rd1, %rd72;
	ld.global.f32 	%f288, [%rd73];
	sub.f32 	%f289, %f288, %f1;
	fma.rn.f32 	%f290, %f289, %f289, %f287;
	add.s32 	%r161, %r257, 1536;
	mul.wide.u32 	%rd74, %r161, 4;
	add.s64 	%rd75, %rd1, %rd74;
	ld.global.f32 	%f291, [%rd75];
	sub.f32 	%f292, %f291, %f1;
	fma.rn.f32 	%f293, %f292, %f292, %f290;
	add.s32 	%r162, %r257, 2048;
	mul.wide.u32 	%rd76, %r162, 4;
	add.s64 	%rd77, %rd1, %rd76;
	ld.global.f32 	%f294, [%rd77];
	sub.f32 	%f295, %f294, %f1;
	fma.rn.f32 	%f296, %f295, %f295, %f293;
	add.s32 	%r163, %r257, 2560;
	mul.wide.u32 	%rd78, %r163, 4;
	add.s64 	%rd79, %rd1, %rd78;
	ld.global.f32 	%f297, [%rd79];
	sub.f32 	%f298, %f297, %f1;
	fma.rn.f32 	%f299, %f298, %f298, %f296;
	add.s32 	%r164, %r257, 3072;
	mul.wide.u32 	%rd80, %r164, 4;
	add.s64 	%rd81, %rd1, %rd80;
	ld.global.f32 	%f300, [%rd81];
	sub.f32 	%f301, %f300, %f1;
	fma.rn.f32 	%f302, %f301, %f301, %f299;
	add.s32 	%r165, %r257, 3584;
	mul.wide.u32 	%rd82, %r165, 4;
	add.s64 	%rd83, %rd1, %rd82;
	ld.global.f32 	%f303, [%rd83];
	sub.f32 	%f304, %f303, %f1;
	fma.rn.f32 	%f305, %f304, %f304, %f302;
	add.s32 	%r166, %r257, 4096;
	mul.wide.u32 	%rd84, %r166, 4;
	add.s64 	%rd85, %rd1, %rd84;
	ld.global.f32 	%f306, [%rd85];
	sub.f32 	%f307, %f306, %f1;
	fma.rn.f32 	%f308, %f307, %f307, %f305;
	add.s32 	%r167, %r257, 4608;
	mul.wide.u32 	%rd86, %r167, 4;
	add.s64 	%rd87, %rd1, %rd86;
	ld.global.f32 	%f309, [%rd87];
	sub.f32 	%f310, %f309, %f1;
	fma.rn.f32 	%f311, %f310, %f310, %f308;
	add.s32 	%r168, %r257, 5120;
	mul.wide.u32 	%rd88, %r168, 4;
	add.s64 	%rd89, %rd1, %rd88;
	ld.global.f32 	%f312, [%rd89];
	sub.f32 	%f313, %f312, %f1;
	fma.rn.f32 	%f314, %f313, %f313, %f311;
	add.s32 	%r169, %r257, 5632;
	mul.wide.u32 	%rd90, %r169, 4;
	add.s64 	%rd91, %rd1, %rd90;
	ld.global.f32 	%f315, [%rd91];
	sub.f32 	%f316, %f315, %f1;
	fma.rn.f32 	%f317, %f316, %f316, %f314;
	add.s32 	%r170, %r257, 6144;
	mul.wide.u32 	%rd92, %r170, 4;
	add.s64 	%rd93, %rd1, %rd92;
	ld.global.f32 	%f318, [%rd93];
	sub.f32 	%f319, %f318, %f1;
	fma.rn.f32 	%f320, %f319, %f319, %f317;
	add.s32 	%r171, %r257, 6656;
	mul.wide.u32 	%rd94, %r171, 4;
	add.s64 	%rd95, %rd1, %rd94;
	ld.global.f32 	%f321, [%rd95];
	sub.f32 	%f322, %f321, %f1;
	fma.rn.f32 	%f323, %f322, %f322, %f320;
	add.s32 	%r172, %r257, 7168;
	mul.wide.u32 	%rd96, %r172, 4;
	add.s64 	%rd97, %rd1, %rd96;
	ld.global.f32 	%f324, [%rd97];
	sub.f32 	%f325, %f324, %f1;
	fma.rn.f32 	%f326, %f325, %f325, %f323;
	add.s32 	%r173, %r257, 7680;
	mul.wide.u32 	%rd98, %r173, 4;
	add.s64 	%rd99, %rd1, %rd98;
	ld.global.f32 	%f327, [%rd99];
	sub.f32 	%f328, %f327, %f1;
	fma.rn.f32 	%f476, %f328, %f328, %f326;
	add.s32 	%r258, %r258, 8192;
	add.s32 	%r257, %r257, 8192;
	add.s32 	%r256, %r256, 16;
	setp.ne.s32 	%p26, %r256, 0;
	@%p26 bra 	$L__BB9_6;
	add.s32 	%r259, %r258, -4096;
$L__BB9_8:
	setp.eq.s32 	%p27, %r11, 0;
	@%p27 bra 	$L__BB9_17;
	and.b32  	%r23, %r10, 7;
	setp.lt.u32 	%p28, %r11, 8;
	@%p28 bra 	$L__BB9_11;
	add.s32 	%r174, %r268, %r259;
	mul.wide.u32 	%rd100, %r174, 4;
	add.s64 	%rd101, %rd1, %rd100;
	ld.global.f32 	%f330, [%rd101];
	sub.f32 	%f331, %f330, %f1;
	fma.rn.f32 	%f332, %f331, %f331, %f476;
	add.s32 	%r175, %r174, 512;
	mul.wide.u32 	%rd102, %r175, 4;
	add.s64 	%rd103, %rd1, %rd102;
	ld.global.f32 	%f333, [%rd103];
	sub.f32 	%f334, %f333, %f1;
	fma.rn.f32 	%f335, %f334, %f334, %f332;
	add.s32 	%r176, %r174, 1024;
	mul.wide.u32 	%rd104, %r176, 4;
	add.s64 	%rd105, %rd1, %rd104;
	ld.global.f32 	%f336, [%rd105];
	sub.f32 	%f337, %f336, %f1;
	fma.rn.f32 	%f338, %f337, %f337, %f335;
	add.s32 	%r177, %r174, 1536;
	mul.wide.u32 	%rd106, %r177, 4;
	add.s64 	%rd107, %rd1, %rd106;
	ld.global.f32 	%f339, [%rd107];
	sub.f32 	%f340, %f339, %f1;
	fma.rn.f32 	%f341, %f340, %f340, %f338;
	add.s32 	%r178, %r174, 2048;
	mul.wide.u32 	%rd108, %r178, 4;
	add.s64 	%rd109, %rd1, %rd108;
	ld.global.f32 	%f342, [%rd109];
	sub.f32 	%f343, %f342, %f1;
	fma.rn.f32 	%f344, %f343, %f343, %f341;
	add.s32 	%r179, %r174, 2560;
	mul.wide.u32 	%rd110, %r179, 4;
	add.s64 	%rd111, %rd1, %rd110;
	ld.global.f32 	%f345, [%rd111];
	sub.f32 	%f346, %f345, %f1;
	fma.rn.f32 	%f347, %f346, %f346, %f344;
	add.s32 	%r180, %r174, 3072;
	mul.wide.u32 	%rd112, %r180, 4;
	add.s64 	%rd113, %rd1, %rd112;
	ld.global.f32 	%f348, [%rd113];
	sub.f32 	%f349, %f348, %f1;
	fma.rn.f32 	%f350, %f349, %f349, %f347;
	add.s32 	%r181, %r174, 3584;
	mul.wide.u32 	%rd114, %r181, 4;
	add.s64 	%rd115, %rd1, %rd114;
	ld.global.f32 	%f351, [%rd115];
	sub.f32 	%f352, %f351, %f1;
	fma.rn.f32 	%f476, %f352, %f352, %f350;
	add.s32 	%r259, %r259, 4096;
$L__BB9_11:
	setp.eq.s32 	%p29, %r23, 0;
	@%p29 bra 	$L__BB9_17;
	and.b32  	%r26, %r10, 3;
	setp.lt.u32 	%p30, %r23, 4;
	@%p30 bra 	$L__BB9_14;
	add.s32 	%r182, %r268, %r259;
	mul.wide.u32 	%rd116, %r182, 4;
	add.s64 	%rd117, %rd1, %rd116;
	ld.global.f32 	%f354, [%rd117];
	sub.f32 	%f355, %f354, %f1;
	fma.rn.f32 	%f356, %f355, %f355, %f476;
	add.s32 	%r183, %r182, 512;
	mul.wide.u32 	%rd118, %r183, 4;
	add.s64 	%rd119, %rd1, %rd118;
	ld.global.f32 	%f357, [%rd119];
	sub.f32 	%f358, %f357, %f1;
	fma.rn.f32 	%f359, %f358, %f358, %f356;
	add.s32 	%r184, %r182, 1024;
	mul.wide.u32 	%rd120, %r184, 4;
	add.s64 	%rd121, %rd1, %rd120;
	ld.global.f32 	%f360, [%rd121];
	sub.f32 	%f361, %f360, %f1;
	fma.rn.f32 	%f362, %f361, %f361, %f359;
	add.s32 	%r185, %r182, 1536;
	mul.wide.u32 	%rd122, %r185, 4;
	add.s64 	%rd123, %rd1, %rd122;
	ld.global.f32 	%f363, [%rd123];
	sub.f32 	%f364, %f363, %f1;
	fma.rn.f32 	%f476, %f364, %f364, %f362;
	add.s32 	%r259, %r259, 2048;
$L__BB9_14:
	setp.eq.s32 	%p31, %r26, 0;
	@%p31 bra 	$L__BB9_17;
	add.s32 	%r263, %r259, %r268;
	neg.s32 	%r262, %r26;
$L__BB9_16:
	.pragma "nounroll";
	mul.wide.u32 	%rd124, %r263, 4;
	add.s64 	%rd125, %rd1, %rd124;
	ld.global.f32 	%f365, [%rd125];
	sub.f32 	%f366, %f365, %f1;
	fma.rn.f32 	%f476, %f366, %f366, %f476;
	add.s32 	%r263, %r263, 512;
	add.s32 	%r262, %r262, 1;
	setp.ne.s32 	%p32, %r262, 0;
	@%p32 bra 	$L__BB9_16;
$L__BB9_17:
	setp.lt.u32 	%p33, %r6, 512;
	@%p33 bra 	$L__BB9_22;
	// begin inline asm
	mov.u32 %r224, %laneid;
	// end inline asm
	mov.b32 	%r226, %f476;
	mov.b32 	%r227, 1;
	mov.b32 	%r248, 31;
	mov.b32 	%r249, -1;
	// begin inline asm
	shfl.sync.down.b32 %r225, %r226, %r227, %r248, %r249;
	// end inline asm
	setp.gt.s32 	%p57, %r224, 30;
	mov.b32 	%f425, %r225;
	add.f32 	%f426, %f476, %f425;
	selp.f32 	%f427, %f476, %f426, %p57;
	mov.b32 	%r231, %f427;
	mov.b32 	%r232, 2;
	// begin inline asm
	shfl.sync.down.b32 %r230, %r231, %r232, %r248, %r249;
	// end inline asm
	setp.gt.s32 	%p58, %r224, 29;
	mov.b32 	%f428, %r230;
	add.f32 	%f429, %f427, %f428;
	selp.f32 	%f430, %f427, %f429, %p58;
	mov.b32 	%r236, %f430;
	mov.b32 	%r237, 4;
	// begin inline asm
	shfl.sync.down.b32 %r235, %r236, %r237, %r248, %r249;
	// end inline asm
	setp.gt.s32 	%p59, %r224, 27;
	mov.b32 	%f431, %r235;
	add.f32 	%f432, %f430, %f431;
	selp.f32 	%f433, %f430, %f432, %p59;
	mov.b32 	%r241, %f433;
	mov.b32 	%r242, 8;
	// begin inline asm
	shfl.sync.down.b32 %r240, %r241, %r242, %r248, %r249;
	// end inline asm
	setp.gt.s32 	%p60, %r224, 23;
	mov.b32 	%f434, %r240;
	add.f32 	%f435, %f433, %f434;
	selp.f32 	%f436, %f433, %f435, %p60;
	mov.b32 	%r246, %f436;
	mov.b32 	%r247, 16;
	// begin inline asm
	shfl.sync.down.b32 %r245, %r246, %r247, %r248, %r249;
	// end inline asm
	setp.gt.s32 	%p61, %r224, 15;
	mov.b32 	%f437, %r245;
	add.f32 	%f17, %f436, %f437;
	selp.f32 	%f487, %f436, %f17, %p61;
	setp.ne.s32 	%p62, %r224, 0;
	@%p62 bra 	$L__BB9_20;
	shr.u32 	%r250, %r7, 3;
	and.b32  	%r251, %r250, 124;
	mov.u32 	%r252, _ZZN3cub18CUB_300001_SM_10006detail6reduce18DeviceReduceKernelINS2_10policy_hubIfjN4cuda3std3__44plusIfEEE10Policy1000EN6thrust24THRUST_300001_SM_1000_NS10device_ptrIKfEEjS9_f11variance_opEEvT0_PT3_T1_NS0_13GridEvenShareISL_EET2_T4_E12temp_storage;
	add.s32 	%r253, %r252, %r251;
	st.shared.f32 	[%r253+16], %f17;
$L__BB9_20:
	bar.sync 	0;
	setp.ne.s32 	%p63, %r7, 0;
	@%p63 bra 	$L__BB9_48;
	ld.shared.f32 	%f438, [_ZZN3cub18CUB_300001_SM_10006detail6reduce18DeviceReduceKernelINS2_10policy_hubIfjN4cuda3std3__44plusIfEEE10Policy1000EN6thrust24THRUST_300001_SM_1000_NS10device_ptrIKfEEjS9_f11variance_opEEvT0_PT3_T1_NS0_13GridEvenShareISL_EET2_T4_E12temp_storage+20];
	add.f32 	%f439, %f487, %f438;
	ld.shared.f32 	%f440, [_ZZN3cub18CUB_300001_SM_10006detail6reduce18DeviceReduceKernelINS2_10policy_hubIfjN4cuda3std3__44plusIfEEE10Policy1000EN6thrust24THRUST_300001_SM_1000_NS10device_ptrIKfEEjS9_f11variance_opEEvT0_PT3_T1_NS0_13GridEvenShareISL_EET2_T4_E12temp_storage+24];
	add.f32 	%f441, %f439, %f440;
	ld.shared.f32 	%f442, [_ZZN3cub18CUB_300001_SM_10006detail6reduce18DeviceReduceKernelINS2_10policy_hubIfjN4cuda3std3__44plusIfEEE10Policy1000EN6thrust24THRUST_300001_SM_1000_NS10device_ptrIKfEEjS9_f11variance_opEEvT0_PT3_T1_NS0_13GridEvenShareISL_EET2_T4_E12temp_storage+28];
	add.f32 	%f443, %f441, %f442;
	ld.shared.f32 	%f444, [_ZZN3cub18CUB_300001_SM_10006detail6reduce18DeviceReduceKernelINS2_10policy_hubIfjN4cuda3std3__44plusIfEEE10Policy1000EN6thrust24THRUST_300001_SM_1000_NS10device_ptrIKfEEjS9_f11variance_opEEvT0_PT3_T1_NS0_13GridEvenShareISL_EET2_T4_E12temp_storage+32];
	add.f32 	%f445, %f443, %f444;
	ld.shared.f32 	%f446, [_ZZN3cub18CUB_300001_SM_10006detail6reduce18DeviceReduceKernelINS2_10policy_hubIfjN4cuda3std3__44plusIfEEE10Policy1000EN6thrust24THRUST_300001_SM_1000_NS10device_ptrIKfEEjS9_f11variance_opEEvT0_PT3_T1_NS0_13GridEvenShareISL_EET2_T4_E12temp_storage+36];
	add.f32 	%f447, %f445, %f446;
	ld.shared.f32 	%f448, [_ZZN3cub18CUB_300001_SM_10006detail6reduce18DeviceReduceKernelINS2_10policy_hubIfjN4cuda3std3__44plusIfEEE10Policy1000EN6thrust24THRUST_300001_SM_1000_NS10device_ptrIKfEEjS9_f11variance_opEEvT0_PT3_T1_NS0_13GridEvenShareISL_EET2_T4_E12temp_storage+40];
	add.f32 	%f449, %f447, %f448;
	ld.shared.f32 	%f450, [_ZZN3cub18CUB_300001_SM_10006detail6reduce18DeviceReduceKernelINS2_10policy_hubIfjN4cuda3std3__44plusIfEEE10Policy1000EN6thrust24THRUST_300001_SM_1000_NS10device_ptrIKfEEjS9_f11variance_opEEvT0_PT3_T1_NS0_13GridEvenShareISL_EET2_T4_E12temp_storage+44];
	add.f32 	%f451, %f449, %f450;
	ld.shared.f32 	%f452, [_ZZN3cub18CUB_300001_SM_10006detail6reduce18DeviceReduceKernelINS2_10policy_hubIfjN4cuda3std3__44plusIfEEE10Policy1000EN6thrust24THRUST_300001_SM_1000_NS10device_ptrIKfEEjS9_f11variance_opEEvT0_PT3_T1_NS0_13GridEvenShareISL_EET2_T4_E12temp_storage+48];
	add.f32 	%f453, %f451, %f452;
	ld.shared.f32 	%f454, [_ZZN3cub18CUB_300001_SM_10006detail6reduce18DeviceReduceKernelINS2_10policy_hubIfjN4cuda3std3__44plusIfEEE10Policy1000EN6thrust24THRUST_300001_SM_1000_NS10device_ptrIKfEEjS9_f11variance_opEEvT0_PT3_T1_NS0_13GridEvenShareISL_EET2_T4_E12temp_storage+52];
	add.f32 	%f455, %f453, %f454;
	ld.shared.f32 	%f456, [_ZZN3cub18CUB_300001_SM_10006detail6reduce18DeviceReduceKernelINS2_10policy_hubIfjN4cuda3std3__44plusIfEEE10Policy1000EN6thrust24THRUST_300001_SM_1000_NS10device_ptrIKfEEjS9_f11variance_opEEvT0_PT3_T1_NS0_13GridEvenShareISL_EET2_T4_E12temp_storage+56];
	add.f32 	%f457, %f455, %f456;
	ld.shared.f32 	%f458, [_ZZN3cub18CUB_300001_SM_10006detail6reduce18DeviceReduceKernelINS2_10policy_hubIfjN4cuda3std3__44plusIfEEE10Policy1000EN6thrust24THRUST_300001_SM_1000_NS10device_ptrIKfEEjS9_f11variance_opEEvT0_PT3_T1_NS0_13GridEvenShareISL_EET2_T4_E12temp_storage+60];
	add.f32 	%f459, %f457, %f458;
	ld.shared.f32 	%f460, [_ZZN3cub18CUB_300001_SM_10006detail6reduce18DeviceReduceKernelINS2_10policy_hubIfjN4cuda3std3__44plusIfEEE10Policy1000EN6thrust24THRUST_300001_SM_1000_NS10device_ptrIKfEEjS9_f11variance_opEEvT0_PT3_T1_NS0_13GridEvenShareISL_EET2_T4_E12temp_storage+64];
	add.f32 	%f461, %f459, %f460;
	ld.shared.f32 	%f462, [_ZZN3cub18CUB_300001_SM_10006detail6reduce18DeviceReduceKernelINS2_10policy_hubIfjN4cuda3std3__44plusIfEEE10Policy1000EN6thrust24THRUST_300001_SM_1000_NS10device_ptrIKfEEjS9_f11variance_opEEvT0_PT3_T1_NS0_13GridEvenShareISL_EET2_T4_E12temp_storage+68];
	add.f32 	%f463, %f461, %f462;
	ld.shared.f32 	%f464, [_ZZN3cub18CUB_300001_SM_10006detail6reduce18DeviceReduceKernelINS2_10policy_hubIfjN4cuda3std3__44plusIfEEE10Policy1000EN6thrust24THRUST_300001_SM_1000_NS10device_ptrIKfEEjS9_f11variance_opEEvT0_PT3_T1_NS0_13GridEvenShareISL_EET2_T4_E12temp_storage+72];
	add.f32 	%f465, %f463, %f464;
	ld.shared.f32 	%f466, [_ZZN3cub18CUB_300001_SM_10006detail6reduce18DeviceReduceKernelINS2_10policy_hubIfjN4cuda3std3__44plusIfEEE10Policy1000EN6thrust24THRUST_300001_SM_1000_NS10device_ptrIKfEEjS9_f11variance_opEEvT0_PT3_T1_NS0_13GridEvenShareISL_EET2_T4_E12temp_storage+76];
	add.f32 	%f487, %f465, %f466;
	bra.uni 	$L__BB9_48;
$L__BB9_22:
	// begin inline asm
	mov.u32 %r186, %laneid;
	// end inline asm
	and.b32  	%r212, %r7, 992;
	add.s32 	%r213, %r212, 32;
	setp.gt.u32 	%p34, %r213, %r6;
	not.b32 	%r214, %r212;
	add.s32 	%r215, %r6, %r214;
	selp.b32 	%r210, %r215, 31, %p34;
	mov.b32 	%r188, %f476;
	mov.b32 	%r189, 1;
	mov.b32 	%r211, -1;
	// begin inline asm
	shfl.sync.down.b32 %r187, %r188, %r189, %r210, %r211;
	// end inline asm
	setp.lt.s32 	%p35, %r186, %r210;
	mov.b32 	%f367, %r187;
	add.f32 	%f368, %f476, %f367;
	selp.f32 	%f369, %f368, %f476, %p35;
	mov.b32 	%r193, %f369;
	mov.b32 	%r194, 2;
	// begin inline asm
	shfl.sync.down.b32 %r192, %r193, %r194, %r210, %r211;
	// end inline asm
	add.s32 	%r216, %r186, 2;
	setp.gt.s32 	%p36, %r216, %r210;
	mov.b32 	%f370, %r192;
	add.f32 	%f371, %f369, %f370;
	selp.f32 	%f372, %f369, %f371, %p36;
	mov.b32 	%r198, %f372;
	mov.b32 	%r199, 4;
	// begin inline asm
	shfl.sync.down.b32 %r197, %r198, %r199, %r210, %r211;
	// end inline asm
	add.s32 	%r217, %r186, 4;
	setp.gt.s32 	%p37, %r217, %r210;
	mov.b32 	%f373, %r197;
	add.f32 	%f374, %f372, %f373;
	selp.f32 	%f375, %f372, %f374, %p37;
	mov.b32 	%r203, %f375;
	mov.b32 	%r204, 8;
	// begin inline asm
	shfl.sync.down.b32 %r202, %r203, %r204, %r210, %r211;
	// end inline asm
	add.s32 	%r218, %r186, 8;
	setp.gt.s32 	%p38, %r218, %r210;
	mov.b32 	%f376, %r202;
	add.f32 	%f377, %f375, %f376;
	selp.f32 	%f378, %f375, %f377, %p38;
	mov.b32 	%r208, %f378;
	mov.b32 	%r209, 16;
	// begin inline asm
	shfl.sync.down.b32 %r207, %r208, %r209, %r210, %r211;
	// end inline asm
	add.s32 	%r219, %r186, 16;
	setp.gt.s32 	%p39, %r219, %r210;
	mov.b32 	%f379, %r207;
	add.f32 	%f380, %f378, %f379;
	selp.f32 	%f487, %f378, %f380, %p39;
	setp.ne.s32 	%p40, %r186, 0;
	@%p40 bra 	$L__BB9_24;
	shr.u32 	%r220, %r7, 3;
	and.b32  	%r221, %r220, 124;
	mov.u32 	%r222, _ZZN3cub18CUB_300001_SM_10006detail6reduce18DeviceReduceKernelINS2_10policy_hubIfjN4cuda3std3__44plusIfEEE10Policy1000EN6thrust24THRUST_300001_SM_1000_NS10device_ptrIKfEEjS9_f11variance_opEEvT0_PT3_T1_NS0_13GridEvenShareISL_EET2_T4_E12temp_storage;
	add.s32 	%r223, %r222, %r221;
	st.shared.f32 	[%r223+16], %f487;
$L__BB9_24:
	bar.sync 	0;
	setp.ne.s32 	%p41, %r7, 0;
	@%p41 bra 	$L__BB9_48;
	setp.gt.u32 	%p42, %r6, 32;
	ld.shared.f32 	%f381, [_ZZN3cub18CUB_300001_SM_10006detail6reduce18DeviceReduceKernelINS2_10policy_hubIfjN4cuda3std3__44plusIfEEE10Policy1000EN6thrust24THRUST_300001_SM_1000_NS10device_ptrIKfEEjS9_f11variance_opEEvT0_PT3_T1_NS0_13GridEvenShareISL_EET2_T4_E12temp_storage+20];
	add.f32 	%f382, %f487, %f381;
	selp.f32 	%f383, %f382, %f487, %p42;
	setp.gt.u32 	%p43, %r6, 64;
	ld.shared.f32 	%f384, [_ZZN3cub18CUB_300001_SM_10006detail6reduce18DeviceReduceKernelINS2_10policy_hubIfjN4cuda3std3__44plusIfEEE10Policy1000EN6thrust24THRUST_300001_SM_1000_NS10device_ptrIKfEEjS9_f11variance_opEEvT0_PT3_T1_NS0_13GridEvenShareISL_EET2_T4_E12temp_storage+24];
	add.f32 	%f385, %f384, %f383;
	selp.f32 	%f386, %f385, %f383, %p43;
	setp.gt.u32 	%p44, %r6, 96;
	ld.shared.f32 	%f387, [_ZZN3cub18CUB_300001_SM_10006detail6reduce18DeviceReduceKernelINS2_10policy_hubIfjN4cuda3std3__44plusIfEEE10Policy1000EN6thrust24THRUST_300001_SM_1000_NS10device_ptrIKfEEjS9_f11variance_opEEvT0_PT3_T1_NS0_13GridEvenShareISL_EET2_T4_E12temp_storage+28];
	add.f32 	%f388, %f387, %f386;
	selp.f32 	%f389, %f388, %f386, %p44;
	setp.gt.u32 	%p45, %r6, 128;
	ld.shared.f32 	%f390, [_ZZN3cub18CUB_300001_SM_10006detail6reduce18DeviceReduceKernelINS2_10policy_hubIfjN4cuda3std3__44plusIfEEE10Policy1000EN6thrust24THRUST_300001_SM_1000_NS10device_ptrIKfEEjS9_f11variance_opEEvT0_PT3_T1_NS0_13GridEvenShareISL_EET2_T4_E12temp_storage+32];
	add.f32 	%f391, %f390, %f389;
	selp.f32 	%f392, %f391, %f389, %p45;
	setp.gt.u32 	%p46, %r6, 160;
	ld.shared.f32 	%f393, [_ZZN3cub18CUB_300001_SM_10006detail6reduce18DeviceReduceKernelINS2_10policy_hubIfjN4cuda3std3__44plusIfEEE10Policy1000EN6thrust24THRUST_300001_SM_1000_NS10device_ptrIKfEEjS9_f11variance_opEEvT0_PT3_T1_NS0_13GridEvenShareISL_EET2_T4_E12temp_storage+36];
	add.f32 	%f394, %f393, %f392;
	selp.f32 	%f395, %f394, %f392, %p46;
	setp.gt.u32 	%p47, %r6, 192;
	ld.shared.f32 	%f396, [_ZZN3cub18CUB_300001_SM_10006detail6reduce18DeviceReduceKernelINS2_10policy_hubIfjN4cuda3std3__44plusIfEEE10Policy1000EN6thrust24THRUST_300001_SM_1000_NS10device_ptrIKfEEjS9_f11variance_opEEvT0_PT3_T1_NS0_13GridEvenShareISL_EET2_T4_E12temp_storage+40];
	add.f32 	%f397, %f396, %f395;
	selp.f32 	%f398, %f397, %f395, %p47;
	setp.gt.u32 	%p48, %r6, 224;
	ld.shared.f32 	%f399, [_ZZN3cub18CUB_300001_SM_10006detail6reduce18DeviceReduceKernelINS2_10policy_hubIfjN4cuda3std3__44plusIfEEE10Policy1000EN6thrust24THRUST_300001_SM_1000_NS10device_ptrIKfEEjS9_f11variance_opEEvT0_PT3_T1_NS0_13GridEvenShareISL_EET2_T4_E12temp_storage+44];
	add.f32 	%f400, %f399, %f398;
	selp.f32 	%f401, %f400, %f398, %p48;
	setp.gt.u32 	%p49, %r6, 256;
	ld.shared.f32 	%f402, [_ZZN3cub18CUB_300001_SM_10006detail6reduce18DeviceReduceKernelINS2_10policy_hubIfjN4cuda3std3__44plusIfEEE10Policy1000EN6thrust24THRUST_300001_SM_1000_NS10device_ptrIKfEEjS9_f11variance_opEEvT0_PT3_T1_NS0_13GridEvenShareISL_EET2_T4_E12temp_storage+48];
	add.f32 	%f403, %f402, %f401;
	selp.f32 	%f404, %f403, %f401, %p49;
	setp.gt.u32 	%p50, %r6, 288;
	ld.shared.f32 	%f405, [_ZZN3cub18CUB_300001_SM_10006detail6reduce18DeviceReduceKernelINS2_10policy_hubIfjN4cuda3std3__44plusIfEEE10Policy1000EN6thrust24THRUST_300001_SM_1000_NS10device_ptrIKfEEjS9_f11variance_opEEvT0_PT3_T1_NS0_13GridEvenShareISL_EET2_T4_E12temp_storage+52];
	add.f32 	%f406, %f405, %f404;
	selp.f32 	%f407, %f406, %f404, %p50;
	setp.gt.u32 	%p51, %r6, 320;
	ld.shared.f32 	%f408, [_ZZN3cub18CUB_300001_SM_10006detail6reduce18DeviceReduceKernelINS2_10policy_hubIfjN4cuda3std3__44plusIfEEE10Policy1000EN6thrust24THRUST_300001_SM_1000_NS10device_ptrIKfEEjS9_f11variance_opEEvT0_PT3_T1_NS0_13GridEvenShareISL_EET2_T4_E12temp_storage+56];
	add.f32 	%f409, %f408, %f407;
	selp.f32 	%f410, %f409, %f407, %p51;
	setp.gt.u32 	%p52, %r6, 352;
	ld.shared.f32 	%f411, [_ZZN3cub18CUB_300001_SM_10006detail6reduce18DeviceReduceKernelINS2_10policy_hubIfjN4cuda3std3__44plusIfEEE10Policy1000EN6thrust24THRUST_300001_SM_1000_NS10device_ptrIKfEEjS9_f11variance_opEEvT0_PT3_T1_NS0_13GridEvenShareISL_EET2_T4_E12temp_storage+60];
	add.f32 	%f412, %f411, %f410;
	selp.f32 	%f413, %f412, %f410, %p52;
	setp.gt.u32 	%p53, %r6, 384;
	ld.shared.f32 	%f414, [_ZZN3cub18CUB_300001_SM_10006detail6reduce18DeviceReduceKernelINS2_10policy_hubIfjN4cuda3std3__44plusIfEEE10Policy1000EN6thrust24THRUST_300001_SM_1000_NS10device_ptrIKfEEjS9_f11variance_opEEvT0_PT3_T1_NS0_13GridEvenShareISL_EET2_T4_E12temp_storage+64];
	add.f32 	%f415, %f414, %f413;
	selp.f32 	%f416, %f415, %f413, %p53;
	setp.gt.u32 	%p54, %r6, 416;
	ld.shared.f32 	%f417, [_ZZN3cub18CUB_300001_SM_10006detail6reduce18DeviceReduceKernelINS2_10policy_hubIfjN4cuda3std3__44plusIfEEE10Policy1000EN6thrust24THRUST_300001_SM_1000_NS10device_ptrIKfEEjS9_f11variance_opEEvT0_PT3_T1_NS0_13GridEvenShareISL_EET2_T4_E12temp_storage+68];
	add.f32 	%f418, %f417, %f416;
	selp.f32 	%f419, %f418, %f416, %p54;
	setp.gt.u32 	%p55, %r6, 448;
	ld.shared.f32 	%f420, [_ZZN3cub18CUB_300001_SM_10006detail6reduce18DeviceReduceKernelINS2_10policy_hubIfjN4cuda3std3__44plusIfEEE10Policy1000EN6thrust24THRUST_300001_SM_1000_NS10device_ptrIKfEEjS9_f11variance_opEEvT0_PT3_T1_NS0_13GridEvenShareISL_EET2_T4_E12temp_storage+72];
	add.f32 	%f421, %f420, %f419;
	selp.f32 	%f422, %f421, %f419, %p55;
	setp.gt.u32 	%p56, %r6, 480;
	ld.shared.f32 	%f423, [_ZZN3cub18CUB_300001_SM_10006detail6reduce18DeviceReduceKernelINS2_10policy_hubIfjN4cuda3std3__44plusIfEEE10Policy1000EN6thrust24THRUST_300001_SM_1000_NS10device_ptrIKfEEjS9_f11variance_opEEvT0_PT3_T1_NS0_13GridEvenShareISL_EET2_T4_E12temp_storage+76];
	add.f32 	%f424, %f423, %f422;
	selp.f32 	%f487, %f424, %f422, %p56;
	bra.uni 	$L__BB9_48;
$L__BB9_26:
	mov.u32 	%r35, %tid.x;
	add.s32 	%r73, %r35, %r268;
	mul.wide.u32 	%rd4, %r73, 4;
	add.s64 	%rd5, %rd1, %rd4;
	ld.global.f32 	%f42, [%rd5];
	sub.f32 	%f43, %f42, %f1;
	ld.global.f32 	%f44, [%rd5+2048];
	sub.f32 	%f45, %f44, %f1;
	mul.f32 	%f46, %f45, %f45;
	ld.global.f32 	%f47, [%rd5+4096];
	sub.f32 	%f48, %f47, %f1;
	ld.global.f32 	%f49, [%rd5+6144];
	sub.f32 	%f50, %f49, %f1;
	mul.f32 	%f51, %f50, %f50;
	ld.global.f32 	%f52, [%rd5+8192];
	sub.f32 	%f53, %f52, %f1;
	ld.global.f32 	%f54, [%rd5+10240];
	sub.f32 	%f55, %f54, %f1;
	mul.f32 	%f56, %f55, %f55;
	ld.global.f32 	%f57, [%rd5+12288];
	sub.f32 	%f58, %f57, %f1;
	ld.global.f32 	%f59, [%rd5+14336];
	sub.f32 	%f60, %f59, %f1;
	mul.f32 	%f61, %f60, %f60;
	ld.global.f32 	%f62, [%rd5+16384];
	sub.f32 	%f63, %f62, %f1;
	ld.global.f32 	%f64, [%rd5+18432];
	sub.f32 	%f65, %f64, %f1;
	mul.f32 	%f66, %f65, %f65;
	ld.global.f32 	%f67, [%rd5+20480];
	sub.f32 	%f68, %f67, %f1;
	ld.global.f32 	%f69, [%rd5+22528];
	sub.f32 	%f70, %f69, %f1;
	mul.f32 	%f71, %f70, %f70;
	ld.global.f32 	%f72, [%rd5+24576];
	sub.f32 	%f73, %f72, %f1;
	ld.global.f32 	%f74, [%rd5+26624];
	sub.f32 	%f75, %f74, %f1;
	mul.f32 	%f76, %f75, %f75;
	ld.global.f32 	%f77, [%rd5+28672];
	sub.f32 	%f78, %f77, %f1;
	ld.global.f32 	%f79, [%rd5+30720];
	sub.f32 	%f80, %f79, %f1;
	mul.f32 	%f81, %f80, %f80;
	fma.rn.f32 	%f82, %f43, %f43, %f46;
	fma.rn.f32 	%f83, %f48, %f48, %f51;
	fma.rn.f32 	%f84, %f53, %f53, %f56;
	fma.rn.f32 	%f85, %f58, %f58, %f61;
	fma.rn.f32 	%f86, %f63, %f63, %f66;
	fma.rn.f32 	%f87, %f68, %f68, %f71;
	fma.rn.f32 	%f88, %f73, %f73, %f76;
	fma.rn.f32 	%f89, %f78, %f78, %f81;
	add.f32 	%f90, %f82, %f83;
	add.f32 	%f91, %f84, %f85;
	add.f32 	%f92, %f86, %f87;
	add.f32 	%f93, %f88, %f89;
	add.f32 	%f94, %f90, %f91;
	add.f32 	%f95, %f92, %f93;
	add.f32 	%f486, %f94, %f95;
	setp.lt.u32 	%p2, %r6, %r4;
	@%p2 bra 	$L__BB9_44;
	add.s32 	%r36, %r1, -8192;
	add.s32 	%r37, %r4, %r268;
	not.b32 	%r75, %r35;
	add.s32 	%r76, %r75, %r1;
	sub.s32 	%r77, %r76, %r4;
	sub.s32 	%r265, %r77, %r268;
	add.s32 	%r78, %r37, %r35;
	add.s32 	%r264, %r78, 4096;
	mov.b32 	%r267, 0;
	mov.u32 	%r266, %r37;
$L__BB9_28:
	add.s32 	%r268, %r268, %r4;
	setp.gt.u32 	%p3, %r268, %r36;
	@%p3 bra 	$L__BB9_30;
	add.s32 	%r79, %r35, %r268;
	mul.wide.u32 	%rd6, %r79, 4;
	add.s64 	%rd7, %rd1, %rd6;
	ld.global.f32 	%f96, [%rd7];
	sub.f32 	%f97, %f96, %f1;
	ld.global.f32 	%f98, [%rd7+2048];
	sub.f32 	%f99, %f98, %f1;
	ld.global.f32 	%f100, [%rd7+4096];
	sub.f32 	%f101, %f100, %f1;
	mul.f32 	%f102, %f101, %f101;
	ld.global.f32 	%f103, [%rd7+6144];
	sub.f32 	%f104, %f103, %f1;
	ld.global.f32 	%f105, [%rd7+8192];
	sub.f32 	%f106, %f105, %f1;
	mul.f32 	%f107, %f106, %f106;
	ld.global.f32 	%f108, [%rd7+10240];
	sub.f32 	%f109, %f108, %f1;
	ld.global.f32 	%f110, [%rd7+12288];
	sub.f32 	%f111, %f110, %f1;
	mul.f32 	%f112, %f111, %f111;
	ld.global.f32 	%f113, [%rd7+14336];
	sub.f32 	%f114, %f113, %f1;
	ld.global.f32 	%f115, [%rd7+16384];
	sub.f32 	%f116, %f115, %f1;
	mul.f32 	%f117, %f116, %f116;
	ld.global.f32 	%f118, [%rd7+18432];
	sub.f32 	%f119, %f118, %f1;
	ld.global.f32 	%f120, [%rd7+20480];
	sub.f32 	%f121, %f120, %f1;
	mul.f32 	%f122, %f121, %f121;
	ld.global.f32 	%f123, [%rd7+22528];
	sub.f32 	%f124, %f123, %f1;
	ld.global.f32 	%f125, [%rd7+24576];
	sub.f32 	%f126, %f125, %f1;
	mul.f32 	%f127, %f126, %f126;
	ld.global.f32 	%f128, [%rd7+26624];
	sub.f32 	%f129, %f128, %f1;
	ld.global.f32 	%f130, [%rd7+28672];
	sub.f32 	%f131, %f130, %f1;
	mul.f32 	%f132, %f131, %f131;
	ld.global.f32 	%f133, [%rd7+30720];
	sub.f32 	%f134, %f133, %f1;
	fma.rn.f32 	%f135, %f97, %f97, %f486;
	fma.rn.f32 	%f136, %f99, %f99, %f102;
	fma.rn.f32 	%f137, %f104, %f104, %f107;
	fma.rn.f32 	%f138, %f109, %f109, %f112;
	fma.rn.f32 	%f139, %f114, %f114, %f117;
	fma.rn.f32 	%f140, %f119, %f119, %f122;
	fma.rn.f32 	%f141, %f124, %f124, %f127;
	fma.rn.f32 	%f142, %f129, %f129, %f132;
	add.f32 	%f143, %f135, %f136;
	add.f32 	%f144, %f137, %f138;
	add.f32 	%f145, %f139, %f140;
	add.f32 	%f146, %f141, %f142;
	add.f32 	%f147, %f143, %f144;
	add.f32 	%f148, %f145, %f146;
	add.f32 	%f149, %f147, %f148;
	fma.rn.f32 	%f486, %f134, %f134, %f149;
	sub.s32 	%r80, %r1, %r268;
	setp.lt.u32 	%p4, %r80, %r4;
	add.s32 	%r267, %r267, 1;
	add.s32 	%r266, %r266, %r4;
	sub.s32 	%r265, %r265, %r4;
	add.s32 	%r264, %r264, %r4;
	@%p4 bra 	$L__BB9_44;
	bra.uni 	$L__BB9_28;
$L__BB9_30:
	setp.le.u32 	%p5, %r1, %r268;
	sub.s32 	%r81, %r1, %r268;
	setp.ge.s32 	%p6, %r35, %r81;
	or.pred  	%p7, %p5, %p6;
	@%p7 bra 	$L__BB9_44;
	add.s32 	%r84, %r1, %r75;
	sub.s32 	%r85, %r84, %r37;
	mul.lo.s32 	%r86, %r2, %r267;
	shl.b32 	%r87, %r86, 13;
	sub.s32 	%r88, %r85, %r87;
	shr.u32 	%r89, %r88, 9;
	add.s32 	%r50, %r89, 1;
	and.b32  	%r51, %r50, 15;
	setp.lt.u32 	%p8, %r88, 7680;
	mov.u32 	%r273, %r35;
	@%p8 bra 	$L__BB9_35;
	or.b32  	%r271, %r35, 4096;
	shr.u32 	%r90, %r265, 9;
	add.s32 	%r91, %r90, 1;
	and.b32  	%r92, %r91, 16777200;
	neg.s32 	%r269, %r92;
$L__BB9_33:
	.pragma "nounroll";
	add.s32 	%r93, %r264, -4096;
	mul.wide.u32 	%rd8, %r93, 4;
	add.s64 	%rd9, %rd1, %rd8;
	ld.global.f32 	%f151, [%rd9];
	sub.f32 	%f152, %f151, %f1;
	fma.rn.f32 	%f153, %f152, %f152, %f486;
	add.s32 	%r94, %r264, -3584;
	mul.wide.u32 	%rd10, %r94, 4;
	add.s64 	%rd11, %rd1, %rd10;
	ld.global.f32 	%f154, [%rd11];
	sub.f32 	%f155, %f154, %f1;
	fma.rn.f32 	%f156, %f155, %f155, %f153;
	add.s32 	%r95, %r264, -3072;
	mul.wide.u32 	%rd12, %r95, 4;
	add.s64 	%rd13, %rd1, %rd12;
	ld.global.f32 	%f157, [%rd13];
	sub.f32 	%f158, %f157, %f1;
	fma.rn.f32 	%f159, %f158, %f158, %f156;
	add.s32 	%r96, %r264, -2560;
	mul.wide.u32 	%rd14, %r96, 4;
	add.s64 	%rd15, %rd1, %rd14;
	ld.global.f32 	%f160, [%rd15];
	sub.f32 	%f161, %f160, %f1;
	fma.rn.f32 	%f162, %f161, %f161, %f159;
	add.s32 	%r97, %r264, -2048;
	mul.wide.u32 	%rd16, %r97, 4;
	add.s64 	%rd17, %rd1, %rd16;
	ld.global.f32 	%f163, [%rd17];
	sub.f32 	%f164, %f163, %f1;
	fma.rn.f32 	%f165, %f164, %f164, %f162;
	add.s32 	%r98, %r264, -1536;
	mul.wide.u32 	%rd18, %r98, 4;
	add.s64 	%rd19, %rd1, %rd18;
	ld.global.f32 	%f166, [%rd19];
	sub.f32 	%f167, %f166, %f1;
	fma.rn.f32 	%f168, %f167, %f167, %f165;
	add.s32 	%r99, %r264, -1024;
	mul.wide.u32 	%rd20, %r99, 4;
	add.s64 	%rd21, %rd1, %rd20;
	ld.global.f32 	%f169, [%rd21];
	sub.f32 	%f170, %f169, %f1;
	fma.rn.f32 	%f171, %f170, %f170, %f168;
	add.s32 	%r100, %r264, 3584;
	add.s32 	%r101, %r264, -512;
	mul.wide.u32 	%rd22, %r101, 4;
	add.s64 	%rd23, %rd1, %rd22;
	ld.global.f32 	%f172, [%rd23];
	sub.f32 	%f173, %f172, %f1;
	fma.rn.f32 	%f174, %f173, %f173, %f171;
	mul.wide.u32 	%rd24, %r264, 4;
	add.s64 	%rd25, %rd1, %rd24;
	ld.global.f32 	%f175, [%rd25];
	sub.f32 	%f176, %f175, %f1;
	fma.rn.f32 	%f177, %f176, %f176, %f174;
	add.s32 	%r102, %r264, 512;
	mul.wide.u32 	%rd26, %r102, 4;
	add.s64 	%rd27, %rd1, %rd26;
	ld.global.f32 	%f178, [%rd27];
	sub.f32 	%f179, %f178, %f1;
	fma.rn.f32 	%f180, %f179, %f179, %f177;
	add.s32 	%r103, %r264, 1024;
	mul.wide.u32 	%rd28, %r103, 4;
	add.s64 	%rd29, %rd1, %rd28;
	ld.global.f32 	%f181, [%rd29];
	sub.f32 	%f182, %f181, %f1;
	fma.rn.f32 	%f183, %f182, %f182, %f180;
	add.s32 	%r104, %r264, 1536;
	mul.wide.u32 	%rd30, %r104, 4;
	add.s64 	%rd31, %rd1, %rd30;
	ld.global.f32 	%f184, [%rd31];
	sub.f32 	%f185, %f184, %f1;
	fma.rn.f32 	%f186, %f185, %f185, %f183;
	add.s32 	%r105, %r264, 2048;
	mul.wide.u32 	%rd32, %r105, 4;
	add.s64 	%rd33, %rd1, %rd32;
	ld.global.f32 	%f187, [%rd33];
	sub.f32 	%f188, %f187, %f1;
	fma.rn.f32 	%f189, %f188, %f188, %f186;
	add.s32 	%r106, %r264, 2560;
	mul.wide.u32 	%rd34, %r106, 4;
	add.s64 	%rd35, %rd1, %rd34;
	ld.global.f32 	%f190, [%rd35];
	sub.f32 	%f191, %f190, %f1;
	fma.rn.f32 	%f192, %f191, %f191, %f189;
	add.s32 	%r107, %r264, 3072;
	mul.wide.u32 	%rd36, %r107, 4;
	add.s64 	%rd37, %rd1, %rd36;
	ld.global.f32 	%f193, [%rd37];
	sub.f32 	%f194, %f193, %f1;
	fma.rn.f32 	%f195, %f194, %f194, %f192;
	mul.wide.u32 	%rd38, %r100, 4;
	add.s64 	%rd39, %rd1, %rd38;
	ld.global.f32 	%f196, [%rd39];
	sub.f32 	%f197, %f196, %f1;
	fma.rn.f32 	%f486, %f197, %f197, %f195;
	add.s32 	%r271, %r271, 8192;
	add.s32 	%r264, %r264, 8192;
	add.s32 	%r269, %r269, 16;
	setp.ne.s32 	%p9, %r269, 0;
	@%p9 bra 	$L__BB9_33;
	add.s32 	%r273, %r271, -4096;
$L__BB9_35:
	setp.eq.s32 	%p10, %r51, 0;
	@%p10 bra 	$L__BB9_44;
	and.b32  	%r62, %r50, 7;
	setp.lt.u32 	%p11, %r51, 8;
	@%p11 bra 	$L__BB9_38;
	add.s32 	%r108, %r273, %r268;
	mul.wide.u32 	%rd40, %r108, 4;
	add.s64 	%rd41, %rd1, %rd40;
	ld.global.f32 	%f199, [%rd41];
	sub.f32 	%f200, %f199, %f1;
	fma.rn.f32 	%f201, %f200, %f200, %f486;
	add.s32 	%r109, %r108, 512;
	mul.wide.u32 	%rd42, %r109, 4;
	add.s64 	%rd43, %rd1, %rd42;
	ld.global.f32 	%f202, [%rd43];
	sub.f32 	%f203, %f202, %f1;
	fma.rn.f32 	%f204, %f203, %f203, %f201;
	add.s32 	%r110, %r108, 1024;
	mul.wide.u32 	%rd44, %r110, 4;
	add.s64 	%rd45, %rd1, %rd44;
	ld.global.f32 	%f205, [%rd45];
	sub.f32 	%f206, %f205, %f1;
	fma.rn.f32 	%f207, %f206, %f206, %f204;
	add.s32 	%r111, %r108, 1536;
	mul.wide.u32 	%rd46, %r111, 4;
	add.s64 	%rd47, %rd1, %rd46;
	ld.global.f32 	%f208, [%rd47];
	sub.f32 	%f209, %f208, %f1;
	fma.rn.f32 	%f210, %f209, %f209, %f207;
	add.s32 	%r112, %r108, 2048;
	mul.wide.u32 	%rd48, %r112, 4;
	add.s64 	%rd49, %rd1, %rd48;
	ld.global.f32 	%f211, [%rd49];
	sub.f32 	%f212, %f211, %f1;
	fma.rn.f32 	%f213, %f212, %f212, %f210;
	add.s32 	%r113, %r108, 2560;
	mul.wide.u32 	%rd50, %r113, 4;
	add.s64 	%rd51, %rd1, %rd50;
	ld.global.f32 	%f214, [%rd51];
	sub.f32 	%f215, %f214, %f1;
	fma.rn.f32 	%f216, %f215, %f215, %f213;
	add.s32 	%r114, %r108, 3072;
	mul.wide.u32 	%rd52, %r114, 4;
	add.s64 	%rd53, %rd1, %rd52;
	ld.global.f32 	%f217, [%rd53];
	sub.f32 	%f218, %f217, %f1;
	fma.rn.f32 	%f219, %f218, %f218, %f216;
	add.s32 	%r115, %r108, 3584;
	mul.wide.u32 	%rd54, %r115, 4;
	add.s64 	%rd55, %rd1, %rd54;
	ld.global.f32 	%f220, [%rd55];
	sub.f32 	%f221, %f220, %f1;
	fma.rn.f32 	%f486, %f221, %f221, %f219;
	add.s32 	%r273, %r273, 4096;
$L__BB9_38:
	setp.eq.s32 	%p12, %r62, 0;
	@%p12 bra 	$L__BB9_44;
	setp.lt.u32 	%p13, %r62, 4;
	@%p13 bra 	$L__BB9_41;
	add.s32 	%r116, %r273, %r268;
	mul.wide.u32 	%rd56, %r116, 4;
	add.s64 	%rd57, %rd1, %rd56;
	ld.global.f32 	%f223, [%rd57];
	sub.f32 	%f224, %f223, %f1;
	fma.rn.f32 	%f225, %f224, %f224, %f486;
	add.s32 	%r117, %r116, 512;
	mul.wide.u32 	%rd58, %r117, 4;
	add.s64 	%rd59, %rd1, %rd58;
	ld.global.f32 	%f226, [%rd59];
	sub.f32 	%f227, %f226, %f1;
	fma.rn.f32 	%f228, %f227, %f227, %f225;
	add.s32 	%r118, %r116, 1024;
	mul.wide.u32 	%rd60, %r118, 4;
	add.s64 	%rd61, %rd1, %rd60;
	ld.global.f32 	%f229, [%rd61];
	sub.f32 	%f230, %f229, %f1;
	fma.rn.f32 	%f231, %f230, %f230, %f228;
	add.s32 	%r119, %r116, 1536;
	mul.wide.u32 	%rd62, %r119, 4;
	add.s64 	%rd63, %rd1, %rd62;
	ld.global.f32 	%f232, [%rd63];
	sub.f32 	%f233, %f232, %f1;
	fma.rn.f32 	%f486, %f233, %f233, %f231;
	add.s32 	%r273, %r273, 2048;
$L__BB9_41:
	and.b32  	%r120, %r50, 3;
	setp.eq.s32 	%p14, %r120, 0;
	@%p14 bra 	$L__BB9_44;
	add.s32 	%r276, %r273, %r266;
	cvt.u16.u32 	%rs1, %r265;
	shr.u16 	%rs2, %rs1, 9;
	add.s16 	%rs3, %rs2, 1;
	cvt.u32.u16 	%r121, %rs3;
	and.b32  	%r122, %r121, 3;
	neg.s32 	%r275, %r122;
$L__BB9_43:
	.pragma "nounroll";
	mul.wide.u32 	%rd64, %r276, 4;
	add.s64 	%rd65, %rd1, %rd64;
	ld.global.f32 	%f234, [%rd65];
	sub.f32 	%f235, %f234, %f1;
	fma.rn.f32 	%f486, %f235, %f235, %f486;
	add.s32 	%r276, %r276, 512;
	add.s32 	%r275, %r275, 1;
	setp.ne.s32 	%p15, %r275, 0;
	@%p15 bra 	$L__BB9_43;
$L__BB9_44:
	// begin inline asm
	mov.u32 %r123, %laneid;
	// end inline asm
	mov.b32 	%r125, %f486;
	mov.b32 	%r126, 1;
	mov.b32 	%r147, 31;
	mov.b32 	%r148, -1;
	// begin inline asm
	shfl.sync.down.b32 %r124, %r125, %r126, %r147, %r148;
	// end inline asm
	setp.gt.s32 	%p16, %r123, 30;
	mov.b32 	%f236, %r124;
	add.f32 	%f237, %f486, %f236;
	selp.f32 	%f238, %f486, %f237, %p16;
	mov.b32 	%r130, %f238;
	mov.b32 	%r131, 2;
	// begin inline asm
	shfl.sync.down.b32 %r129, %r130, %r131, %r147, %r148;
	// end inline asm
	setp.gt.s32 	%p17, %r123, 29;
	mov.b32 	%f239, %r129;
	add.f32 	%f240, %f238, %f239;
	selp.f32 	%f241, %f238, %f240, %p17;
	mov.b32 	%r135, %f241;
	mov.b32 	%r136, 4;
	// begin inline asm
	shfl.sync.down.b32 %r134, %r135, %r136, %r147, %r148;
	// end inline asm
	setp.gt.s32 	%p18, %r123, 27;
	mov.b32 	%f242, %r134;
	add.f32 	%f243, %f241, %f242;
	selp.f32 	%f244, %f241, %f243, %p18;
	mov.b32 	%r140, %f244;
	mov.b32 	%r141, 8;
	// begin inline asm
	shfl.sync.down.b32 %r139, %r140, %r141, %r147, %r148;
	// end inline asm
	setp.gt.s32 	%p19, %r123, 23;
	mov.b32 	%f245, %r139;
	add.f32 	%f246, %f244, %f245;
	selp.f32 	%f247, %f244, %f246, %p19;
	mov.b32 	%r145, %f247;
	mov.b32 	%r146, 16;
	// begin inline asm
	shfl.sync.down.b32 %r144, %r145, %r146, %r147, %r148;
	// end inline asm
	setp.gt.s32 	%p20, %r123, 15;
	mov.b32 	%f248, %r144;
	add.f32 	%f38, %f247, %f248;
	selp.f32 	%f487, %f247, %f38, %p20;
	setp.ne.s32 	%p21, %r123, 0;
	@%p21 bra 	$L__BB9_46;
	shr.u32 	%r149, %r35, 3;
	and.b32  	%r150, %r149, 124;
	mov.u32 	%r151, _ZZN3cub18CUB_300001_SM_10006detail6reduce18DeviceReduceKernelINS2_10policy_hubIfjN4cuda3std3__44plusIfEEE10Policy1000EN6thrust24THRUST_300001_SM_1000_NS10device_ptrIKfEEjS9_f11variance_opEEvT0_PT3_T1_NS0_13GridEvenShareISL_EET2_T4_E12temp_storage;
	add.s32 	%r152, %r151, %r150;
	st.shared.f32 	[%r152+16], %f38;
$L__BB9_46:
	bar.sync 	0;
	setp.ne.s32 	%p22, %r35, 0;
	@%p22 bra 	$L__BB9_48;
	ld.shared.f32 	%f249, [_ZZN3cub18CUB_300001_SM_10006detail6reduce18DeviceReduceKernelINS2_10policy_hubIfjN4cuda3std3__44plusIfEEE10Policy1000EN6thrust24THRUST_300001_SM_1000_NS10device_ptrIKfEEjS9_f11variance_opEEvT0_PT3_T1_NS0_13GridEvenShareISL_EET2_T4_E12temp_storage+20];
	add.f32 	%f250, %f487, %f249;
	ld.shared.f32 	%f251, [_ZZN3cub18CUB_300001_SM_10006detail6reduce18DeviceReduceKernelINS2_10policy_hubIfjN4cuda3std3__44plusIfEEE10Policy1000EN6thrust24THRUST_300001_SM_1000_NS10device_ptrIKfEEjS9_f11variance_opEEvT0_PT3_T1_NS0_13GridEvenShareISL_EET2_T4_E12temp_storage+24];
	add.f32 	%f252, %f250, %f251;
	ld.shared.f32 	%f253, [_ZZN3cub18CUB_300001_SM_10006detail6reduce18DeviceReduceKernelINS2_10policy_hubIfjN4cuda3std3__44plusIfEEE10Policy1000EN6thrust24THRUST_300001_SM_1000_NS10device_ptrIKfEEjS9_f11variance_opEEvT0_PT3_T1_NS0_13GridEvenShareISL_EET2_T4_E12temp_storage+28];
	add.f32 	%f254, %f252, %f253;
	ld.shared.f32 	%f255, [_ZZN3cub18CUB_300001_SM_10006detail6reduce18DeviceReduceKernelINS2_10policy_hubIfjN4cuda3std3__44plusIfEEE10Policy1000EN6thrust24THRUST_300001_SM_1000_NS10device_ptrIKfEEjS9_f11variance_opEEvT0_PT3_T1_NS0_13GridEvenShareISL_EET2_T4_E12temp_storage+32];
	add.f32 	%f256, %f254, %f255;
	ld.shared.f32 	%f257, [_ZZN3cub18CUB_300001_SM_10006detail6reduce18DeviceReduceKernelINS2_10policy_hubIfjN4cuda3std3__44plusIfEEE10Policy1000EN6thrust24THRUST_300001_SM_1000_NS10device_ptrIKfEEjS9_f11variance_opEEvT0_PT3_T1_NS0_13GridEvenShareISL_EET2_T4_E12temp_storage+36];
	add.f32 	%f258, %f256, %f257;
	ld.shared.f32 	%f259, [_ZZN3cub18CUB_300001_SM_10006detail6reduce18DeviceReduceKernelINS2_10policy_hubIfjN4cuda3std3__44plusIfEEE10Policy1000EN6thrust24THRUST_300001_SM_1000_NS10device_ptrIKfEEjS9_f11variance_opEEvT0_PT3_T1_NS0_13GridEvenShareISL_EET2_T4_E12temp_storage+40];
	add.f32 	%f260, %f258, %f259;
	ld.shared.f32 	%f261, [_ZZN3cub18CUB_300001_SM_10006detail6reduce18DeviceReduceKernelINS2_10policy_hubIfjN4cuda3std3__44plusIfEEE10Policy1000EN6thrust24THRUST_300001_SM_1000_NS10device_ptrIKfEEjS9_f11variance_opEEvT0_PT3_T1_NS0_13GridEvenShareISL_EET2_T4_E12temp_storage+44];
	add.f32 	%f262, %f260, %f261;
	ld.shared.f32 	%f263, [_ZZN3cub18CUB_300001_SM_10006detail6reduce18DeviceReduceKernelINS2_10policy_hubIfjN4cuda3std3__44plusIfEEE10Policy1000EN6thrust24THRUST_300001_SM_1000_NS10device_ptrIKfEEjS9_f11variance_opEEvT0_PT3_T1_NS0_13GridEvenShareISL_EET2_T4_E12temp_storage+48];
	add.f32 	%f264, %f262, %f263;
	ld.shared.f32 	%f265, [_ZZN3cub18CUB_300001_SM_10006detail6reduce18DeviceReduceKernelINS2_10policy_hubIfjN4cuda3std3__44plusIfEEE10Policy1000EN6thrust24THRUST_300001_SM_1000_NS10device_ptrIKfEEjS9_f11variance_opEEvT0_PT3_T1_NS0_13GridEvenShareISL_EET2_T4_E12temp_storage+52];
	add.f32 	%f266, %f264, %f265;
	ld.shared.f32 	%f267, [_ZZN3cub18CUB_300001_SM_10006detail6reduce18DeviceReduceKernelINS2_10policy_hubIfjN4cuda3std3__44plusIfEEE10Policy1000EN6thrust24THRUST_300001_SM_1000_NS10device_ptrIKfEEjS9_f11variance_opEEvT0_PT3_T1_NS0_13GridEvenShareISL_EET2_T4_E12temp_storage+56];
	add.f32 	%f268, %f266, %f267;
	ld.shared.f32 	%f269, [_ZZN3cub18CUB_300001_SM_10006detail6reduce18DeviceReduceKernelINS2_10policy_hubIfjN4cuda3std3__44plusIfEEE10Policy1000EN6thrust24THRUST_300001_SM_1000_NS10device_ptrIKfEEjS9_f11variance_opEEvT0_PT3_T1_NS0_13GridEvenShareISL_EET2_T4_E12temp_storage+60];
	add.f32 	%f270, %f268, %f269;
	ld.shared.f32 	%f271, [_ZZN3cub18CUB_300001_SM_10006detail6reduce18DeviceReduceKernelINS2_10policy_hubIfjN4cuda3std3__44plusIfEEE10Policy1000EN6thrust24THRUST_300001_SM_1000_NS10device_ptrIKfEEjS9_f11variance_opEEvT0_PT3_T1_NS0_13GridEvenShareISL_EET2_T4_E12temp_storage+64];
	add.f32 	%f272, %f270, %f271;
	ld.shared.f32 	%f273, [_ZZN3cub18CUB_300001_SM_10006detail6reduce18DeviceReduceKernelINS2_10policy_hubIfjN4cuda3std3__44plusIfEEE10Policy1000EN6thrust24THRUST_300001_SM_1000_NS10device_ptrIKfEEjS9_f11variance_opEEvT0_PT3_T1_NS0_13GridEvenShareISL_EET2_T4_E12temp_storage+68];
	add.f32 	%f274, %f272, %f273;
	ld.shared.f32 	%f275, [_ZZN3cub18CUB_300001_SM_10006detail6reduce18DeviceReduceKernelINS2_10policy_hubIfjN4cuda3std3__44plusIfEEE10Policy1000EN6thrust24THRUST_300001_SM_1000_NS10device_ptrIKfEEjS9_f11variance_opEEvT0_PT3_T1_NS0_13GridEvenShareISL_EET2_T4_E12temp_storage+72];
	add.f32 	%f276, %f274, %f275;
	ld.shared.f32 	%f277, [_ZZN3cub18CUB_300001_SM_10006detail6reduce18DeviceReduceKernelINS2_10policy_hubIfjN4cuda3std3__44plusIfEEE10Policy1000EN6thrust24THRUST_300001_SM_1000_NS10device_ptrIKfEEjS9_f11variance_opEEvT0_PT3_T1_NS0_13GridEvenShareISL_EET2_T4_E12temp_storage+76];
	add.f32 	%f487, %f276, %f277;
$L__BB9_48:
	mov.u32 	%r254, %tid.x;
	setp.ne.s32 	%p64, %r254, 0;
	@%p64 bra 	$L__BB9_50;
	cvta.to.global.u64 	%rd126, %rd2;
	mul.wide.u32 	%rd127, %r3, 4;
	add.s64 	%rd128, %rd126, %rd127;
	st.global.f32 	[%rd128], %f487;
$L__BB9_50:
	ret;

}
	// .globl	_ZN3cub18CUB_300001_SM_10006detail6reduce28DeviceReduceSingleTileKernelINS2_10policy_hubIfyN4cuda3std3__44plusIfEEE10Policy1000EN6thrust24THRUST_300001_SM_1000_NS10device_ptrIKfEEPfyS9_ff11variance_opEEvT0_T1_T2_T3_T4_T6_
.visible .entry _ZN3cub18CUB_300001_SM_10006detail6reduce28DeviceReduceSingleTileKernelINS2_10policy_hubIfyN4cuda3std3__44plusIfEEE10Policy1000EN6thrust24THRUST_300001_SM_1000_NS10device_ptrIKfEEPfyS9_ff11variance_opEEvT0_T1_T2_T3_T4_T6_(
	.param .align 8 .b8 _ZN3cub18CUB_300001_SM_10006detail6reduce28DeviceReduceSingleTileKernelINS2_10policy_hubIfyN4cuda3std3__44plusIfEEE10Policy1000EN6thrust24THRUST_300001_SM_1000_NS10device_ptrIKfEEPfyS9_ff11variance_opEEvT0_T1_T2_T3_T4_T6__param_0[8],
	.param .u64 .ptr .align 1 _ZN3cub18CUB_300001_SM_10006detail6reduce28DeviceReduceSingleTileKernelINS2_10policy_hubIfyN4cuda3std3__44plusIfEEE10Policy1000EN6thrust24THRUST_300001_SM_1000_NS10device_ptrIKfEEPfyS9_ff11variance_opEEvT0_T1_T2_T3_T4_T6__param_1,
	.param .u64 _ZN3cub18CUB_300001_SM_10006detail6reduce28DeviceReduceSingleTileKernelINS2_10policy_hubIfyN4cuda3std3__44plusIfEEE10Policy1000EN6thrust24THRUST_300001_SM_1000_NS10device_ptrIKfEEPfyS9_ff11variance_opEEvT0_T1_T2_T3_T4_T6__param_2,
	.param .align 1 .b8 _ZN3cub18CUB_300001_SM_10006detail6reduce28DeviceReduceSingleTileKernelINS2_10policy_hubIfyN4cuda3std3__44plusIfEEE10Policy1000EN6thrust24THRUST_300001_SM_1000_NS10device_ptrIKfEEPfyS9_ff11variance_opEEvT0_T1_T2_T3_T4_T6__param_3[1],
	.param .f32 _ZN3cub18CUB_300001_SM_10006detail6reduce28DeviceReduceSingleTileKernelINS2_10policy_hubIfyN4cuda3std3__44plusIfEEE10Policy1000EN6thrust24THRUST_300001_SM_1000_NS10device_ptrIKfEEPfyS9_ff11variance_opEEvT0_T1_T2_T3_T4_T6__param_4,
	.param .align 4 .b8 _ZN3cub18CUB_300001_SM_10006detail6reduce28DeviceReduceSingleTileKernelINS2_10policy_hubIfyN4cuda3std3__44plusIfEEE10Policy1000EN6thrust24THRUST_300001_SM_1000_NS10device_ptrIKfEEPfyS9_ff11variance_opEEvT0_T1_T2_T3_T4_T6__param_5[4]
)
.maxntid 256
.minnctapersm 1
{
	.reg .pred 	%p<59>;
	.reg .b32 	%r<171>;
	.reg .b32 	%f<437>;
	.reg .b64 	%rd<56>;
	// demoted variable
	.shared .align 4 .b8 _ZZN3cub18CUB_300001_SM_10006detail6reduce28DeviceReduceSingleTileKernelINS2_10policy_hubIfyN4cuda3std3__44plusIfEEE10Policy1000EN6thrust24THRUST_300001_SM_1000_NS10device_ptrIKfEEPfyS9_ff11variance_opEEvT0_T1_T2_T3_T4_T6_E12temp_storage[44];
	ld.param.f32 	%f44, [_ZN3cub18CUB_300001_SM_10006detail6reduce28DeviceReduceSingleTileKernelINS2_10policy_hubIfyN4cuda3std3__44plusIfEEE10Policy1000EN6thrust24THRUST_300001_SM_1000_NS10device_ptrIKfEEPfyS9_ff11variance_opEEvT0_T1_T2_T3_T4_T6__param_5];
	ld.param.u64 	%rd18, [_ZN3cub18CUB_300001_SM_10006detail6reduce28DeviceReduceSingleTileKernelINS2_10policy_hubIfyN4cuda3std3__44plusIfEEE10Policy1000EN6thrust24THRUST_300001_SM_1000_NS10device_ptrIKfEEPfyS9_ff11variance_opEEvT0_T1_T2_T3_T4_T6__param_0];
	ld.param.u64 	%rd20, [_ZN3cub18CUB_300001_SM_10006detail6reduce28DeviceReduceSingleTileKernelINS2_10policy_hubIfyN4cuda3std3__44plusIfEEE10Policy1000EN6thrust24THRUST_300001_SM_1000_NS10device_ptrIKfEEPfyS9_ff11variance_opEEvT0_T1_T2_T3_T4_T6__param_1];
	ld.param.u64 	%rd19, [_ZN3cub18CUB_300001_SM_10006detail6reduce28DeviceReduceSingleTileKernelINS2_10policy_hubIfyN4cuda3std3__44plusIfEEE10Policy1000EN6thrust24THRUST_300001_SM_1000_NS10device_ptrIKfEEPfyS9_ff11variance_opEEvT0_T1_T2_T3_T4_T6__param_2];
	ld.param.f32 	%f43, [_ZN3cub18CUB_300001_SM_10006detail6reduce28DeviceReduceSingleTileKernelINS2_10policy_hubIfyN4cuda3std3__44plusIfEEE10Policy1000EN6thrust24THRUST_300001_SM_1000_NS10device_ptrIKfEEPfyS9_ff11variance_opEEvT0_T1_T2_T3_T4_T6__param_4];
	cvta.to.global.u64 	%rd1, %rd20;
	setp.ne.s64 	%p1, %rd19, 0;
	@%p1 bra 	$L__BB10_3;
	mov.u32 	%r156, %tid.x;
	setp.ne.s32 	%p58, %r156, 0;
	@%p58 bra 	$L__BB10_51;
	st.global.f32 	[%rd1], %f43;
	bra.uni 	$L__BB10_51;
$L__BB10_3:
	cvta.to.global.u64 	%rd2, %rd18;
	setp.gt.u64 	%p2, %rd19, 4095;
	@%p2 bra 	$L__BB10_28;
	cvt.u32.u64 	%r1, %rd19;
	mov.u32 	%r2, %tid.x;
	setp.ge.u32 	%p24, %r2, %r1;
	mov.f32 	%f424, 0f00000000;
	mov.u32 	%r160, %r2;
	@%p24 bra 	$L__BB10_6;
	mul.wide.u32 	%rd41, %r2, 4;
	add.s64 	%rd42, %rd2, %rd41;
	ld.global.f32 	%f266, [%rd42];
	sub.f32 	%f267, %f266, %f44;
	mul.f32 	%f424, %f267, %f267;
	add.s32 	%r160, %r2, 256;
$L__BB10_6:
	setp.ge.u32 	%p25, %r160, %r1;
	@%p25 bra 	$L__BB10_19;
	not.b32 	%r83, %r160;
	add.s32 	%r84, %r83, %r1;
	shr.u32 	%r85, %r84, 8;
	add.s32 	%r5, %r85, 1;
	and.b32  	%r6, %r5, 15;
	setp.lt.u32 	%p26, %r84, 3840;
	@%p26 bra 	$L__BB10_10;
	and.b32  	%r86, %r5, 33554416;
	neg.s32 	%r158, %r86;
	mul.wide.u32 	%rd43, %r160, 4;
	add.s64 	%rd44, %rd43, %rd2;
	add.s64 	%rd51, %rd44, 8192;
$L__BB10_9:
	.pragma "nounroll";
	ld.global.f32 	%f269, [%rd51+-8192];
	sub.f32 	%f270, %f269, %f44;
	fma.rn.f32 	%f271, %f270, %f270, %f424;
	ld.global.f32 	%f272, [%rd51+-7168];
	sub.f32 	%f273, %f272, %f44;
	fma.rn.f32 	%f274, %f273, %f273, %f271;
	ld.global.f32 	%f275, [%rd51+-6144];
	sub.f32 	%f276, %f275, %f44;
	fma.rn.f32 	%f277, %f276, %f276, %f274;
	ld.global.f32 	%f278, [%rd51+-5120];
	sub.f32 	%f279, %f278, %f44;
	fma.rn.f32 	%f280, %f279, %f279, %f277;
	ld.global.f32 	%f281, [%rd51+-4096];
	sub.f32 	%f282, %f281, %f44;
	fma.rn.f32 	%f283, %f282, %f282, %f280;
	ld.global.f32 	%f284, [%rd51+-3072];
	sub.f32 	%f285, %f284, %f44;
	fma.rn.f32 	%f286, %f285, %f285, %f283;
	ld.global.f32 	%f287, [%rd51+-2048];
	sub.f32 	%f288, %f287, %f44;
	fma.rn.f32 	%f289, %f288, %f288, %f286;
	ld.global.f32 	%f290, [%rd51+-1024];
	sub.f32 	%f291, %f290, %f44;
	fma.rn.f32 	%f292, %f291, %f291, %f289;
	ld.global.f32 	%f293, [%rd51];
	sub.f32 	%f294, %f293, %f44;
	fma.rn.f32 	%f295, %f294, %f294, %f292;
	ld.global.f32 	%f296, [%rd51+1024];
	sub.f32 	%f297, %f296, %f44;
	fma.rn.f32 	%f298, %f297, %f297, %f295;
	ld.global.f32 	%f299, [%rd51+2048];
	sub.f32 	%f300, %f299, %f44;
	fma.rn.f32 	%f301, %f300, %f300, %f298;
	ld.global.f32 	%f302, [%rd51+3072];
	sub.f32 	%f303, %f302, %f44;
	fma.rn.f32 	%f304, %f303, %f303, %f301;
	ld.global.f32 	%f305, [%rd51+4096];
	sub.f32 	%f306, %f305, %f44;
	fma.rn.f32 	%f307, %f306, %f306, %f304;
	ld.global.f32 	%f308, [%rd51+5120];
	sub.f32 	%f309, %f308, %f44;
	fma.rn.f32 	%f310, %f309, %f309, %f307;
	ld.global.f32 	%f311, [%rd51+6144];
	sub.f32 	%f312, %f311, %f44;
	fma.rn.f32 	%f313, %f312, %f312, %f310;
	ld.global.f32 	%f314, [%rd51+7168];
	sub.f32 	%f315, %f314, %f44;
	fma.rn.f32 	%f424, %f315, %f315, %f313;
	add.s32 	%r160, %r160, 4096;
	add.s32 	%r158, %r158, 16;
	add.s64 	%rd51, %rd51, 16384;
	setp.ne.s32 	%p27, %r158, 0;
	@%p27 bra 	$L__BB10_9;
$L__BB10_10:
	setp.eq.s32 	%p28, %r6, 0;
	@%p28 bra 	$L__BB10_19;
	and.b32  	%r13, %r5, 7;
	setp.lt.u32 	%p29, %r6, 8;
	@%p29 bra 	$L__BB10_13;
	mul.wide.s32 	%rd45, %r160, 4;
	add.s64 	%rd46, %rd2, %rd45;
	ld.global.f32 	%f317, [%rd46];
	sub.f32 	%f318, %f317, %f44;
	fma.rn.f32 	%f319, %f318, %f318, %f424;
	ld.global.f32 	%f320, [%rd46+1024];
	sub.f32 	%f321, %f320, %f44;
	fma.rn.f32 	%f322, %f321, %f321, %f319;
	ld.global.f32 	%f323, [%rd46+2048];
	sub.f32 	%f324, %f323, %f44;
	fma.rn.f32 	%f325, %f324, %f324, %f322;
	ld.global.f32 	%f326, [%rd46+3072];
	sub.f32 	%f327, %f326, %f44;
	fma.rn.f32 	%f328, %f327, %f327, %f325;
	ld.global.f32 	%f329, [%rd46+4096];
	sub.f32 	%f330, %f329, %f44;
	fma.rn.f32 	%f331, %f330, %f330, %f328;
	ld.global.f32 	%f332, [%rd46+5120];
	sub.f32 	%f333, %f332, %f44;
	fma.rn.f32 	%f334, %f333, %f333, %f331;
	ld.global.f32 	%f335, [%rd46+6144];
	sub.f32 	%f336, %f335, %f44;
	fma.rn.f32 	%f337, %f336, %f336, %f334;
	ld.global.f32 	%f338, [%rd46+7168];
	sub.f32 	%f339, %f338, %f44;
	fma.rn.f32 	%f424, %f339, %f339, %f337;
	add.s32 	%r160, %r160, 2048;
$L__BB10_13:
	setp.eq.s32 	%p30, %r13, 0;
	@%p30 bra 	$L__BB10_19;
	and.b32  	%r16, %r5, 3;
	setp.lt.u32 	%p31, %r13, 4;
	@%p31 bra 	$L__BB10_16;
	mul.wide.s32 	%rd47, %r160, 4;
	add.s64 	%rd48, %rd2, %rd47;
	ld.global.f32 	%f341, [%rd48];
	sub.f32 	%f342, %f341, %f44;
	fma.rn.f32 	%f343, %f342, %f342, %f424;
	ld.global.f32 	%f344, [%rd48+1024];
	sub.f32 	%f345, %f344, %f44;
	fma.rn.f32 	%f346, %f345, %f345, %f343;
	ld.global.f32 	%f347, [%rd48+2048];
	sub.f32 	%f348, %f347, %f44;
	fma.rn.f32 	%f349, %f348, %f348, %f346;
	ld.global.f32 	%f350, [%rd48+3072];
	sub.f32 	%f351, %f350, %f44;
	fma.rn.f32 	%f424, %f351, %f351, %f349;
	add.s32 	%r160, %r160, 1024;
$L__BB10_16:
	setp.eq.s32 	%p32, %r16, 0;
	@%p32 bra 	$L__BB10_19;
	neg.s32 	%r163, %r16;
$L__BB10_18:
	.pragma "nounroll";
	mul.wide.s32 	%rd49, %r160, 4;
	add.s64 	%rd50, %rd2, %rd49;
	ld.global.f32 	%f352, [%rd50];
	sub.f32 	%f353, %f352, %f44;
	fma.rn.f32 	%f424, %f353, %f353, %f424;
	add.s32 	%r160, %r160, 256;
	add.s32 	%r163, %r163, 1;
	setp.ne.s32 	%p33, %r163, 0;
	@%p33 bra 	$L__BB10_18;
$L__BB10_19:
	setp.lt.u64 	%p34, %rd19, 256;
	@%p34 bra 	$L__BB10_24;
	// begin inline asm
	mov.u32 %r125, %laneid;
	// end inline asm
	mov.b32 	%r127, %f424;
	mov.b32 	%r128, 1;
	mov.b32 	%r149, 31;
	mov.b32 	%r150, -1;
	// begin inline asm
	shfl.sync.down.b32 %r126, %r127, %r128, %r149, %r150;
	// end inline asm
	setp.gt.s32 	%p50, %r125, 30;
	mov.b32 	%f388, %r126;
	add.f32 	%f389, %f424, %f388;
	selp.f32 	%f390, %f424, %f389, %p50;
	mov.b32 	%r132, %f390;
	mov.b32 	%r133, 2;
	// begin inline asm
	shfl.sync.down.b32 %r131, %r132, %r133, %r149, %r150;
	// end inline asm
	setp.gt.s32 	%p51, %r125, 29;
	mov.b32 	%f391, %r131;
	add.f32 	%f392, %f390, %f391;
	selp.f32 	%f393, %f390, %f392, %p51;
	mov.b32 	%r137, %f393;
	mov.b32 	%r138, 4;
	// begin inline asm
	shfl.sync.down.b32 %r136, %r137, %r138, %r149, %r150;
	// end inline asm
	setp.gt.s32 	%p52, %r125, 27;
	mov.b32 	%f394, %r136;
	add.f32 	%f395, %f393, %f394;
	selp.f32 	%f396, %f393, %f395, %p52;
	mov.b32 	%r142, %f396;
	mov.b32 	%r143, 8;
	// begin inline asm
	shfl.sync.down.b32 %r141, %r142, %r143, %r149, %r150;
	// end inline asm
	setp.gt.s32 	%p53, %r125, 23;
	mov.b32 	%f397, %r141;
	add.f32 	%f398, %f396, %f397;
	selp.f32 	%f399, %f396, %f398, %p53;
	mov.b32 	%r147, %f399;
	mov.b32 	%r148, 16;
	// begin inline asm
	shfl.sync.down.b32 %r146, %r147, %r148, %r149, %r150;
	// end inline asm
	setp.gt.s32 	%p54, %r125, 15;
	mov.b32 	%f400, %r146;
	add.f32 	%f17, %f399, %f400;
	selp.f32 	%f436, %f399, %f17, %p54;
	setp.ne.s32 	%p55, %r125, 0;
	@%p55 bra 	$L__BB10_22;
	shr.u32 	%r151, %r2, 3;
	and.b32  	%r152, %r151, 124;
	mov.u32 	%r153, _ZZN3cub18CUB_300001_SM_10006detail6reduce28DeviceReduceSingleTileKernelINS2_10policy_hubIfyN4cuda3std3__44plusIfEEE10Policy1000EN6thrust24THRUST_300001_SM_1000_NS10device_ptrIKfEEPfyS9_ff11variance_opEEvT0_T1_T2_T3_T4_T6_E12temp_storage;
	add.s32 	%r154, %r153, %r152;
	st.shared.f32 	[%r154+8], %f17;
$L__BB10_22:
	bar.sync 	0;
	setp.ne.s32 	%p56, %r2, 0;
	@%p56 bra 	$L__BB10_49;
	ld.shared.f32 	%f401, [_ZZN3cub18CUB_300001_SM_10006detail6reduce28DeviceReduceSingleTileKernelINS2_10policy_hubIfyN4cuda3std3__44plusIfEEE10Policy1000EN6thrust24THRUST_300001_SM_1000_NS10device_ptrIKfEEPfyS9_ff11variance_opEEvT0_T1_T2_T3_T4_T6_E12temp_storage+12];
	add.f32 	%f402, %f436, %f401;
	ld.shared.f32 	%f403, [_ZZN3cub18CUB_300001_SM_10006detail6reduce28DeviceReduceSingleTileKernelINS2_10policy_hubIfyN4cuda3std3__44plusIfEEE10Policy1000EN6thrust24THRUST_300001_SM_1000_NS10device_ptrIKfEEPfyS9_ff11variance_opEEvT0_T1_T2_T3_T4_T6_E12temp_storage+16];
	add.f32 	%f404, %f402, %f403;
	ld.shared.f32 	%f405, [_ZZN3cub18CUB_300001_SM_10006detail6reduce28DeviceReduceSingleTileKernelINS2_10policy_hubIfyN4cuda3std3__44plusIfEEE10Policy1000EN6thrust24THRUST_300001_SM_1000_NS10device_ptrIKfEEPfyS9_ff11variance_opEEvT0_T1_T2_T3_T4_T6_E12temp_storage+20];
	add.f32 	%f406, %f404, %f405;
	ld.shared.f32 	%f407, [_ZZN3cub18CUB_300001_SM_10006detail6reduce28DeviceReduceSingleTileKernelINS2_10policy_hubIfyN4cuda3std3__44plusIfEEE10Policy1000EN6thrust24THRUST_300001_SM_1000_NS10device_ptrIKfEEPfyS9_ff11variance_opEEvT0_T1_T2_T3_T4_T6_E12temp_storage+24];
	add.f32 	%f408, %f406, %f407;
	ld.shared.f32 	%f409, [_ZZN3cub18CUB_300001_SM_10006detail6reduce28DeviceReduceSingleTileKernelINS2_10policy_hubIfyN4cuda3std3__44plusIfEEE10Policy1000EN6thrust24THRUST_300001_SM_1000_NS10device_ptrIKfEEPfyS9_ff11variance_opEEvT0_T1_T2_T3_T4_T6_E12temp_storage+28];
	add.f32 	%f410, %f408, %f409;
	ld.shared.f32 	%f411, [_ZZN3cub18CUB_300001_SM_10006detail6reduce28DeviceReduceSingleTileKernelINS2_10policy_hubIfyN4cuda3std3__44plusIfEEE10Policy1000EN6thrust24THRUST_300001_SM_1000_NS10device_ptrIKfEEPfyS9_ff11variance_opEEvT0_T1_T2_T3_T4_T6_E12temp_storage+32];
	add.f32 	%f412, %f410, %f411;
	ld.shared.f32 	%f413, [_ZZN3cub18CUB_300001_SM_10006detail6reduce28DeviceReduceSingleTileKernelINS2_10policy_hubIfyN4cuda3std3__44plusIfEEE10Policy1000EN6thrust24THRUST_300001_SM_1000_NS10device_ptrIKfEEPfyS9_ff11variance_opEEvT0_T1_T2_T3_T4_T6_E12temp_storage+36];
	add.f32 	%f436, %f412, %f413;
	bra.uni 	$L__BB10_49;
$L__BB10_24:
	// begin inline asm
	mov.u32 %r87, %laneid;
	// end inline asm
	and.b32  	%r113, %r2, 992;
	add.s32 	%r114, %r113, 32;
	setp.gt.u32 	%p35, %r114, %r1;
	not.b32 	%r115, %r113;
	add.s32 	%r116, %r1, %r115;
	selp.b32 	%r111, %r116, 31, %p35;
	mov.b32 	%r89, %f424;
	mov.b32 	%r90, 1;
	mov.b32 	%r112, -1;
	// begin inline asm
	shfl.sync.down.b32 %r88, %r89, %r90, %r111, %r112;
	// end inline asm
	setp.lt.s32 	%p36, %r87, %r111;
	mov.b32 	%f354, %r88;
	add.f32 	%f355, %f424, %f354;
	selp.f32 	%f356, %f355, %f424, %p36;
	mov.b32 	%r94, %f356;
	mov.b32 	%r95, 2;
	// begin inline asm
	shfl.sync.down.b32 %r93, %r94, %r95, %r111, %r112;
	// end inline asm
	add.s32 	%r117, %r87, 2;
	setp.gt.s32 	%p37, %r117, %r111;
	mov.b32 	%f357, %r93;
	add.f32 	%f358, %f356, %f357;
	selp.f32 	%f359, %f356, %f358, %p37;
	mov.b32 	%r99, %f359;
	mov.b32 	%r100, 4;
	// begin inline asm
	shfl.sync.down.b32 %r98, %r99, %r100, %r111, %r112;
	// end inline asm
	add.s32 	%r118, %r87, 4;
	setp.gt.s32 	%p38, %r118, %r111;
	mov.b32 	%f360, %r98;
	add.f32 	%f361, %f359, %f360;
	selp.f32 	%f362, %f359, %f361, %p38;
	mov.b32 	%r104, %f362;
	mov.b32 	%r105, 8;
	// begin inline asm
	shfl.sync.down.b32 %r103, %r104, %r105, %r111, %r112;
	// end inline asm
	add.s32 	%r119, %r87, 8;
	setp.gt.s32 	%p39, %r119, %r111;
	mov.b32 	%f363, %r103;
	add.f32 	%f364, %f362, %f363;
	selp.f32 	%f365, %f362, %f364, %p39;
	mov.b32 	%r109, %f365;
	mov.b32 	%r110, 16;
	// begin inline asm
	shfl.sync.down.b32 %r108, %r109, %r110, %r111, %r112;
	// end inline asm
	add.s32 	%r120, %r87, 16;
	setp.gt.s32 	%p40, %r120, %r111;
	mov.b32 	%f366, %r108;
	add.f32 	%f367, %f365, %f366;
	selp.f32 	%f436, %f365, %f367, %p40;
	setp.ne.s32 	%p41, %r87, 0;
	@%p41 bra 	$L__BB10_26;
	shr.u32 	%r121, %r2, 3;
	and.b32  	%r122, %r121, 124;
	mov.u32 	%r123, _ZZN3cub18CUB_300001_SM_10006detail6reduce28DeviceReduceSingleTileKernelINS2_10policy_hubIfyN4cuda3std3__44plusIfEEE10Policy1000EN6thrust24THRUST_300001_SM_1000_NS10device_ptrIKfEEPfyS9_ff11variance_opEEvT0_T1_T2_T3_T4_T6_E12temp_storage;
	add.s32 	%r124, %r123, %r122;
	st.shared.f32 	[%r124+8], %f436;
$L__BB10_26:
	bar.sync 	0;
	setp.ne.s32 	%p42, %r2, 0;
	@%p42 bra 	$L__BB10_49;
	setp.gt.u64 	%p43, %rd19, 32;
	ld.shared.f32 	%f368, [_ZZN3cub18CUB_300001_SM_10006detail6reduce28DeviceReduceSingleTileKernelINS2_10policy_hubIfyN4cuda3std3__44plusIfEEE10Policy1000EN6thrust24THRUST_300001_SM_1000_NS10device_ptrIKfEEPfyS9_ff11variance_opEEvT0_T1_T2_T3_T4_T6_E12temp_storage+12];
	add.f32 	%f369, %f436, %f368;
	selp.f32 	%f370, %f369, %f436, %p43;
	setp.gt.u64 	%p44, %rd19, 64;
	ld.shared.f32 	%f371, [_ZZN3cub18CUB_300001_SM_10006detail6reduce28DeviceReduceSingleTileKernelINS2_10policy_hubIfyN4cuda3std3__44plusIfEEE10Policy1000EN6thrust24THRUST_300001_SM_1000_NS10device_ptrIKfEEPfyS9_ff11variance_opEEvT0_T1_T2_T3_T4_T6_E12temp_storage+16];
	add.f32 	%f372, %f371, %f370;
	selp.f32 	%f373, %f372, %f370, %p44;
	setp.gt.u64 	%p45, %rd19, 96;
	ld.shared.f32 	%f374, [_ZZN3cub18CUB_300001_SM_10006detail6reduce28DeviceReduceSingleTileKernelINS2_10policy_hubIfyN4cuda3std3__44plusIfEEE10Policy1000EN6thrust24THRUST_300001_SM_1000_NS10device_ptrIKfEEPfyS9_ff11variance_opEEvT0_T1_T2_T3_T4_T6_E12temp_storage+20];
	add.f32 	%f375, %f374, %f373;
	selp.f32 	%f376, %f375, %f373, %p45;
	setp.gt.u64 	%p46, %rd19, 128;
	ld.shared.f32 	%f377, [_ZZN3cub18CUB_300001_SM_10006detail6reduce28DeviceReduceSingleTileKernelINS2_10policy_hubIfyN4cuda3std3__44plusIfEEE10Policy1000EN6thrust24THRUST_300001_SM_1000_NS10device_ptrIKfEEPfyS9_ff11variance_opEEvT0_T1_T2_T3_T4_T6_E12temp_storage+24];
	add.f32 	%f378, %f377, %f376;
	selp.f32 	%f379, %f378, %f376, %p46;
	setp.gt.u64 	%p47, %rd19, 160;
	ld.shared.f32 	%f380, [_ZZN3cub18CUB_300001_SM_10006detail6reduce28DeviceReduceSingleTileKernelINS2_10policy_hubIfyN4cuda3std3__44plusIfEEE10Policy1000EN6thrust24THRUST_300001_SM_1000_NS10device_ptrIKfEEPfyS9_ff11variance_opEEvT0_T1_T2_T3_T4_T6_E12temp_storage+28];
	add.f32 	%f381, %f380, %f379;
	selp.f32 	%f382, %f381, %f379, %p47;
	setp.gt.u64 	%p48, %rd19, 192;
	ld.shared.f32 	%f383, [_ZZN3cub18CUB_300001_SM_10006detail6reduce28DeviceReduceSingleTileKernelINS2_10policy_hubIfyN4cuda3std3__44plusIfEEE10Policy1000EN6thrust24THRUST_300001_SM_1000_NS10device_ptrIKfEEPfyS9_ff11variance_opEEvT0_T1_T2_T3_T4_T6_E12temp_storage+32];
	add.f32 	%f384, %f383, %f382;
	selp.f32 	%f385, %f384, %f382, %p48;
	setp.gt.u64 	%p49, %rd19, 224;
	ld.shared.f32 	%f386, [_ZZN3cub18CUB_300001_SM_10006detail6reduce28DeviceReduceSingleTileKernelINS2_10policy_hubIfyN4cuda3std3__44plusIfEEE10Policy1000EN6thrust24THRUST_300001_SM_1000_NS10device_ptrIKfEEPfyS9_ff11variance_opEEvT0_T1_T2_T3_T4_T6_E12temp_storage+36];
	add.f32 	%f387, %f386, %f385;
	selp.f32 	%f436, %f387, %f385, %p49;
	bra.uni 	$L__BB10_49;
$L__BB10_28:
	mov.u32 	%r24, %tid.x;
	cvt.u64.u32 	%rd6, %r24;
	mul.wide.u32 	%rd22, %r24, 4;
	add.s64 	%rd7, %rd2, %rd22;
	ld.global.f32 	%f45, [%rd7];
	sub.f32 	%f46, %f45, %f44;
	ld.global.f32 	%f47, [%rd7+1024];
	sub.f32 	%f48, %f47, %f44;
	mul.f32 	%f49, %f48, %f48;
	ld.global.f32 	%f50, [%rd7+2048];
	sub.f32 	%f51, %f50, %f44;
	ld.global.f32 	%f52, [%rd7+3072];
	sub.f32 	%f53, %f52, %f44;
	mul.f32 	%f54, %f53, %f53;
	ld.global.f32 	%f55, [%rd7+4096];
	sub.f32 	%f56, %f55, %f44;
	ld.global.f32 	%f57, [%rd7+5120];
	sub.f32 	%f58, %f57, %f44;
	mul.f32 	%f59, %f58, %f58;
	ld.global.f32 	%f60, [%rd7+6144];
	sub.f32 	%f61, %f60, %f44;
	ld.global.f32 	%f62, [%rd7+7168];
	sub.f32 	%f63, %f62, %f44;
	mul.f32 	%f64, %f63, %f63;
	ld.global.f32 	%f65, [%rd7+8192];
	sub.f32 	%f66, %f65, %f44;
	ld.global.f32 	%f67, [%rd7+9216];
	sub.f32 	%f68, %f67, %f44;
	mul.f32 	%f69, %f68, %f68;
	ld.global.f32 	%f70, [%rd7+10240];
	sub.f32 	%f71, %f70, %f44;
	ld.global.f32 	%f72, [%rd7+11264];
	sub.f32 	%f73, %f72, %f44;
	mul.f32 	%f74, %f73, %f73;
	ld.global.f32 	%f75, [%rd7+12288];
	sub.f32 	%f76, %f75, %f44;
	ld.global.f32 	%f77, [%rd7+13312];
	sub.f32 	%f78, %f77, %f44;
	mul.f32 	%f79, %f78, %f78;
	ld.global.f32 	%f80, [%rd7+14336];
	sub.f32 	%f81, %f80, %f44;
	ld.global.f32 	%f82, [%rd7+15360];
	sub.f32 	%f83, %f82, %f44;
	mul.f32 	%f84, %f83, %f83;
	fma.rn.f32 	%f85, %f46, %f46, %f49;
	fma.rn.f32 	%f86, %f51, %f51, %f54;
	fma.rn.f32 	%f87, %f56, %f56, %f59;
	fma.rn.f32 	%f88, %f61, %f61, %f64;
	fma.rn.f32 	%f89, %f66, %f66, %f69;
	fma.rn.f32 	%f90, %f71, %f71, %f74;
	fma.rn.f32 	%f91, %f76, %f76, %f79;
	fma.rn.f32 	%f92, %f81, %f81, %f84;
	add.f32 	%f93, %f85, %f86;
	add.f32 	%f94, %f87, %f88;
	add.f32 	%f95, %f89, %f90;
	add.f32 	%f96, %f91, %f92;
	add.f32 	%f97, %f93, %f94;
	add.f32 	%f98, %f95, %f96;
	add.f32 	%f435, %f97, %f98;
	add.s64 	%rd8, %rd19, -4096;
	setp.lt.u64 	%p3, %rd8, 4096;
	mov.b64 	%rd53, 4096;
	@%p3 bra 	$L__BB10_32;
	mov.b64 	%rd53, 4096;
$L__BB10_30:
	shl.b64 	%rd24, %rd53, 2;
	add.s64 	%rd25, %rd7, %rd24;
	ld.global.f32 	%f99, [%rd25];
	sub.f32 	%f100, %f99, %f44;
	ld.global.f32 	%f101, [%rd25+1024];
	sub.f32 	%f102, %f101, %f44;
	ld.global.f32 	%f103, [%rd25+2048];
	sub.f32 	%f104, %f103, %f44;
	mul.f32 	%f105, %f104, %f104;
	ld.global.f32 	%f106, [%rd25+3072];
	sub.f32 	%f107, %f106, %f44;
	ld.global.f32 	%f108, [%rd25+4096];
	sub.f32 	%f109, %f108, %f44;
	mul.f32 	%f110, %f109, %f109;
	ld.global.f32 	%f111, [%rd25+5120];
	sub.f32 	%f112, %f111, %f44;
	ld.global.f32 	%f113, [%rd25+6144];
	sub.f32 	%f114, %f113, %f44;
	mul.f32 	%f115, %f114, %f114;
	ld.global.f32 	%f116, [%rd25+7168];
	sub.f32 	%f117, %f116, %f44;
	ld.global.f32 	%f118, [%rd25+8192];
	sub.f32 	%f119, %f118, %f44;
	mul.f32 	%f120, %f119, %f119;
	ld.global.f32 	%f121, [%rd25+9216];
	sub.f32 	%f122, %f121, %f44;
	ld.global.f32 	%f123, [%rd25+10240];
	sub.f32 	%f124, %f123, %f44;
	mul.f32 	%f125, %f124, %f124;
	ld.global.f32 	%f126, [%rd25+11264];
	sub.f32 	%f127, %f126, %f44;
	ld.global.f32 	%f128, [%rd25+12288];
	sub.f32 	%f129, %f128, %f44;
	mul.f32 	%f130, %f129, %f129;
	ld.global.f32 	%f131, [%rd25+13312];
	sub.f32 	%f132, %f131, %f44;
	ld.global.f32 	%f133, [%rd25+14336];
	sub.f32 	%f134, %f133, %f44;
	mul.f32 	%f135, %f134, %f134;
	ld.global.f32 	%f136, [%rd25+15360];
	sub.f32 	%f137, %f136, %f44;
	fma.rn.f32 	%f138, %f100, %f100, %f435;
	fma.rn.f32 	%f139, %f102, %f102, %f105;
	fma.rn.f32 	%f140, %f107, %f107, %f110;
	fma.rn.f32 	%f141, %f112, %f112, %f115;
	fma.rn.f32 	%f142, %f117, %f117, %f120;
	fma.rn.f32 	%f143, %f122, %f122, %f125;
	fma.rn.f32 	%f144, %f127, %f127, %f130;
	fma.rn.f32 	%f145, %f132, %f132, %f135;
	add.f32 	%f146, %f138, %f139;
	add.f32 	%f147, %f140, %f141;
	add.f32 	%f148, %f142, %f143;
	add.f32 	%f149, %f144, %f145;
	add.f32 	%f150, %f146, %f147;
	add.f32 	%f151, %f148, %f149;
	add.f32 	%f152, %f150, %f151;
	fma.rn.f32 	%f435, %f137, %f137, %f152;
	sub.s64 	%rd26, %rd19, %rd53;
	setp.lt.u64 	%p4, %rd26, 4096;
	@%p4 bra 	$L__BB10_45;
	add.s64 	%rd53, %rd53, 4096;
	setp.le.u64 	%p5, %rd53, %rd8;
	@%p5 bra 	$L__BB10_30;
$L__BB10_32:
	setp.le.u64 	%p6, %rd19, %rd53;
	cvt.u32.u64 	%r42, %rd53;
	cvt.u32.u64 	%r43, %rd19;
	sub.s32 	%r44, %r43, %r42;
	setp.ge.s32 	%p7, %r24, %r44;
	or.pred  	%p8, %p6, %p7;
	@%p8 bra 	$L__BB10_45;
	not.b32 	%r47, %r24;
	add.s32 	%r48, %r47, %r43;
	sub.s32 	%r50, %r48, %r42;
	shr.u32 	%r51, %r50, 8;
	add.s32 	%r25, %r51, 1;
	and.b32  	%r26, %r25, 15;
	setp.lt.u32 	%p9, %r50, 3840;
	mov.u32 	%r167, %r24;
	@%p9 bra 	$L__BB10_36;
	and.b32  	%r52, %r25, 33554416;
	neg.s32 	%r165, %r52;
	add.s64 	%rd27, %rd53, %rd6;
	shl.b64 	%rd28, %rd27, 2;
	add.s64 	%rd29, %rd28, %rd2;
	add.s64 	%rd54, %rd29, 8192;
	mov.u32 	%r167, %r24;
$L__BB10_35:
	.pragma "nounroll";
	ld.global.f32 	%f154, [%rd54+-8192];
	sub.f32 	%f155, %f154, %f44;
	fma.rn.f32 	%f156, %f155, %f155, %f435;
	ld.global.f32 	%f157, [%rd54+-7168];
	sub.f32 	%f158, %f157, %f44;
	fma.rn.f32 	%f159, %f158, %f158, %f156;
	ld.global.f32 	%f160, [%rd54+-6144];
	sub.f32 	%f161, %f160, %f44;
	fma.rn.f32 	%f162, %f161, %f161, %f159;
	ld.global.f32 	%f163, [%rd54+-5120];
	sub.f32 	%f164, %f163, %f44;
	fma.rn.f32 	%f165, %f164, %f164, %f162;
	ld.global.f32 	%f166, [%rd54+-4096];
	sub.f32 	%f167, %f166, %f44;
	fma.rn.f32 	%f168, %f167, %f167, %f165;
	ld.global.f32 	%f169, [%rd54+-3072];
	sub.f32 	%f170, %f169, %f44;
	fma.rn.f32 	%f171, %f170, %f170, %f168;
	ld.global.f32 	%f172, [%rd54+-2048];
	sub.f32 	%f173, %f172, %f44;
	fma.rn.f32 	%f174, %f173, %f173, %f171;
	ld.global.f32 	%f175, [%rd54+-1024];
	sub.f32 	%f176, %f175, %f44;
	fma.rn.f32 	%f177, %f176, %f176, %f174;
	ld.global.f32 	%f178, [%rd54];
	sub.f32 	%f179, %f178, %f44;
	fma.rn.f32 	%f180, %f179, %f179, %f177;
	ld.global.f32 	%f181, [%rd54+1024];
	sub.f32 	%f182, %f181, %f44;
	fma.rn.f32 	%f183, %f182, %f182, %f180;
	ld.global.f32 	%f184, [%rd54+2048];
	sub.f32 	%f185, %f184, %f44;
	fma.rn.f32 	%f186, %f185, %f185, %f183;
	ld.global.f32 	%f187, [%rd54+3072];
	sub.f32 	%f188, %f187, %f44;
	fma.rn.f32 	%f189, %f188, %f188, %f186;
	ld.global.f32 	%f190, [%rd54+4096];
	sub.f32 	%f191, %f190, %f44;
	fma.rn.f32 	%f192, %f191, %f191, %f189;
	ld.global.f32 	%f193, [%rd54+5120];
	sub.f32 	%f194, %f193, %f44;
	fma.rn.f32 	%f195, %f194, %f194, %f192;
	ld.global.f32 	%f196, [%rd54+6144];
	sub.f32 	%f197, %f196, %f44;
	fma.rn.f32 	%f198, %f197, %f197, %f195;
	ld.global.f32 	%f199, [%rd54+7168];
	sub.f32 	%f200, %f199, %f44;
	fma.rn.f32 	%f435, %f200, %f200, %f198;
	add.s32 	%r167, %r167, 4096;
	add.s32 	%r165, %r165, 16;
	add.s64 	%rd54, %rd54, 16384;
	setp.ne.s32 	%p10, %r165, 0;
	@%p10 bra 	$L__BB10_35;
$L__BB10_36:
	setp.eq.s32 	%p11, %r26, 0;
	@%p11 bra 	$L__BB10_45;
	and.b32  	%r33, %r25, 7;
	setp.lt.u32 	%p12, %r26, 8;
	@%p12 bra 	$L__BB10_39;
	cvt.u64.u32 	%rd30, %r167;
	add.s64 	%rd31, %rd53, %rd30;
	shl.b64 	%rd32, %rd31, 2;
	add.s64 	%rd33, %rd2, %rd32;
	ld.global.f32 	%f202, [%rd33];
	sub.f32 	%f203, %f202, %f44;
	fma.rn.f32 	%f204, %f203, %f203, %f435;
	ld.global.f32 	%f205, [%rd33+1024];
	sub.f32 	%f206, %f205, %f44;
	fma.rn.f32 	%f207, %f206, %f206, %f204;
	ld.global.f32 	%f208, [%rd33+2048];
	sub.f32 	%f209, %f208, %f44;
	fma.rn.f32 	%f210, %f209, %f209, %f207;
	ld.global.f32 	%f211, [%rd33+3072];
	sub.f32 	%f212, %f211, %f44;
	fma.rn.f32 	%f213, %f212, %f212, %f210;
	ld.global.f32 	%f214, [%rd33+4096];
	sub.f32 	%f215, %f214, %f44;
	fma.rn.f32 	%f216, %f215, %f215, %f213;
	ld.global.f32 	%f217, [%rd33+5120];
	sub.f32 	%f218, %f217, %f44;
	fma.rn.f32 	%f219, %f218, %f218, %f216;
	ld.global.f32 	%f220, [%rd33+6144];
	sub.f32 	%f221, %f220, %f44;
	fma.rn.f32 	%f222, %f221, %f221, %f219;
	ld.global.f32 	%f223, [%rd33+7168];
	sub.f32 	%f224, %f223, %f44;
	fma.rn.f32 	%f435, %f224, %f224, %f222;
	add.s32 	%r167, %r167, 2048;
$L__BB10_39:
	setp.eq.s32 	%p13, %r33, 0;
	@%p13 bra 	$L__BB10_45;
	and.b32  	%r36, %r25, 3;
	setp.lt.u32 	%p14, %r33, 4;
	@%p14 bra 	$L__BB10_42;
	cvt.u64.u32 	%rd34, %r167;
	add.s64 	%rd35, %rd53, %rd34;
	shl.b64 	%rd36, %rd35, 2;
	add.s64 	%rd37, %rd2, %rd36;
	ld.global.f32 	%f226, [%rd37];
	sub.f32 	%f227, %f226, %f44;
	fma.rn.f32 	%f228, %f227, %f227, %f435;
	ld.global.f32 	%f229, [%rd37+1024];
	sub.f32 	%f230, %f229, %f44;
	fma.rn.f32 	%f231, %f230, %f230, %f228;
	ld.global.f32 	%f232, [%rd37+2048];
	sub.f32 	%f233, %f232, %f44;
	fma.rn.f32 	%f234, %f233, %f233, %f231;
	ld.global.f32 	%f235, [%rd37+3072];
	sub.f32 	%f236, %f235, %f44;
	fma.rn.f32 	%f435, %f236, %f236, %f234;
	add.s32 	%r167, %r167, 1024;
$L__BB10_42:
	setp.eq.s32 	%p15, %r36, 0;
	@%p15 bra 	$L__BB10_45;
	cvt.u64.u32 	%rd38, %r167;
	add.s64 	%rd39, %rd53, %rd38;
	shl.b64 	%rd40, %rd39, 2;
	add.s64 	%rd55, %rd2, %rd40;
	neg.s32 	%r170, %r36;
$L__BB10_44:
	.pragma "nounroll";
	ld.global.f32 	%f237, [%rd55];
	sub.f32 	%f238, %f237, %f44;
	fma.rn.f32 	%f435, %f238, %f238, %f435;
	add.s64 	%rd55, %rd55, 1024;
	add.s32 	%r170, %r170, 1;
	setp.ne.s32 	%p16, %r170, 0;
	@%p16 bra 	$L__BB10_44;
$L__BB10_45:
	// begin inline asm
	mov.u32 %r53, %laneid;
	// end inline asm
	mov.b32 	%r55, %f435;
	mov.b32 	%r56, 1;
	mov.b32 	%r77, 31;
	mov.b32 	%r78, -1;
	// begin inline asm
	shfl.sync.down.b32 %r54, %r55, %r56, %r77, %r78;
	// end inline asm
	setp.gt.s32 	%p17, %r53, 30;
	mov.b32 	%f239, %r54;
	add.f32 	%f240, %f435, %f239;
	selp.f32 	%f241, %f435, %f240, %p17;
	mov.b32 	%r60, %f241;
	mov.b32 	%r61, 2;
	// begin inline asm
	shfl.sync.down.b32 %r59, %r60, %r61, %r77, %r78;
	// end inline asm
	setp.gt.s32 	%p18, %r53, 29;
	mov.b32 	%f242, %r59;
	add.f32 	%f243, %f241, %f242;
	selp.f32 	%f244, %f241, %f243, %p18;
	mov.b32 	%r65, %f244;
	mov.b32 	%r66, 4;
	// begin inline asm
	shfl.sync.down.b32 %r64, %r65, %r66, %r77, %r78;
	// end inline asm
	setp.gt.s32 	%p19, %r53, 27;
	mov.b32 	%f245, %r64;
	add.f32 	%f246, %f244, %f245;
	selp.f32 	%f247, %f244, %f246, %p19;
	mov.b32 	%r70, %f247;
	mov.b32 	%r71, 8;
	// begin inline asm
	shfl.sync.down.b32 %r69, %r70, %r71, %r77, %r78;
	// end inline asm
	setp.gt.s32 	%p20, %r53, 23;
	mov.b32 	%f248, %r69;
	add.f32 	%f249, %f247, %f248;
	selp.f32 	%f250, %f247, %f249, %p20;
	mov.b32 	%r75, %f250;
	mov.b32 	%r76, 16;
	// begin inline asm
	shfl.sync.down.b32 %r74, %r75, %r76, %r77, %r78;
	// end inline asm
	setp.gt.s32 	%p21, %r53, 15;
	mov.b32 	%f251, %r74;
	add.f32 	%f39, %f250, %f251;
	selp.f32 	%f436, %f250, %f39, %p21;
	setp.ne.s32 	%p22, %r53, 0;
	@%p22 bra 	$L__BB10_47;
	shr.u32 	%r79, %r24, 3;
	and.b32  	%r80, %r79, 124;
	mov.u32 	%r81, _ZZN3cub18CUB_300001_SM_10006detail6reduce28DeviceReduceSingleTileKernelINS2_10policy_hubIfyN4cuda3std3__44plusIfEEE10Policy1000EN6thrust24THRUST_300001_SM_1000_NS10device_ptrIKfEEPfyS9_ff11variance_opEEvT0_T1_T2_T3_T4_T6_E12temp_storage;
	add.s32 	%r82, %r81, %r80;
	st.shared.f32 	[%r82+8], %f39;
$L__BB10_47:
	bar.sync 	0;
	setp.ne.s32 	%p23, %r24, 0;
	@%p23 bra 	$L__BB10_49;
	ld.shared.f32 	%f252, [_ZZN3cub18CUB_300001_SM_10006detail6reduce28DeviceReduceSingleTileKernelINS2_10policy_hubIfyN4cuda3std3__44plusIfEEE10Policy1000EN6thrust24THRUST_300001_SM_1000_NS10device_ptrIKfEEPfyS9_ff11variance_opEEvT0_T1_T2_T3_T4_T6_E12temp_storage+12];
	add.f32 	%f253, %f436, %f252;
	ld.shared.f32 	%f254, [_ZZN3cub18CUB_300001_SM_10006detail6reduce28DeviceReduceSingleTileKernelINS2_10policy_hubIfyN4cuda3std3__44plusIfEEE10Policy1000EN6thrust24THRUST_300001_SM_1000_NS10device_ptrIKfEEPfyS9_ff11variance_opEEvT0_T1_T2_T3_T4_T6_E12temp_storage+16];
	add.f32 	%f255, %f253, %f254;
	ld.shared.f32 	%f256, [_ZZN3cub18CUB_300001_SM_10006detail6reduce28DeviceReduceSingleTileKernelINS2_10policy_hubIfyN4cuda3std3__44plusIfEEE10Policy1000EN6thrust24THRUST_300001_SM_1000_NS10device_ptrIKfEEPfyS9_ff11variance_opEEvT0_T1_T2_T3_T4_T6_E12temp_storage+20];
	add.f32 	%f257, %f255, %f256;
	ld.shared.f32 	%f258, [_ZZN3cub18CUB_300001_SM_10006detail6reduce28DeviceReduceSingleTileKernelINS2_10policy_hubIfyN4cuda3std3__44plusIfEEE10Policy1000EN6thrust24THRUST_300001_SM_1000_NS10device_ptrIKfEEPfyS9_ff11variance_opEEvT0_T1_T2_T3_T4_T6_E12temp_storage+24];
	add.f32 	%f259, %f257, %f258;
	ld.shared.f32 	%f260, [_ZZN3cub18CUB_300001_SM_10006detail6reduce28DeviceReduceSingleTileKernelINS2_10policy_hubIfyN4cuda3std3__44plusIfEEE10Policy1000EN6thrust24THRUST_300001_SM_1000_NS10device_ptrIKfEEPfyS9_ff11variance_opEEvT0_T1_T2_T3_T4_T6_E12temp_storage+28];
	add.f32 	%f261, %f259, %f260;
	ld.shared.f32 	%f262, [_ZZN3cub18CUB_300001_SM_10006detail6reduce28DeviceReduceSingleTileKernelINS2_10policy_hubIfyN4cuda3std3__44plusIfEEE10Policy1000EN6thrust24THRUST_300001_SM_1000_NS10device_ptrIKfEEPfyS9_ff11variance_opEEvT0_T1_T2_T3_T4_T6_E12temp_storage+32];
	add.f32 	%f263, %f261, %f262;
	ld.shared.f32 	%f264, [_ZZN3cub18CUB_300001_SM_10006detail6reduce28DeviceReduceSingleTileKernelINS2_10policy_hubIfyN4cuda3std3__44plusIfEEE10Policy1000EN6thrust24THRUST_300001_SM_1000_NS10device_ptrIKfEEPfyS9_ff11variance_opEEvT0_T1_T2_T3_T4_T6_E12temp_storage+36];
	add.f32 	%f436, %f263, %f264;
$L__BB10_49:
	mov.u32 	%r155, %tid.x;
	setp.ne.s32 	%p57, %r155, 0;
	@%p57 bra 	$L__BB10_51;
	add.f32 	%f414, %f43, %f436;
	st.global.f32 	[%rd1], %f414;
$L__BB10_51:
	ret;

}
	// .globl	_ZN3cub18CUB_300001_SM_10006detail6reduce18DeviceReduceKernelINS2_10policy_hubIfyN4cuda3std3__44plusIfEEE10Policy1000EN6thrust24THRUST_300001_SM_1000_NS10device_ptrIKfEEyS9_f11variance_opEEvT0_PT3_T1_NS0_13GridEvenShareISL_EET2_T4_
.visible .entry _ZN3cub18CUB_300001_SM_10006detail6reduce18DeviceReduceKernelINS2_10policy_hubIfyN4cuda3std3__44plusIfEEE10Policy1000EN6thrust24THRUST_300001_SM_1000_NS10device_ptrIKfEEyS9_f11variance_opEEvT0_PT3_T1_NS0_13GridEvenShareISL_EET2_T4_(
	.param .align 8 .b8 _ZN3cub18CUB_300001_SM_10006detail6reduce18DeviceReduceKernelINS2_10policy_hubIfyN4cuda3std3__44plusIfEEE10Policy1000EN6thrust24THRUST_300001_SM_1000_NS10device_ptrIKfEEyS9_f11variance_opEEvT0_PT3_T1_NS0_13GridEvenShareISL_EET2_T4__param_0[8],
	.param .u64 .ptr .align 1 _ZN3cub18CUB_300001_SM_10006detail6reduce18DeviceReduceKernelINS2_10policy_hubIfyN4cuda3std3__44plusIfEEE10Policy1000EN6thrust24THRUST_300001_SM_1000_NS10device_ptrIKfEEyS9_f11variance_opEEvT0_PT3_T1_NS0_13GridEvenShareISL_EET2_T4__param_1,
	.param .u64 _ZN3cub18CUB_300001_SM_10006detail6reduce18DeviceReduceKernelINS2_10policy_hubIfyN4cuda3std3__44plusIfEEE10Policy1000EN6thrust24THRUST_300001_SM_1000_NS10device_ptrIKfEEyS9_f11variance_opEEvT0_PT3_T1_NS0_13GridEvenShareISL_EET2_T4__param_2,
	.param .align 8 .b8 _ZN3cub18CUB_300001_SM_10006detail6reduce18DeviceReduceKernelINS2_10policy_hubIfyN4cuda3std3__44plusIfEEE10Policy1000EN6thrust24THRUST_300001_SM_1000_NS10device_ptrIKfEEyS9_f11variance_opEEvT0_PT3_T1_NS0_13GridEvenShareISL_EET2_T4__param_3[72],
	.param .align 1 .b8 _ZN3cub18CUB_300001_SM_10006detail6reduce18DeviceReduceKernelINS2_10policy_hubIfyN4cuda3std3__44plusIfEEE10Policy1000EN6thrust24THRUST_300001_SM_1000_NS10device_ptrIKfEEyS9_f11variance_opEEvT0_PT3_T1_NS0_13GridEvenShareISL_EET2_T4__param_4[1],
	.param .align 4 .b8 _ZN3cub18CUB_300001_SM_10006detail6reduce18DeviceReduceKernelINS2_10policy_hubIfyN4cuda3std3__44plusIfEEE10Policy1000EN6thrust24THRUST_300001_SM_1000_NS10device_ptrIKfEEyS9_f11variance_opEEvT0_PT3_T1_NS0_13GridEvenShareISL_EET2_T4__param_5[4]
)
.maxntid 256
{
	.reg .pred 	%p<57>;
	.reg .b16 	%rs<4>;
	.reg .b32 	%r<205>;
	.reg .b32 	%f<432>;
	.reg .b64 	%rd<74>;
	// demoted variable
	.shared .align 4 .b8 _ZZN3cub18CUB_300001_SM_10006detail6reduce18DeviceReduceKernelINS2_10policy_hubIfyN4cuda3std3__44plusIfEEE10Policy1000EN6thrust24THRUST_300001_SM_1000_NS10device_ptrIKfEEyS9_f11variance_opEEvT0_PT3_T1_NS0_13GridEvenShareISL_EET2_T4_E12temp_storage[44];
	ld.param.f32 	%f1, [_ZN3cub18CUB_300001_SM_10006detail6reduce18DeviceReduceKernelINS2_10policy_hubIfyN4cuda3std3__44plusIfEEE10Policy1000EN6thrust24THRUST_300001_SM_1000_NS10device_ptrIKfEEyS9_f11variance_opEEvT0_PT3_T1_NS0_13GridEvenShareISL_EET2_T4__param_5];
	ld.param.u64 	%rd1, [_ZN3cub18CUB_300001_SM_10006detail6reduce18DeviceReduceKernelINS2_10policy_hubIfyN4cuda3std3__44plusIfEEE10Policy1000EN6thrust24THRUST_300001_SM_1000_NS10device_ptrIKfEEyS9_f11variance_opEEvT0_PT3_T1_NS0_13GridEvenShareISL_EET2_T4__param_3+32];
	ld.param.u32 	%r1, [_ZN3cub18CUB_300001_SM_10006detail6reduce18DeviceReduceKernelINS2_10policy_hubIfyN4cuda3std3__44plusIfEEE10Policy1000EN6thrust24THRUST_300001_SM_1000_NS10device_ptrIKfEEyS9_f11variance_opEEvT0_PT3_T1_NS0_13GridEvenShareISL_EET2_T4__param_3+40];
	ld.param.u64 	%rd25, [_ZN3cub18CUB_300001_SM_10006detail6reduce18DeviceReduceKernelINS2_10policy_hubIfyN4cuda3std3__44plusIfEEE10Policy1000EN6thrust24THRUST_300001_SM_1000_NS10device_ptrIKfEEyS9_f11variance_opEEvT0_PT3_T1_NS0_13GridEvenShareISL_EET2_T4__param_0];
	ld.param.u64 	%rd24, [_ZN3cub18CUB_300001_SM_10006detail6reduce18DeviceReduceKernelINS2_10policy_hubIfyN4cuda3std3__44plusIfEEE10Policy1000EN6thrust24THRUST_300001_SM_1000_NS10device_ptrIKfEEyS9_f11variance_opEEvT0_PT3_T1_NS0_13GridEvenShareISL_EET2_T4__param_1];
	cvta.to.global.u64 	%rd2, %rd25;
	mov.u32 	%r2, %ctaid.x;
	shl.b32 	%r50, %r1, 12;
	cvt.s64.s32 	%rd3, %r50;
	shl.b32 	%r51, %r2, 12;
	cvt.u64.u32 	%rd4, %r51;
	sub.s64 	%rd5, %rd1, %rd4;
	setp.gt.u64 	%p1, %rd5, 4095;
	@%p1 bra 	$L__BB11_25;
	cvt.u32.u64 	%r111, %rd4;
	cvt.u32.u64 	%r3, %rd1;
	sub.s32 	%r4, %r3, %r111;
	mov.u32 	%r5, %tid.x;
	setp.ge.s32 	%p23, %r5, %r4;
	mov.f32 	%f420, 0f00000000;
	mov.u32 	%r192, %r5;
	@%p23 bra 	$L__BB11_3;
	add.s32 	%r113, %r111, %r5;
	mul.wide.u32 	%rd48, %r113, 4;
	add.s64 	%rd49, %rd2, %rd48;
	ld.global.f32 	%f263, [%rd49];
	sub.f32 	%f264, %f263, %f1;
	mul.f32 	%f420, %f264, %f264;
	add.s32 	%r192, %r5, 256;
$L__BB11_3:
	setp.ge.s32 	%p24, %r192, %r4;
	@%p24 bra 	$L__BB11_16;
	not.b32 	%r115, %r192;
	add.s32 	%r116, %r115, %r3;
	sub.s32 	%r117, %r116, %r111;
	shr.u32 	%r118, %r117, 8;
	add.s32 	%r8, %r118, 1;
	and.b32  	%r9, %r8, 15;
	setp.lt.u32 	%p25, %r117, 3840;
	@%p25 bra 	$L__BB11_7;
	and.b32  	%r119, %r8, 33554416;
	neg.s32 	%r190, %r119;
	mul.wide.u32 	%rd50, %r2, 16384;
	mul.wide.u32 	%rd51, %r192, 4;
	or.b64  	%rd52, %rd50, %rd51;
	add.s64 	%rd53, %rd52, %rd2;
	add.s64 	%rd68, %rd53, 8192;
$L__BB11_6:
	.pragma "nounroll";
	ld.global.f32 	%f266, [%rd68+-8192];
	sub.f32 	%f267, %f266, %f1;
	fma.rn.f32 	%f268, %f267, %f267, %f420;
	ld.global.f32 	%f269, [%rd68+-7168];
	sub.f32 	%f270, %f269, %f1;
	fma.rn.f32 	%f271, %f270, %f270, %f268;
	ld.global.f32 	%f272, [%rd68+-6144];
	sub.f32 	%f273, %f272, %f1;
	fma.rn.f32 	%f274, %f273, %f273, %f271;
	ld.global.f32 	%f275, [%rd68+-5120];
	sub.f32 	%f276, %f275, %f1;
	fma.rn.f32 	%f277, %f276, %f276, %f274;
	ld.global.f32 	%f278, [%rd68+-4096];
	sub.f32 	%f279, %f278, %f1;
	fma.rn.f32 	%f280, %f279, %f279, %f277;
	ld.global.f32 	%f281, [%rd68+-3072];
	sub.f32 	%f282, %f281, %f1;
	fma.rn.f32 	%f283, %f282, %f282, %f280;
	ld.global.f32 	%f284, [%rd68+-2048];
	sub.f32 	%f285, %f284, %f1;
	fma.rn.f32 	%f286, %f285, %f285, %f283;
	ld.global.f32 	%f287, [%rd68+-1024];
	sub.f32 	%f288, %f287, %f1;
	fma.rn.f32 	%f289, %f288, %f288, %f286;
	ld.global.f32 	%f290, [%rd68];
	sub.f32 	%f291, %f290, %f1;
	fma.rn.f32 	%f292, %f291, %f291, %f289;
	ld.global.f32 	%f293, [%rd68+1024];
	sub.f32 	%f294, %f293, %f1;
	fma.rn.f32 	%f295, %f294, %f294, %f292;
	ld.global.f32 	%f296, [%rd68+2048];
	sub.f32 	%f297, %f296, %f1;
	fma.rn.f32 	%f298, %f297, %f297, %f295;
	ld.global.f32 	%f299, [%rd68+3072];
	sub.f32 	%f300, %f299, %f1;
	fma.rn.f32 	%f301, %f300, %f300, %f298;
	ld.global.f32 	%f302, [%rd68+4096];
	sub.f32 	%f303, %f302, %f1;
	fma.rn.f32 	%f304, %f303, %f303, %f301;
	ld.global.f32 	%f305, [%rd68+5120];
	sub.f32 	%f306, %f305, %f1;
	fma.rn.f32 	%f307, %f306, %f306, %f304;
	ld.global.f32 	%f308, [%rd68+6144];
	sub.f32 	%f309, %f308, %f1;
	fma.rn.f32 	%f310, %f309, %f309, %f307;
	ld.global.f32 	%f311, [%rd68+7168];
	sub.f32 	%f312, %f311, %f1;
	fma.rn.f32 	%f420, %f312, %f312, %f310;
	add.s32 	%r192, %r192, 4096;
	add.s32 	%r190, %r190, 16;
	add.s64 	%rd68, %rd68, 16384;
	setp.ne.s32 	%p26, %r190, 0;
	@%p26 bra 	$L__BB11_6;
$L__BB11_7:
	setp.eq.s32 	%p27, %r9, 0;
	@%p27 bra 	$L__BB11_16;
	and.b32  	%r16, %r8, 7;
	setp.lt.u32 	%p28, %r9, 8;
	@%p28 bra 	$L__BB11_10;
	cvt.s64.s32 	%rd54, %r192;
	add.s64 	%rd55, %rd54, %rd4;
	shl.b64 	%rd56, %rd55, 2;
	add.s64 	%rd57, %rd2, %rd56;
	ld.global.f32 	%f314, [%rd57];
	sub.f32 	%f315, %f314, %f1;
	fma.rn.f32 	%f316, %f315, %f315, %f420;
	ld.global.f32 	%f317, [%rd57+1024];
	sub.f32 	%f318, %f317, %f1;
	fma.rn.f32 	%f319, %f318, %f318, %f316;
	ld.global.f32 	%f320, [%rd57+2048];
	sub.f32 	%f321, %f320, %f1;
	fma.rn.f32 	%f322, %f321, %f321, %f319;
	ld.global.f32 	%f323, [%rd57+3072];
	sub.f32 	%f324, %f323, %f1;
	fma.rn.f32 	%f325, %f324, %f324, %f322;
	ld.global.f32 	%f326, [%rd57+4096];
	sub.f32 	%f327, %f326, %f1;
	fma.rn.f32 	%f328, %f327, %f327, %f325;
	ld.global.f32 	%f329, [%rd57+5120];
	sub.f32 	%f330, %f329, %f1;
	fma.rn.f32 	%f331, %f330, %f330, %f328;
	ld.global.f32 	%f332, [%rd57+6144];
	sub.f32 	%f333, %f332, %f1;
	fma.rn.f32 	%f334, %f333, %f333, %f331;
	ld.global.f32 	%f335, [%rd57+7168];
	sub.f32 	%f336, %f335, %f1;
	fma.rn.f32 	%f420, %f336, %f336, %f334;
	add.s32 	%r192, %r192, 2048;
$L__BB11_10:
	setp.eq.s32 	%p29, %r16, 0;
	@%p29 bra 	$L__BB11_16;
	and.b32  	%r19, %r8, 3;
	setp.lt.u32 	%p30, %r16, 4;
	@%p30 bra 	$L__BB11_13;
	cvt.s64.s32 	%rd58, %r192;
	add.s64 	%rd59, %rd58, %rd4;
	shl.b64 	%rd60, %rd59, 2;
	add.s64 	%rd61, %rd2, %rd60;
	ld.global.f32 	%f338, [%rd61];
	sub.f32 	%f339, %f338, %f1;
	fma.rn.f32 	%f340, %f339, %f339, %f420;
	ld.global.f32 	%f341, [%rd61+1024];
	sub.f32 	%f342, %f341, %f1;
	fma.rn.f32 	%f343, %f342, %f342, %f340;
	ld.global.f32 	%f344, [%rd61+2048];
	sub.f32 	%f345, %f344, %f1;
	fma.rn.f32 	%f346, %f345, %f345, %f343;
	ld.global.f32 	%f347, [%rd61+3072];
	sub.f32 	%f348, %f347, %f1;
	fma.rn.f32 	%f420, %f348, %f348, %f346;
	add.s32 	%r192, %r192, 1024;
$L__BB11_13:
	setp.eq.s32 	%p31, %r19, 0;
	@%p31 bra 	$L__BB11_16;
	mul.wide.u32 	%rd62, %r2, 16384;
	add.s64 	%rd9, %rd2, %rd62;
	neg.s32 	%r195, %r19;
$L__BB11_15:
	.pragma "nounroll";
	mul.wide.s32 	%rd63, %r192, 4;
	add.s64 	%rd64, %rd9, %rd63;
	ld.global.f32 	%f349, [%rd64];
	sub.f32 	%f350, %f349, %f1;
	fma.rn.f32 	%f420, %f350, %f350, %f420;
	add.s32 	%r192, %r192, 256;
	add.s32 	%r195, %r195, 1;
	setp.ne.s32 	%p32, %r195, 0;
	@%p32 bra 	$L__BB11_15;
$L__BB11_16:
	setp.lt.s32 	%p33, %r4, 256;
	@%p33 bra 	$L__BB11_21;
	// begin inline asm
	mov.u32 %r158, %laneid;
	// end inline asm
	mov.b32 	%r160, %f420;
	mov.b32 	%r161, 1;
	mov.b32 	%r182, 31;
	mov.b32 	%r183, -1;
	// begin inline asm
	shfl.sync.down.b32 %r159, %r160, %r161, %r182, %r183;
	// end inline asm
	setp.gt.s32 	%p49, %r158, 30;
	mov.b32 	%f385, %r159;
	add.f32 	%f386, %f420, %f385;
	selp.f32 	%f387, %f420, %f386, %p49;
	mov.b32 	%r165, %f387;
	mov.b32 	%r166, 2;
	// begin inline asm
	shfl.sync.down.b32 %r164, %r165, %r166, %r182, %r183;
	// end inline asm
	setp.gt.s32 	%p50, %r158, 29;
	mov.b32 	%f388, %r164;
	add.f32 	%f389, %f387, %f388;
	selp.f32 	%f390, %f387, %f389, %p50;
	mov.b32 	%r170, %f390;
	mov.b32 	%r171, 4;
	// begin inline asm
	shfl.sync.down.b32 %r169, %r170, %r171, %r182, %r183;
	// end inline asm
	setp.gt.s32 	%p51, %r158, 27;
	mov.b32 	%f391, %r169;
	add.f32 	%f392, %f390, %f391;
	selp.f32 	%f393, %f390, %f392, %p51;
	mov.b32 	%r175, %f393;
	mov.b32 	%r176, 8;
	// begin inline asm
	shfl.sync.down.b32 %r174, %r175, %r176, %r182, %r183;
	// end inline asm
	setp.gt.s32 	%p52, %r158, 23;
	mov.b32 	%f394, %r174;
	add.f32 	%f395, %f393, %f394;
	selp.f32 	%f396, %f393, %f395, %p52;
	mov.b32 	%r180, %f396;
	mov.b32 	%r181, 16;
	// begin inline asm
	shfl.sync.down.b32 %r179, %r180, %r181, %r182, %r183;
	// end inline asm
	setp.gt.s32 	%p53, %r158, 15;
	mov.b32 	%f397, %r179;
	add.f32 	%f17, %f396, %f397;
	selp.f32 	%f431, %f396, %f17, %p53;
	setp.ne.s32 	%p54, %r158, 0;
	@%p54 bra 	$L__BB11_19;
	shr.u32 	%r184, %r5, 3;
	and.b32  	%r185, %r184, 124;
	mov.u32 	%r186, _ZZN3cub18CUB_300001_SM_10006detail6reduce18DeviceReduceKernelINS2_10policy_hubIfyN4cuda3std3__44plusIfEEE10Policy1000EN6thrust24THRUST_300001_SM_1000_NS10device_ptrIKfEEyS9_f11variance_opEEvT0_PT3_T1_NS0_13GridEvenShareISL_EET2_T4_E12temp_storage;
	add.s32 	%r187, %r186, %r185;
	st.shared.f32 	[%r187+8], %f17;
$L__BB11_19:
	bar.sync 	0;
	setp.ne.s32 	%p55, %r5, 0;
	@%p55 bra 	$L__BB11_46;
	ld.shared.f32 	%f398, [_ZZN3cub18CUB_300001_SM_10006detail6reduce18DeviceReduceKernelINS2_10policy_hubIfyN4cuda3std3__44plusIfEEE10Policy1000EN6thrust24THRUST_300001_SM_1000_NS10device_ptrIKfEEyS9_f11variance_opEEvT0_PT3_T1_NS0_13GridEvenShareISL_EET2_T4_E12temp_storage+12];
	add.f32 	%f399, %f431, %f398;
	ld.shared.f32 	%f400, [_ZZN3cub18CUB_300001_SM_10006detail6reduce18DeviceReduceKernelINS2_10policy_hubIfyN4cuda3std3__44plusIfEEE10Policy1000EN6thrust24THRUST_300001_SM_1000_NS10device_ptrIKfEEyS9_f11variance_opEEvT0_PT3_T1_NS0_13GridEvenShareISL_EET2_T4_E12temp_storage+16];
	add.f32 	%f401, %f399, %f400;
	ld.shared.f32 	%f402, [_ZZN3cub18CUB_300001_SM_10006detail6reduce18DeviceReduceKernelINS2_10policy_hubIfyN4cuda3std3__44plusIfEEE10Policy1000EN6thrust24THRUST_300001_SM_1000_NS10device_ptrIKfEEyS9_f11variance_opEEvT0_PT3_T1_NS0_13GridEvenShareISL_EET2_T4_E12temp_storage+20];
	add.f32 	%f403, %f401, %f402;
	ld.shared.f32 	%f404, [_ZZN3cub18CUB_300001_SM_10006detail6reduce18DeviceReduceKernelINS2_10policy_hubIfyN4cuda3std3__44plusIfEEE10Policy1000EN6thrust24THRUST_300001_SM_1000_NS10device_ptrIKfEEyS9_f11variance_opEEvT0_PT3_T1_NS0_13GridEvenShareISL_EET2_T4_E12temp_storage+24];
	add.f32 	%f405, %f403, %f404;
	ld.shared.f32 	%f406, [_ZZN3cub18CUB_300001_SM_10006detail6reduce18DeviceReduceKernelINS2_10policy_hubIfyN4cuda3std3__44plusIfEEE10Policy1000EN6thrust24THRUST_300001_SM_1000_NS10device_ptrIKfEEyS9_f11variance_opEEvT0_PT3_T1_NS0_13GridEvenShareISL_EET2_T4_E12temp_storage+28];
	add.f32 	%f407, %f405, %f406;
	ld.shared.f32 	%f408, [_ZZN3cub18CUB_300001_SM_10006detail6reduce18DeviceReduceKernelINS2_10policy_hubIfyN4cuda3std3__44plusIfEEE10Policy1000EN6thrust24THRUST_300001_SM_1000_NS10device_ptrIKfEEyS9_f11variance_opEEvT0_PT3_T1_NS0_13GridEvenShareISL_EET2_T4_E12temp_storage+32];
	add.f32 	%f409, %f407, %f408;
	ld.shared.f32 	%f410, [_ZZN3cub18CUB_300001_SM_10006detail6reduce18DeviceReduceKernelINS2_10policy_hubIfyN4cuda3std3__44plusIfEEE10Policy1000EN6thrust24THRUST_300001_SM_1000_NS10device_ptrIKfEEyS9_f11variance_opEEvT0_PT3_T1_NS0_13GridEvenShareISL_EET2_T4_E12temp_storage+36];
	add.f32 	%f431, %f409, %f410;
	bra.uni 	$L__BB11_46;
$L__BB11_21:
	// begin inline asm
	mov.u32 %r120, %laneid;
	// end inline asm
	and.b32  	%r146, %r5, 992;
	add.s32 	%r147, %r146, 32;
	setp.gt.s32 	%p34, %r147, %r4;
	not.b32 	%r148, %r146;
	add.s32 	%r149, %r4, %r148;
	selp.b32 	%r144, %r149, 31, %p34;
	mov.b32 	%r122, %f420;
	mov.b32 	%r123, 1;
	mov.b32 	%r145, -1;
	// begin inline asm
	shfl.sync.down.b32 %r121, %r122, %r123, %r144, %r145;
	// end inline asm
	setp.lt.s32 	%p35, %r120, %r144;
	mov.b32 	%f351, %r121;
	add.f32 	%f352, %f420, %f351;
	selp.f32 	%f353, %f352, %f420, %p35;
	mov.b32 	%r127, %f353;
	mov.b32 	%r128, 2;
	// begin inline asm
	shfl.sync.down.b32 %r126, %r127, %r128, %r144, %r145;
	// end inline asm
	add.s32 	%r150, %r120, 2;
	setp.gt.s32 	%p36, %r150, %r144;
	mov.b32 	%f354, %r126;
	add.f32 	%f355, %f353, %f354;
	selp.f32 	%f356, %f353, %f355, %p36;
	mov.b32 	%r132, %f356;
	mov.b32 	%r133, 4;
	// begin inline asm
	shfl.sync.down.b32 %r131, %r132, %r133, %r144, %r145;
	// end inline asm
	add.s32 	%r151, %r120, 4;
	setp.gt.s32 	%p37, %r151, %r144;
	mov.b32 	%f357, %r131;
	add.f32 	%f358, %f356, %f357;
	selp.f32 	%f359, %f356, %f358, %p37;
	mov.b32 	%r137, %f359;
	mov.b32 	%r138, 8;
	// begin inline asm
	shfl.sync.down.b32 %r136, %r137, %r138, %r144, %r145;
	// end inline asm
	add.s32 	%r152, %r120, 8;
	setp.gt.s32 	%p38, %r152, %r144;
	mov.b32 	%f360, %r136;
	add.f32 	%f361, %f359, %f360;
	selp.f32 	%f362, %f359, %f361, %p38;
	mov.b32 	%r142, %f362;
	mov.b32 	%r143, 16;
	// begin inline asm
	shfl.sync.down.b32 %r141, %r142, %r143, %r144, %r145;
	// end inline asm
	add.s32 	%r153, %r120, 16;
	setp.gt.s32 	%p39, %r153, %r144;
	mov.b32 	%f363, %r141;
	add.f32 	%f364, %f362, %f363;
	selp.f32 	%f431, %f362, %f364, %p39;
	setp.ne.s32 	%p40, %r120, 0;
	@%p40 bra 	$L__BB11_23;
	shr.u32 	%r154, %r5, 3;
	and.b32  	%r155, %r154, 124;
	mov.u32 	%r156, _ZZN3cub18CUB_300001_SM_10006detail6reduce18DeviceReduceKernelINS2_10policy_hubIfyN4cuda3std3__44plusIfEEE10Policy1000EN6thrust24THRUST_300001_SM_1000_NS10device_ptrIKfEEyS9_f11variance_opEEvT0_PT3_T1_NS0_13GridEvenShareISL_EET2_T4_E12temp_storage;
	add.s32 	%r157, %r156, %r155;
	st.shared.f32 	[%r157+8], %f431;
$L__BB11_23:
	bar.sync 	0;
	setp.ne.s32 	%p41, %r5, 0;
	@%p41 bra 	$L__BB11_46;
	setp.gt.s32 	%p42, %r4, 32;
	ld.shared.f32 	%f365, [_ZZN3cub18CUB_300001_SM_10006detail6reduce18DeviceReduceKernelINS2_10policy_hubIfyN4cuda3std3__44plusIfEEE10Policy1000EN6thrust24THRUST_300001_SM_1000_NS10device_ptrIKfEEyS9_f11variance_opEEvT0_PT3_T1_NS0_13GridEvenShareISL_EET2_T4_E12temp_storage+12];
	add.f32 	%f366, %f431, %f365;
	selp.f32 	%f367, %f366, %f431, %p42;
	setp.gt.s32 	%p43, %r4, 64;
	ld.shared.f32 	%f368, [_ZZN3cub18CUB_300001_SM_10006detail6reduce18DeviceReduceKernelINS2_10policy_hubIfyN4cuda3std3__44plusIfEEE10Policy1000EN6thrust24THRUST_300001_SM_1000_NS10device_ptrIKfEEyS9_f11variance_opEEvT0_PT3_T1_NS0_13GridEvenShareISL_EET2_T4_E12temp_storage+16];
	add.f32 	%f369, %f368, %f367;
	selp.f32 	%f370, %f369, %f367, %p43;
	setp.gt.s32 	%p44, %r4, 96;
	ld.shared.f32 	%f371, [_ZZN3cub18CUB_300001_SM_10006detail6reduce18DeviceReduceKernelINS2_10policy_hubIfyN4cuda3std3__44plusIfEEE10Policy1000EN6thrust24THRUST_300001_SM_1000_NS10device_ptrIKfEEyS9_f11variance_opEEvT0_PT3_T1_NS0_13GridEvenShareISL_EET2_T4_E12temp_storage+20];
	add.f32 	%f372, %f371, %f370;
	selp.f32 	%f373, %f372, %f370, %p44;
	setp.gt.s32 	%p45, %r4, 128;
	ld.shared.f32 	%f374, [_ZZN3cub18CUB_300001_SM_10006detail6reduce18DeviceReduceKernelINS2_10policy_hubIfyN4cuda3std3__44plusIfEEE10Policy1000EN6thrust24THRUST_300001_SM_1000_NS10device_ptrIKfEEyS9_f11variance_opEEvT0_PT3_T1_NS0_13GridEvenShareISL_EET2_T4_E12temp_storage+24];
	add.f32 	%f375, %f374, %f373;
	selp.f32 	%f376, %f375, %f373, %p45;
	setp.gt.s32 	%p46, %r4, 160;
	ld.shared.f32 	%f377, [_ZZN3cub18CUB_300001_SM_10006detail6reduce18DeviceReduceKernelINS2_10policy_hubIfyN4cuda3std3__44plusIfEEE10Policy1000EN6thrust24THRUST_300001_SM_1000_NS10device_ptrIKfEEyS9_f11variance_opEEvT0_PT3_T1_NS0_13GridEvenShareISL_EET2_T4_E12temp_storage+28];
	add.f32 	%f378, %f377, %f376;
	selp.f32 	%f379, %f378, %f376, %p46;
	setp.gt.s32 	%p47, %r4, 192;
	ld.shared.f32 	%f380, [_ZZN3cub18CUB_300001_SM_10006detail6reduce18DeviceReduceKernelINS2_10policy_hubIfyN4cuda3std3__44plusIfEEE10Policy1000EN6thrust24THRUST_300001_SM_1000_NS10device_ptrIKfEEyS9_f11variance_opEEvT0_PT3_T1_NS0_13GridEvenShareISL_EET2_T4_E12temp_storage+32];
	add.f32 	%f381, %f380, %f379;
	selp.f32 	%f382, %f381, %f379, %p47;
	setp.gt.s32 	%p48, %r4, 224;
	ld.shared.f32 	%f383, [_ZZN3cub18CUB_300001_SM_10006detail6reduce18DeviceReduceKernelINS2_10policy_hubIfyN4cuda3std3__44plusIfEEE10Policy1000EN6thrust24THRUST_300001_SM_1000_NS10device_ptrIKfEEyS9_f11variance_opEEvT0_PT3_T1_NS0_13GridEvenShareISL_EET2_T4_E12temp_storage+36];
	add.f32 	%f384, %f383, %f382;
	selp.f32 	%f431, %f384, %f382, %p48;
	bra.uni 	$L__BB11_46;
$L__BB11_25:
	cvt.u32.u64 	%r52, %rd4;
	mov.u32 	%r27, %tid.x;
	add.s32 	%r53, %r27, %r52;
	mul.wide.u32 	%rd26, %r53, 4;
	add.s64 	%rd27, %rd2, %rd26;
	ld.global.f32 	%f42, [%rd27];
	sub.f32 	%f43, %f42, %f1;
	ld.global.f32 	%f44, [%rd27+1024];
	sub.f32 	%f45, %f44, %f1;
	mul.f32 	%f46, %f45, %f45;
	ld.global.f32 	%f47, [%rd27+2048];
	sub.f32 	%f48, %f47, %f1;
	ld.global.f32 	%f49, [%rd27+3072];
	sub.f32 	%f50, %f49, %f1;
	mul.f32 	%f51, %f50, %f50;
	ld.global.f32 	%f52, [%rd27+4096];
	sub.f32 	%f53, %f52, %f1;
	ld.global.f32 	%f54, [%rd27+5120];
	sub.f32 	%f55, %f54, %f1;
	mul.f32 	%f56, %f55, %f55;
	ld.global.f32 	%f57, [%rd27+6144];
	sub.f32 	%f58, %f57, %f1;
	ld.global.f32 	%f59, [%rd27+7168];
	sub.f32 	%f60, %f59, %f1;
	mul.f32 	%f61, %f60, %f60;
	ld.global.f32 	%f62, [%rd27+8192];
	sub.f32 	%f63, %f62, %f1;
	ld.global.f32 	%f64, [%rd27+9216];
	sub.f32 	%f65, %f64, %f1;
	mul.f32 	%f66, %f65, %f65;
	ld.global.f32 	%f67, [%rd27+10240];
	sub.f32 	%f68, %f67, %f1;
	ld.global.f32 	%f69, [%rd27+11264];
	sub.f32 	%f70, %f69, %f1;
	mul.f32 	%f71, %f70, %f70;
	ld.global.f32 	%f72, [%rd27+12288];
	sub.f32 	%f73, %f72, %f1;
	ld.global.f32 	%f74, [%rd27+13312];
	sub.f32 	%f75, %f74, %f1;
	mul.f32 	%f76, %f75, %f75;
	ld.global.f32 	%f77, [%rd27+14336];
	sub.f32 	%f78, %f77, %f1;
	ld.global.f32 	%f79, [%rd27+15360];
	sub.f32 	%f80, %f79, %f1;
	mul.f32 	%f81, %f80, %f80;
	fma.rn.f32 	%f82, %f43, %f43, %f46;
	fma.rn.f32 	%f83, %f48, %f48, %f51;
	fma.rn.f32 	%f84, %f53, %f53, %f56;
	fma.rn.f32 	%f85, %f58, %f58, %f61;
	fma.rn.f32 	%f86, %f63, %f63, %f66;
	fma.rn.f32 	%f87, %f68, %f68, %f71;
	fma.rn.f32 	%f88, %f73, %f73, %f76;
	fma.rn.f32 	%f89, %f78, %f78, %f81;
	add.f32 	%f90, %f82, %f83;
	add.f32 	%f91, %f84, %f85;
	add.f32 	%f92, %f86, %f87;
	add.f32 	%f93, %f88, %f89;
	add.f32 	%f94, %f90, %f91;
	add.f32 	%f95, %f92, %f93;
	add.f32 	%f430, %f94, %f95;
	setp.lt.u64 	%p2, %rd5, %rd3;
	@%p2 bra 	$L__BB11_42;
	cvt.u32.u64 	%r55, %rd3;
	cvt.u64.u32 	%rd10, %r27;
	add.s64 	%rd70, %rd4, %rd3;
	cvt.u32.u64 	%r28, %rd1;
	not.b32 	%r57, %r27;
	add.s32 	%r58, %r57, %r28;
	sub.s32 	%r59, %r58, %r55;
	sub.s32 	%r197, %r59, %r52;
	add.s64 	%rd28, %rd70, %rd10;
	shl.b64 	%rd29, %rd28, 2;
	add.s64 	%rd30, %rd29, %rd2;
	add.s64 	%rd69, %rd30, 8192;
	mov.b32 	%r198, 0;
	mov.u64 	%rd71, %rd4;
$L__BB11_27:
	add.s64 	%rd71, %rd71, %rd3;
	add.s64 	%rd31, %rd1, -4096;
	setp.gt.u64 	%p3, %rd71, %rd31;
	@%p3 bra 	$L__BB11_29;
	cvt.u32.u64 	%r60, %rd3;
	add.s64 	%rd32, %rd71, %rd10;
	shl.b64 	%rd33, %rd32, 2;
	add.s64 	%rd34, %rd2, %rd33;
	ld.global.f32 	%f96, [%rd34];
	sub.f32 	%f97, %f96, %f1;
	ld.global.f32 	%f98, [%rd34+1024];
	sub.f32 	%f99, %f98, %f1;
	ld.global.f32 	%f100, [%rd34+2048];
	sub.f32 	%f101, %f100, %f1;
	mul.f32 	%f102, %f101, %f101;
	ld.global.f32 	%f103, [%rd34+3072];
	sub.f32 	%f104, %f103, %f1;
	ld.global.f32 	%f105, [%rd34+4096];
	sub.f32 	%f106, %f105, %f1;
	mul.f32 	%f107, %f106, %f106;
	ld.global.f32 	%f108, [%rd34+5120];
	sub.f32 	%f109, %f108, %f1;
	ld.global.f32 	%f110, [%rd34+6144];
	sub.f32 	%f111, %f110, %f1;
	mul.f32 	%f112, %f111, %f111;
	ld.global.f32 	%f113, [%rd34+7168];
	sub.f32 	%f114, %f113, %f1;
	ld.global.f32 	%f115, [%rd34+8192];
	sub.f32 	%f116, %f115, %f1;
	mul.f32 	%f117, %f116, %f116;
	ld.global.f32 	%f118, [%rd34+9216];
	sub.f32 	%f119, %f118, %f1;
	ld.global.f32 	%f120, [%rd34+10240];
	sub.f32 	%f121, %f120, %f1;
	mul.f32 	%f122, %f121, %f121;
	ld.global.f32 	%f123, [%rd34+11264];
	sub.f32 	%f124, %f123, %f1;
	ld.global.f32 	%f125, [%rd34+12288];
	sub.f32 	%f126, %f125, %f1;
	mul.f32 	%f127, %f126, %f126;
	ld.global.f32 	%f128, [%rd34+13312];
	sub.f32 	%f129, %f128, %f1;
	ld.global.f32 	%f130, [%rd34+14336];
	sub.f32 	%f131, %f130, %f1;
	mul.f32 	%f132, %f131, %f131;
	ld.global.f32 	%f133, [%rd34+15360];
	sub.f32 	%f134, %f133, %f1;
	fma.rn.f32 	%f135, %f97, %f97, %f430;
	fma.rn.f32 	%f136, %f99, %f99, %f102;
	fma.rn.f32 	%f137, %f104, %f104, %f107;
	fma.rn.f32 	%f138, %f109, %f109, %f112;
	fma.rn.f32 	%f139, %f114, %f114, %f117;
	fma.rn.f32 	%f140, %f119, %f119, %f122;
	fma.rn.f32 	%f141, %f124, %f124, %f127;
	fma.rn.f32 	%f142, %f129, %f129, %f132;
	add.f32 	%f143, %f135, %f136;
	add.f32 	%f144, %f137, %f138;
	add.f32 	%f145, %f139, %f140;
	add.f32 	%f146, %f141, %f142;
	add.f32 	%f147, %f143, %f144;
	add.f32 	%f148, %f145, %f146;
	add.f32 	%f149, %f147, %f148;
	fma.rn.f32 	%f430, %f134, %f134, %f149;
	sub.s64 	%rd35, %rd1, %rd71;
	setp.lt.u64 	%p4, %rd35, %rd3;
	add.s32 	%r198, %r198, 1;
	add.s64 	%rd70, %rd70, %rd3;
	sub.s32 	%r197, %r197, %r60;
	shl.b64 	%rd36, %rd3, 2;
	add.s64 	%rd69, %rd69, %rd36;
	@%p4 bra 	$L__BB11_42;
	bra.uni 	$L__BB11_27;
$L__BB11_29:
	setp.le.u64 	%p5, %rd1, %rd71;
	cvt.u32.u64 	%r61, %rd71;
	cvt.u32.u64 	%r62, %rd1;
	sub.s32 	%r63, %r62, %r61;
	setp.ge.s32 	%p6, %r27, %r63;
	or.pred  	%p7, %p5, %p6;
	@%p7 bra 	$L__BB11_42;
	cvt.u32.u64 	%r65, %rd3;
	cvt.u32.u64 	%r66, %rd4;
	not.b32 	%r67, %r27;
	add.s32 	%r68, %r67, %r28;
	add.s32 	%r69, %r65, %r66;
	sub.s32 	%r70, %r68, %r69;
	mul.lo.s32 	%r71, %r1, %r198;
	shl.b32 	%r72, %r71, 12;
	sub.s32 	%r73, %r70, %r72;
	shr.u32 	%r74, %r73, 8;
	add.s32 	%r34, %r74, 1;
	and.b32  	%r35, %r34, 15;
	setp.lt.u32 	%p8, %r73, 3840;
	mov.u32 	%r201, %r27;
	@%p8 bra 	$L__BB11_33;
	shr.u32 	%r75, %r197, 8;
	add.s32 	%r76, %r75, 1;
	and.b32  	%r77, %r76, 33554416;
	neg.s32 	%r199, %r77;
	mov.u32 	%r201, %r27;
$L__BB11_32:
	.pragma "nounroll";
	ld.global.f32 	%f151, [%rd69+-8192];
	sub.f32 	%f152, %f151, %f1;
	fma.rn.f32 	%f153, %f152, %f152, %f430;
	ld.global.f32 	%f154, [%rd69+-7168];
	sub.f32 	%f155, %f154, %f1;
	fma.rn.f32 	%f156, %f155, %f155, %f153;
	ld.global.f32 	%f157, [%rd69+-6144];
	sub.f32 	%f158, %f157, %f1;
	fma.rn.f32 	%f159, %f158, %f158, %f156;
	ld.global.f32 	%f160, [%rd69+-5120];
	sub.f32 	%f161, %f160, %f1;
	fma.rn.f32 	%f162, %f161, %f161, %f159;
	ld.global.f32 	%f163, [%rd69+-4096];
	sub.f32 	%f164, %f163, %f1;
	fma.rn.f32 	%f165, %f164, %f164, %f162;
	ld.global.f32 	%f166, [%rd69+-3072];
	sub.f32 	%f167, %f166, %f1;
	fma.rn.f32 	%f168, %f167, %f167, %f165;
	ld.global.f32 	%f169, [%rd69+-2048];
	sub.f32 	%f170, %f169, %f1;
	fma.rn.f32 	%f171, %f170, %f170, %f168;
	ld.global.f32 	%f172, [%rd69+-1024];
	sub.f32 	%f173, %f172, %f1;
	fma.rn.f32 	%f174, %f173, %f173, %f171;
	ld.global.f32 	%f175, [%rd69];
	sub.f32 	%f176, %f175, %f1;
	fma.rn.f32 	%f177, %f176, %f176, %f174;
	ld.global.f32 	%f178, [%rd69+1024];
	sub.f32 	%f179, %f178, %f1;
	fma.rn.f32 	%f180, %f179, %f179, %f177;
	ld.global.f32 	%f181, [%rd69+2048];
	sub.f32 	%f182, %f181, %f1;
	fma.rn.f32 	%f183, %f182, %f182, %f180;
	ld.global.f32 	%f184, [%rd69+3072];
	sub.f32 	%f185, %f184, %f1;
	fma.rn.f32 	%f186, %f185, %f185, %f183;
	ld.global.f32 	%f187, [%rd69+4096];
	sub.f32 	%f188, %f187, %f1;
	fma.rn.f32 	%f189, %f188, %f188, %f186;
	ld.global.f32 	%f190, [%rd69+5120];
	sub.f32 	%f191, %f190, %f1;
	fma.rn.f32 	%f192, %f191, %f191, %f189;
	ld.global.f32 	%f193, [%rd69+6144];
	sub.f32 	%f194, %f193, %f1;
	fma.rn.f32 	%f195, %f194, %f194, %f192;
	ld.global.f32 	%f196, [%rd69+7168];
	sub.f32 	%f197, %f196, %f1;
	fma.rn.f32 	%f430, %f197, %f197, %f195;
	add.s32 	%r201, %r201, 4096;
	add.s32 	%r199, %r199, 16;
	add.s64 	%rd69, %rd69, 16384;
	setp.ne.s32 	%p9, %r199, 0;
	@%p9 bra 	$L__BB11_32;
$L__BB11_33:
	setp.eq.s32 	%p10, %r35, 0;
	@%p10 bra 	$L__BB11_42;
	and.b32  	%r42, %r34, 7;
	setp.lt.u32 	%p11, %r35, 8;
	@%p11 bra 	$L__BB11_36;
	cvt.u64.u32 	%rd37, %r201;
	add.s64 	%rd38, %rd71, %rd37;
	shl.b64 	%rd39, %rd38, 2;
	add.s64 	%rd40, %rd2, %rd39;
	ld.global.f32 	%f199, [%rd40];
	sub.f32 	%f200, %f199, %f1;
	fma.rn.f32 	%f201, %f200, %f200, %f430;
	ld.global.f32 	%f202, [%rd40+1024];
	sub.f32 	%f203, %f202, %f1;
	fma.rn.f32 	%f204, %f203, %f203, %f201;
	ld.global.f32 	%f205, [%rd40+2048];
	sub.f32 	%f206, %f205, %f1;
	fma.rn.f32 	%f207, %f206, %f206, %f204;
	ld.global.f32 	%f208, [%rd40+3072];
	sub.f32 	%f209, %f208, %f1;
	fma.rn.f32 	%f210, %f209, %f209, %f207;
	ld.global.f32 	%f211, [%rd40+4096];
	sub.f32 	%f212, %f211, %f1;
	fma.rn.f32 	%f213, %f212, %f212, %f210;
	ld.global.f32 	%f214, [%rd40+5120];
	sub.f32 	%f215, %f214, %f1;
	fma.rn.f32 	%f216, %f215, %f215, %f213;
	ld.global.f32 	%f217, [%rd40+6144];
	sub.f32 	%f218, %f217, %f1;
	fma.rn.f32 	%f219, %f218, %f218, %f216;
	ld.global.f32 	%f220, [%rd40+7168];
	sub.f32 	%f221, %f220, %f1;
	fma.rn.f32 	%f430, %f221, %f221, %f219;
	add.s32 	%r201, %r201, 2048;
$L__BB11_36:
	setp.eq.s32 	%p12, %r42, 0;
	@%p12 bra 	$L__BB11_42;
	setp.lt.u32 	%p13, %r42, 4;
	@%p13 bra 	$L__BB11_39;
	cvt.u64.u32 	%rd41, %r201;
	add.s64 	%rd42, %rd71, %rd41;
	shl.b64 	%rd43, %rd42, 2;
	add.s64 	%rd44, %rd2, %rd43;
	ld.global.f32 	%f223, [%rd44];
	sub.f32 	%f224, %f223, %f1;
	fma.rn.f32 	%f225, %f224, %f224, %f430;
	ld.global.f32 	%f226, [%rd44+1024];
	sub.f32 	%f227, %f226, %f1;
	fma.rn.f32 	%f228, %f227, %f227, %f225;
	ld.global.f32 	%f229, [%rd44+2048];
	sub.f32 	%f230, %f229, %f1;
	fma.rn.f32 	%f231, %f230, %f230, %f228;
	ld.global.f32 	%f232, [%rd44+3072];
	sub.f32 	%f233, %f232, %f1;
	fma.rn.f32 	%f430, %f233, %f233, %f231;
	add.s32 	%r201, %r201, 1024;
$L__BB11_39:
	and.b32  	%r78, %r34, 3;
	setp.eq.s32 	%p14, %r78, 0;
	@%p14 bra 	$L__BB11_42;
	cvt.u64.u32 	%rd45, %r201;
	add.s64 	%rd46, %rd45, %rd70;
	shl.b64 	%rd47, %rd46, 2;
	add.s64 	%rd73, %rd2, %rd47;
	cvt.u16.u32 	%rs1, %r197;
	shr.u16 	%rs2, %rs1, 8;
	add.s16 	%rs3, %rs2, 1;
	cvt.u32.u16 	%r79, %rs3;
	and.b32  	%r80, %r79, 3;
	neg.s32 	%r204, %r80;
$L__BB11_41:
	.pragma "nounroll";
	ld.global.f32 	%f234, [%rd73];
	sub.f32 	%f235, %f234, %f1;
	fma.rn.f32 	%f430, %f235, %f235, %f430;
	add.s64 	%rd73, %rd73, 1024;
	add.s32 	%r204, %r204, 1;
	setp.ne.s32 	%p15, %r204, 0;
	@%p15 bra 	$L__BB11_41;
$L__BB11_42:
	// begin inline asm
	mov.u32 %r81, %laneid;
	// end inline asm
	mov.b32 	%r83, %f430;
	mov.b32 	%r84, 1;
	mov.b32 	%r105, 31;
	mov.b32 	%r106, -1;
	// begin inline asm
	shfl.sync.down.b32 %r82, %r83, %r84, %r105, %r106;
	// end inline asm
	setp.gt.s32 	%p16, %r81, 30;
	mov.b32 	%f236, %r82;
	add.f32 	%f237, %f430, %f236;
	selp.f32 	%f238, %f430, %f237, %p16;
	mov.b32 	%r88, %f238;
	mov.b32 	%r89, 2;
	// begin inline asm
	shfl.sync.down.b32 %r87, %r88, %r89, %r105, %r106;
	// end inline asm
	setp.gt.s32 	%p17, %r81, 29;
	mov.b32 	%f239, %r87;
	add.f32 	%f240, %f238, %f239;
	selp.f32 	%f241, %f238, %f240, %p17;
	mov.b32 	%r93, %f241;
	mov.b32 	%r94, 4;
	// begin inline asm
	shfl.sync.down.b32 %r92, %r93, %r94, %r105, %r106;
	// end inline asm
	setp.gt.s32 	%p18, %r81, 27;
	mov.b32 	%f242, %r92;
	add.f32 	%f243, %f241, %f242;
	selp.f32 	%f244, %f241, %f243, %p18;
	mov.b32 	%r98, %f244;
	mov.b32 	%r99, 8;
	// begin inline asm
	shfl.sync.down.b32 %r97, %r98, %r99, %r105, %r106;
	// end inline asm
	setp.gt.s32 	%p19, %r81, 23;
	mov.b32 	%f245, %r97;
	add.f32 	%f246, %f244, %f245;
	selp.f32 	%f247, %f244, %f246, %p19;
	mov.b32 	%r103, %f247;
	mov.b32 	%r104, 16;
	// begin inline asm
	shfl.sync.down.b32 %r102, %r103, %r104, %r105, %r106;
	// end inline asm
	setp.gt.s32 	%p20, %r81, 15;
	mov.b32 	%f248, %r102;
	add.f32 	%f38, %f247, %f248;
	selp.f32 	%f431, %f247, %f38, %p20;
	setp.ne.s32 	%p21, %r81, 0;
	@%p21 bra 	$L__BB11_44;
	shr.u32 	%r107, %r27, 3;
	and.b32  	%r108, %r107, 124;
	mov.u32 	%r109, _ZZN3cub18CUB_300001_SM_10006detail6reduce18DeviceReduceKernelINS2_10policy_hubIfyN4cuda3std3__44plusIfEEE10Policy1000EN6thrust24THRUST_300001_SM_1000_NS10device_ptrIKfEEyS9_f11variance_opEEvT0_PT3_T1_NS0_13GridEvenShareISL_EET2_T4_E12temp_storage;
	add.s32 	%r110, %r109, %r108;
	st.shared.f32 	[%r110+8], %f38;
$L__BB11_44:
	bar.sync 	0;
	setp.ne.s32 	%p22, %r27, 0;
	@%p22 bra 	$L__BB11_46;
	ld.shared.f32 	%f249, [_ZZN3cub18CUB_300001_SM_10006detail6reduce18DeviceReduceKernelINS2_10policy_hubIfyN4cuda3std3__44plusIfEEE10Policy1000EN6thrust24THRUST_300001_SM_1000_NS10device_ptrIKfEEyS9_f11variance_opEEvT0_PT3_T1_NS0_13GridEvenShareISL_EET2_T4_E12temp_storage+12];
	add.f32 	%f250, %f431, %f249;
	ld.shared.f32 	%f251, [_ZZN3cub18CUB_300001_SM_10006detail6reduce18DeviceReduceKernelINS2_10policy_hubIfyN4cuda3std3__44plusIfEEE10Policy1000EN6thrust24THRUST_300001_SM_1000_NS10device_ptrIKfEEyS9_f11variance_opEEvT0_PT3_T1_NS0_13GridEvenShareISL_EET2_T4_E12temp_storage+16];
	add.f32 	%f252, %f250, %f251;
	ld.shared.f32 	%f253, [_ZZN3cub18CUB_300001_SM_10006detail6reduce18DeviceReduceKernelINS2_10policy_hubIfyN4cuda3std3__44plusIfEEE10Policy1000EN6thrust24THRUST_300001_SM_1000_NS10device_ptrIKfEEyS9_f11variance_opEEvT0_PT3_T1_NS0_13GridEvenShareISL_EET2_T4_E12temp_storage+20];
	add.f32 	%f254, %f252, %f253;
	ld.shared.f32 	%f255, [_ZZN3cub18CUB_300001_SM_10006detail6reduce18DeviceReduceKernelINS2_10policy_hubIfyN4cuda3std3__44plusIfEEE10Policy1000EN6thrust24THRUST_300001_SM_1000_NS10device_ptrIKfEEyS9_f11variance_opEEvT0_PT3_T1_NS0_13GridEvenShareISL_EET2_T4_E12temp_storage+24];
	add.f32 	%f256, %f254, %f255;
	ld.shared.f32 	%f257, [_ZZN3cub18CUB_300001_SM_10006detail6reduce18DeviceReduceKernelINS2_10policy_hubIfyN4cuda3std3__44plusIfEEE10Policy1000EN6thrust24THRUST_300001_SM_1000_NS10device_ptrIKfEEyS9_f11variance_opEEvT0_PT3_T1_NS0_13GridEvenShareISL_EET2_T4_E12temp_storage+28];
	add.f32 	%f258, %f256, %f257;
	ld.shared.f32 	%f259, [_ZZN3cub18CUB_300001_SM_10006detail6reduce18DeviceReduceKernelINS2_10policy_hubIfyN4cuda3std3__44plusIfEEE10Policy1000EN6thrust24THRUST_300001_SM_1000_NS10device_ptrIKfEEyS9_f11variance_opEEvT0_PT3_T1_NS0_13GridEvenShareISL_EET2_T4_E12temp_storage+32];
	add.f32 	%f260, %f258, %f259;
	ld.shared.f32 	%f261, [_ZZN3cub18CUB_300001_SM_10006detail6reduce18DeviceReduceKernelINS2_10policy_hubIfyN4cuda3std3__44plusIfEEE10Policy1000EN6thrust24THRUST_300001_SM_1000_NS10device_ptrIKfEEyS9_f11variance_opEEvT0_PT3_T1_NS0_13GridEvenShareISL_EET2_T4_E12temp_storage+36];
	add.f32 	%f431, %f260, %f261;
$L__BB11_46:
	mov.u32 	%r188, %tid.x;
	setp.ne.s32 	%p56, %r188, 0;
	@%p56 bra 	$L__BB11_48;
	cvta.to.global.u64 	%rd65, %rd24;
	mul.wide.u32 	%rd66, %r2, 4;
	add.s64 	%rd67, %rd65, %rd66;
	st.global.f32 	[%rd67], %f431;
$L__BB11_48:
	ret;

}


// ===== COMPILED SASS (sm_100) =====

	.target	sm_100

	.elftype	@"ET_EXEC"


//--------------------- .note.nv.tkinfo           --------------------------
	.section	.note.nv.tkinfo,"",@"SHT_NOTE"
	.sectionflags	@"SHF_NOTE_NV_TKINFO"
	.tkinfo
        /*0018*/ 	.word	0x00000002
        /*0030*/ 	.string	""
        /*0030*/ 	.string	"ptxas"
        /*0030*/ 	.string	"Cuda compilation tools, release 13.0, V13.0.88"
        /*0030*/ 	.string	"Build cuda_13.0.r13.0/compiler.36424714_0"
        /*0030*/ 	.string	"-arch sm_100 -m 64 "



//--------------------- .note.nv.cuinfo           --------------------------
	.section	.note.nv.cuinfo,"",@"SHT_NOTE"
	.sectionflags	@"SHF_NOTE_NV_CUINFO"
        /*0018*/ 	.short	0x0002
        /*001a*/ 	.short	0x0064
        /*001c*/ 	.short	0x0082
	.zero		2


//--------------------- .nv.info                  --------------------------
	.section	.nv.info,"",@"SHT_CUDA_INFO"
	.align	4


	//----- nvinfo : EIATTR_REGCOUNT
	.align		4
        /*0000*/ 	.byte	0x04, 0x2f
        /*0002*/ 	.short	(.L_44 - .L_43)
	.align		4
.L_43:
        /*0004*/ 	.word	index@(_Z20instance_norm_kernelPKfPfffif)
        /*0008*/ 	.word	0x0000000c


	//----- nvinfo : EIATTR_FRAME_SIZE
	.align		4
.L_44:
        /*000c*/ 	.byte	0x04, 0x11
        /*000e*/ 	.short	(.L_46 - .L_45)
	.align		4
.L_45:
        /*0010*/ 	.word	index@(_Z20instance_norm_kernelPKfPfffif)
        /*0014*/ 	.word	0x00000000


	//----- nvinfo : EIATTR_REGCOUNT
	.align		4
.L_46:
        /*0018*/ 	.byte	0x04, 0x2f
        /*001a*/ 	.short	(.L_48 - .L_47)
	.align		4
.L_47:
        /*001c*/ 	.word	index@(_ZN3cub18CUB_300001_SM_10006detail11EmptyKernelIvEEvv)
        /*0020*/ 	.word	0x00000004


	//----- nvinfo : EIATTR_FRAME_SIZE
	.align		4
.L_48:
        /*0024*/ 	.byte	0x04, 0x11
        /*0026*/ 	.short	(.L_50 - .L_49)
	.align		4
.L_49:
        /*0028*/ 	.word	index@(_ZN3cub18CUB_300001_SM_10006detail11EmptyKernelIvEEvv)
        /*002c*/ 	.word	0x00000000


	//----- nvinfo : EIATTR_REGCOUNT
	.align		4
.L_50:
        /*0030*/ 	.byte	0x04, 0x2f
        /*0032*/ 	.short	(.L_52 - .L_51)
	.align		4
.L_51:
        /*0034*/ 	.word	index@(_ZN3cub18CUB_300001_SM_10006detail6reduce28DeviceReduceSingleTileKernelINS2_10policy_hubIfjN4cuda3std3__44plusIfEEE10Policy1000EN6thrust24THRUST_300001_SM_1000_NS10device_ptrIKfEEPfjS9_ffNS7_10__identityEEEvT0_T1_T2_T3_T4_T6_)
        /*0038*/ 	.word	0x00000020


	//----- nvinfo : EIATTR_FRAME_SIZE
	.align		4
.L_52:
        /*003c*/ 	.byte	0x04, 0x11
        /*003e*/ 	.short	(.L_54 - .L_53)
	.align		4
.L_53:
        /*0040*/ 	.word	index@(_ZN3cub18CUB_300001_SM_10006detail6reduce28DeviceReduceSingleTileKernelINS2_10policy_hubIfjN4cuda3std3__44plusIfEEE10Policy1000EN6thrust24THRUST_300001_SM_1000_NS10device_ptrIKfEEPfjS9_ffNS7_10__identityEEEvT0_T1_T2_T3_T4_T6_)
        /*0044*/ 	.word	0x00000000


	//----- nvinfo : EIATTR_REGCOUNT
	.align		4
.L_54:
        /*0048*/ 	.byte	0x04, 0x2f
        /*004a*/ 	.short	(.L_56 - .L_55)
	.align		4
.L_55:
        /*004c*/ 	.word	index@(_ZN3cub18CUB_300001_SM_10006detail6reduce18DeviceReduceKernelINS2_10policy_hubIfjN4cuda3std3__44plusIfEEE10Policy1000EN6thrust24THRUST_300001_SM_1000_NS10device_ptrIKfEEjS9_fNS7_10__identityEEEvT0_PT3_T1_NS0_13GridEvenShareISL_EET2_T4_)
        /*0050*/ 	.word	0x00000020


	//----- nvinfo : EIATTR_FRAME_SIZE
	.align		4
.L_56:
        /*0054*/ 	.byte	0x04, 0x11
        /*0056*/ 	.short	(.L_58 - .L_57)
	.align		4
.L_57:
        /*0058*/ 	.word	index@(_ZN3cub18CUB_300001_SM_10006detail6reduce18DeviceReduceKernelINS2_10policy_hubIfjN4cuda3std3__44plusIfEEE10Policy1000EN6thrust24THRUST_300001_SM_1000_NS10device_ptrIKfEEjS9_fNS7_10__identityEEEvT0_PT3_T1_NS0_13GridEvenShareISL_EET2_T4_)
        /*005c*/ 	.word	0x00000000


	//----- nvinfo : EIATTR_REGCOUNT
	.align		4
.L_58:
        /*0060*/ 	.byte	0x04, 0x2f
        /*0062*/ 	.short	(.L_60 - .L_59)
	.align		4
.L_59:
        /*0064*/ 	.word	index@(_ZN3cub18CUB_300001_SM_10006detail6reduce28DeviceReduceSingleTileKernelINS2_10policy_hubIfjN4cuda3std3__44plusIfEEE10Policy1000EPfSC_iS9_ffNS7_10__identityEEEvT0_T1_T2_T3_T4_T6_)
        /*0068*/ 	.word	0x0000001e


	//----- nvinfo : EIATTR_FRAME_SIZE
	.align		4
.L_60:
        /*006c*/ 	.byte	0x04, 0x11
        /*006e*/ 	.short	(.L_62 - .L_61)
	.align		4
.L_61:
        /*0070*/ 	.word	index@(_ZN3cub18CUB_300001_SM_10006detail6reduce28DeviceReduceSingleTileKernelINS2_10policy_hubIfjN4cuda3std3__44plusIfEEE10Policy1000EPfSC_iS9_ffNS7_10__identityEEEvT0_T1_T2_T3_T4_T6_)
        /*0074*/ 	.word	0x00000000


	//----- nvinfo : EIATTR_REGCOUNT
	.align		4
.L_62:
        /*0078*/ 	.byte	0x04, 0x2f
        /*007a*/ 	.short	(.L_64 - .L_63)
	.align		4
.L_63:
        /*007c*/ 	.word	index@(_ZN3cub18CUB_300001_SM_10006detail6reduce28DeviceReduceSingleTileKernelINS2_10policy_hubIfyN4cuda3std3__44plusIfEEE10Policy1000EN6thrust24THRUST_300001_SM_1000_NS10device_ptrIKfEEPfyS9_ffNS7_10__identityEEEvT0_T1_T2_T3_T4_T6_)
        /*0080*/ 	.word	0x00000020


	//----- nvinfo : EIATTR_FRAME_SIZE
	.align		4
.L_64:
        /*0084*/ 	.byte	0x04, 0x11
        /*0086*/ 	.short	(.L_66 - .L_65)
	.align		4
.L_65:
        /*0088*/ 	.word	index@(_ZN3cub18CUB_300001_SM_10006detail6reduce28DeviceReduceSingleTileKernelINS2_10policy_hubIfyN4cuda3std3__44plusIfEEE10Policy1000EN6thrust24THRUST_300001_SM_1000_NS10device_ptrIKfEEPfyS9_ffNS7_10__identityEEEvT0_T1_T2_T3_T4_T6_)
        /*008c*/ 	.word	0x00000000


	//----- nvinfo : EIATTR_REGCOUNT
	.align		4
.L_66:
        /*0090*/ 	.byte	0x04, 0x2f
        /*0092*/ 	.short	(.L_68 - .L_67)
	.align		4
.L_67:
        /*0094*/ 	.word	index@(_ZN3cub18CUB_300001_SM_10006detail6reduce18DeviceReduceKernelINS2_10policy_hubIfyN4cuda3std3__44plusIfEEE10Policy1000EN6thrust24THRUST_300001_SM_1000_NS10device_ptrIKfEEyS9_fNS7_10__identityEEEvT0_PT3_T1_NS0_13GridEvenShareISL_EET2_T4_)
        /*0098*/ 	.word	0x0000001e


	//----- nvinfo : EIATTR_FRAME_SIZE
	.align		4
.L_68:
        /*009c*/ 	.byte	0x04, 0x11
        /*009e*/ 	.short	(.L_70 - .L_69)
	.align		4
.L_69:
        /*00a0*/ 	.word	index@(_ZN3cub18CUB_300001_SM_10006detail6reduce18DeviceReduceKernelINS2_10policy_hubIfyN4cuda3std3__44plusIfEEE10Policy1000EN6thrust24THRUST_300001_SM_1000_NS10device_ptrIKfEEyS9_fNS7_10__identityEEEvT0_PT3_T1_NS0_13GridEvenShareISL_EET2_T4_)
        /*00a4*/ 	.word	0x00000000


	//----- nvinfo : EIATTR_REGCOUNT
	.align		4
.L_70:
        /*00a8*/ 	.byte	0x04, 0x2f
        /*00aa*/ 	.short	(.L_72 - .L_71)
	.align		4
.L_71:
        /*00ac*/ 	.word	index@(_ZN3cub18CUB_300001_SM_10006detail6reduce28DeviceReduceSingleTileKernelINS2_10policy_hubIfyN4cuda3std3__44plusIfEEE10Policy1000EPfSC_iS9_ffNS7_10__identityEEEvT0_T1_T2_T3_T4_T6_)
        /*00b0*/ 	.word	0x0000001e


	//----- nvinfo : EIATTR_FRAME_SIZE
	.align		4
.L_72:
        /*00b4*/ 	.byte	0x04, 0x11
        /*00b6*/ 	.short	(.L_74 - .L_73)
	.align		4
.L_73:
        /*00b8*/ 	.word	index@(_ZN3cub18CUB_300001_SM_10006detail6reduce28DeviceReduceSingleTileKernelINS2_10policy_hubIfyN4cuda3std3__44plusIfEEE10Policy1000EPfSC_iS9_ffNS7_10__identityEEEvT0_T1_T2_T3_T4_T6_)
        /*00bc*/ 	.word	0x00000000


	//----- nvinfo : EIATTR_REGCOUNT
	.align		4
.L_74:
        /*00c0*/ 	.byte	0x04, 0x2f
        /*00c2*/ 	.short	(.L_76 - .L_75)
	.align		4
.L_75:
        /*00c4*/ 	.word	index@(_ZN3cub18CUB_300001_SM_10006detail6reduce28DeviceReduceSingleTileKernelINS2_10policy_hubIfjN4cuda3std3__44plusIfEEE10Policy1000EN6thrust24THRUST_300001_SM_1000_NS10device_ptrIKfEEPfjS9_ff11variance_opEEvT0_T1_T2_T3_T4_T6_)
        /*00c8*/ 	.word	0x00000020


	//----- nvinfo : EIATTR_FRAME_SIZE
	.align		4
.L_76:
        /*00cc*/ 	.byte	0x04, 0x11
        /*00ce*/ 	.short	(.L_78 - .L_77)
	.align		4
.L_77:
        /*00d0*/ 	.word	index@(_ZN3cub18CUB_300001_SM_10006detail6reduce28DeviceReduceSingleTileKernelINS2_10policy_hubIfjN4cuda3std3__44plusIfEEE10Policy1000EN6thrust24THRUST_300001_SM_1000_NS10device_ptrIKfEEPfjS9_ff11variance_opEEvT0_T1_T2_T3_T4_T6_)
        /*00d4*/ 	.word	0x00000000


	//----- nvinfo : EIATTR_REGCOUNT
	.align		4
.L_78:
        /*00d8*/ 	.byte	0x04, 0x2f
        /*00da*/ 	.short	(.L_80 - .L_79)
	.align		4
.L_79:
        /*00dc*/ 	.word	index@(_ZN3cub18CUB_300001_SM_10006detail6reduce18DeviceReduceKernelINS2_10policy_hubIfjN4cuda3std3__44plusIfEEE10Policy1000EN6thrust24THRUST_300001_SM_1000_NS10device_ptrIKfEEjS9_f11variance_opEEvT0_PT3_T1_NS0_13GridEvenShareISL_EET2_T4_)
        /*00e0*/ 	.word	0x00000020


	//----- nvinfo : EIATTR_FRAME_SIZE
	.align		4
.L_80:
        /*00e4*/ 	.byte	0x04, 0x11
        /*00e6*/ 	.short	(.L_82 - .L_81)
	.align		4
.L_81:
        /*00e8*/ 	.word	index@(_ZN3cub18CUB_300001_SM_10006detail6reduce18DeviceReduceKernelINS2_10policy_hubIfjN4cuda3std3__44plusIfEEE10Policy1000EN6thrust24THRUST_300001_SM_1000_NS10device_ptrIKfEEjS9_f11variance_opEEvT0_PT3_T1_NS0_13GridEvenShareISL_EET2_T4_)
        /*00ec*/ 	.word	0x00000000


	//----- nvinfo : EIATTR_REGCOUNT
	.align		4
.L_82:
        /*00f0*/ 	.byte	0x04, 0x2f
        /*00f2*/ 	.short	(.L_84 - .L_83)
	.align		4
.L_83:
        /*00f4*/ 	.word	index@(_ZN3cub18CUB_300001_SM_10006detail6reduce28DeviceReduceSingleTileKernelINS2_10policy_hubIfyN4cuda3std3__44plusIfEEE10Policy1000EN6thrust24THRUST_300001_SM_1000_NS10device_ptrIKfEEPfyS9_ff11variance_opEEvT0_T1_T2_T3_T4_T6_)
        /*00f8*/ 	.word	0x00000020


	//----- nvinfo : EIATTR_FRAME_SIZE
	.align		4
.L_84:
        /*00fc*/ 	.byte	0x04, 0x11
        /*00fe*/ 	.short	(.L_86 - .L_85)
	.align		4
.L_85:
        /*0100*/ 	.word	index@(_ZN3cub18CUB_300001_SM_10006detail6reduce28DeviceReduceSingleTileKernelINS2_10policy_hubIfyN4cuda3std3__44plusIfEEE10Policy1000EN6thrust24THRUST_300001_SM_1000_NS10device_ptrIKfEEPfyS9_ff11variance_opEEvT0_T1_T2_T3_T4_T6_)
        /*0104*/ 	.word	0x00000000


	//----- nvinfo : EIATTR_REGCOUNT
	.align		4
.L_86:
        /*0108*/ 	.byte	0x04, 0x2f
        /*010a*/ 	.short	(.L_88 - .L_87)
	.align		4
.L_87:
        /*010c*/ 	.word	index@(_ZN3cub18CUB_300001_SM_10006detail6reduce18DeviceReduceKernelINS2_10policy_hubIfyN4cuda3std3__44plusIfEEE10Policy1000EN6thrust24THRUST_300001_SM_1000_NS10device_ptrIKfEEyS9_f11variance_opEEvT0_PT3_T1_NS0_13GridEvenShareISL_EET2_T4_)
        /*0110*/ 	.word	0x0000001d


	//----- nvinfo : EIATTR_FRAME_SIZE
	.align		4
.L_88:
        /*0114*/ 	.byte	0x04, 0x11
        /*0116*/ 	.short	(.L_90 - .L_89)
	.align		4
.L_89:
        /*0118*/ 	.word	index@(_ZN3cub18CUB_300001_SM_10006detail6reduce18DeviceReduceKernelINS2_10policy_hubIfyN4cuda3std3__44plusIfEEE10Policy1000EN6thrust24THRUST_300001_SM_1000_NS10device_ptrIKfEEyS9_f11variance_opEEvT0_PT3_T1_NS0_13GridEvenShareISL_EET2_T4_)
        /*011c*/ 	.word	0x00000000


	//----- nvinfo : EIATTR_MIN_STACK_SIZE
	.align		4
.L_90:
        /*0120*/ 	.byte	0x04, 0x12
        /*0122*/ 	.short	(.L_92 - .L_91)
	.align		4
.L_91:
        /*0124*/ 	.word	index@(_ZN3cub18CUB_300001_SM_10006detail6reduce18DeviceReduceKernelINS2_10policy_hubIfyN4cuda3std3__44plusIfEEE10Policy1000EN6thrust24THRUST_300001_SM_1000_NS10device_ptrIKfEEyS9_f11variance_opEEvT0_PT3_T1_NS0_13GridEvenShareISL_EET2_T4_)
        /*0128*/ 	.word	0x00000000


	//----- nvinfo : EIATTR_MIN_STACK_SIZE
	.align		4
.L_92:
        /*012c*/ 	.byte	0x04, 0x12
        /*012e*/ 	.short	(.L_94 - .L_93)
	.align		4
.L_93:
        /*0130*/ 	.word	index@(_ZN3cub18CUB_300001_SM_10006detail6reduce28DeviceReduceSingleTileKernelINS2_10policy_hubIfyN4cuda3std3__44plusIfEEE10Policy1000EN6thrust24THRUST_300001_SM_1000_NS10device_ptrIKfEEPfyS9_ff11variance_opEEvT0_T1_T2_T3_T4_T6_)
        /*0134*/ 	.word	0x00000000


	//----- nvinfo : EIATTR_MIN_STACK_SIZE
	.align		4
.L_94:
        /*0138*/ 	.byte	0x04, 0x12
        /*013a*/ 	.short	(.L_96 - .L_95)
	.align		4
.L_95:
        /*013c*/ 	.word	index@(_ZN3cub18CUB_300001_SM_10006detail6reduce18DeviceReduceKernelINS2_10policy_hubIfjN4cuda3std3__44plusIfEEE10Policy1000EN6thrust24THRUST_300001_SM_1000_NS10device_ptrIKfEEjS9_f11variance_opEEvT0_PT3_T1_NS0_13GridEvenShareISL_EET2_T4_)
        /*0140*/ 	.word	0x00000000


	//----- nvinfo : EIATTR_MIN_STACK_SIZE
	.align		4
.L_96:
        /*0144*/ 	.byte	0x04, 0x12
        /*0146*/ 	.short	(.L_98 - .L_97)
	.align		4
.L_97:
        /*0148*/ 	.word	index@(_ZN3cub18CUB_300001_SM_10006detail6reduce28DeviceReduceSingleTileKernelINS2_10policy_hubIfjN4cuda3std3__44plusIfEEE10Policy1000EN6thrust24THRUST_300001_SM_1000_NS10device_ptrIKfEEPfjS9_ff11variance_opEEvT0_T1_T2_T3_T4_T6_)
        /*014c*/ 	.word	0x00000000


	//----- nvinfo : EIATTR_MIN_STACK_SIZE
	.align		4
.L_98:
        /*0150*/ 	.byte	0x04, 0x12
        /*0152*/ 	.short	(.L_100 - .L_99)
	.align		4
.L_99:
        /*0154*/ 	.word	index@(_ZN3cub18CUB_300001_SM_10006detail6reduce28DeviceReduceSingleTileKernelINS2_10policy_hubIfyN4cuda3std3__44plusIfEEE10Policy1000EPfSC_iS9_ffNS7_10__identityEEEvT0_T1_T2_T3_T4_T6_)
        /*0158*/ 	.word	0x00000000


	//----- nvinfo : EIATTR_MIN_STACK_SIZE
	.align		4
.L_100:
        /*015c*/ 	.byte	0x04, 0x12
        /*015e*/ 	.short	(.L_102 - .L_101)
	.align		4
.L_101:
        /*0160*/ 	.word	index@(_ZN3cub18CUB_300001_SM_10006detail6reduce18DeviceReduceKernelINS2_10policy_hubIfyN4cuda3std3__44plusIfEEE10Policy1000EN6thrust24THRUST_300001_SM_1000_NS10device_ptrIKfEEyS9_fNS7_10__identityEEEvT0_PT3_T1_NS0_13GridEvenShareISL_EET2_T4_)
        /*0164*/ 	.word	0x00000000


	//----- nvinfo : EIATTR_MIN_STACK_SIZE
	.align		4
.L_102:
        /*0168*/ 	.byte	0x04, 0x12
        /*016a*/ 	.short	(.L_104 - .L_103)
	.align		4
.L_103:
        /*016c*/ 	.word	index@(_ZN3cub18CUB_300001_SM_10006detail6reduce28DeviceReduceSingleTileKernelINS2_10policy_hubIfyN4cuda3std3__44plusIfEEE10Policy1000EN6thrust24THRUST_300001_SM_1000_NS10device_ptrIKfEEPfyS9_ffNS7_10__identityEEEvT0_T1_T2_T3_T4_T6_)
        /*0170*/ 	.word	0x00000000


	//----- nvinfo : EIATTR_MIN_STACK_SIZE
	.align		4
.L_104:
        /*0174*/ 	.byte	0x04, 0x12
        /*0176*/ 	.short	(.L_106 - .L_105)
	.align		4
.L_105:
        /*0178*/ 	.word	index@(_ZN3cub18CUB_300001_SM_10006detail6reduce28DeviceReduceSingleTileKernelINS2_10policy_hubIfjN4cuda3std3__44plusIfEEE10Policy1000EPfSC_iS9_ffNS7_10__identityEEEvT0_T1_T2_T3_T4_T6_)
        /*017c*/ 	.word	0x00000000


	//----- nvinfo : EIATTR_MIN_STACK_SIZE
	.align		4
.L_106:
        /*0180*/ 	.byte	0x04, 0x12
        /*0182*/ 	.short	(.L_108 - .L_107)
	.align		4
.L_107:
        /*0184*/ 	.word	index@(_ZN3cub18CUB_300001_SM_10006detail6reduce18DeviceReduceKernelINS2_10policy_hubIfjN4cuda3std3__44plusIfEEE10Policy1000EN6thrust24THRUST_300001_SM_1000_NS10device_ptrIKfEEjS9_fNS7_10__identityEEEvT0_PT3_T1_NS0_13GridEvenShareISL_EET2_T4_)
        /*0188*/ 	.word	0x00000000


	//----- nvinfo : EIATTR_MIN_STACK_SIZE
	.align		4
.L_108:
        /*018c*/ 	.byte	0x04, 0x12
        /*018e*/ 	.short	(.L_110 - .L_109)
	.align		4
.L_109:
        /*0190*/ 	.word	index@(_ZN3cub18CUB_300001_SM_10006detail6reduce28DeviceReduceSingleTileKernelINS2_10policy_hubIfjN4cuda3std3__44plusIfEEE10Policy1000EN6thrust24THRUST_300001_SM_1000_NS10device_ptrIKfEEPfjS9_ffNS7_10__identityEEEvT0_T1_T2_T3_T4_T6_)
        /*0194*/ 	.word	0x00000000


	//----- nvinfo : EIATTR_MIN_STACK_SIZE
	.align		4
.L_110:
        /*0198*/ 	.byte	0x04, 0x12
        /*019a*/ 	.short	(.L_112 - .L_111)
	.align		4
.L_111:
        /*019c*/ 	.word	index@(_ZN3cub18CUB_300001_SM_10006detail11EmptyKernelIvEEvv)
        /*01a0*/ 	.word	0x00000000


	//----- nvinfo : EIATTR_MIN_STACK_SIZE
	.align		4
.L_112:
        /*01a4*/ 	.byte	0x04, 0x12
        /*01a6*/ 	.short	(.L_114 - .L_113)
	.align		4
.L_113:
        /*01a8*/ 	.word	index@(_Z20instance_norm_kernelPKfPfffif)
        /*01ac*/ 	.word	0x00000000
.L_114:


//--------------------- .nv.compat                --------------------------
	.section	.nv.compat,"",@"SHT_CUDA_COMPAT_INFO"
	.align	4
        /*0000*/ 	.byte	0x02, 0x09, 0x00, 0x00, 0x02, 0x02, 0x01, 0x00, 0x02, 0x05, 0x05, 0x00, 0x03, 0x07, 0x01, 0x01
        /*0010*/ 	.byte	0x02, 0x03, 0x00, 0x00, 0x02, 0x06, 0x01, 0x00, 0x04, 0x0b, 0x08, 0x00, 0x01, 0x00, 0x00, 0x00
        /*0020*/ 	.byte	0x00, 0x00, 0x00, 0x00


//--------------------- .nv.info._ZN3cub18CUB_300001_SM_10006detail6reduce18DeviceReduceKernelINS2_10policy_hubIfyN4cuda3std3__44plusIfEEE10Policy1000EN6thrust24THRUST_300001_SM_1000_NS10device_ptrIKfEEyS9_f11variance_opEEvT0_PT3_T1_NS0_13GridEvenShareISL_EET2_T4_ --------------------------
	.section	.nv.info._ZN3cub18CUB_300001_SM_10006detail6reduce18DeviceReduceKernelINS2_10policy_hubIfyN4cuda3std3__44plusIfEEE10Policy1000EN6thrust24THRUST_300001_SM_1000_NS10device_ptrIKfEEyS9_f11variance_opEEvT0_PT3_T1_NS0_13GridEvenShareISL_EET2_T4_,"",@"SHT_CUDA_INFO"
	.sectionflags	@""
	.align	4


	//----- nvinfo : EIATTR_CUDA_API_VERSION
	.align		4
        /*0000*/ 	.byte	0x04, 0x37
        /*0002*/ 	.short	(.L_116 - .L_115)
.L_115:
        /*0004*/ 	.word	0x00000082


	//----- nvinfo : EIATTR_KPARAM_INFO
	.align		4
.L_116:
        /*0008*/ 	.byte	0x04, 0x17
        /*000a*/ 	.short	(.L_118 - .L_117)
.L_117:
        /*000c*/ 	.word	0x00000000
        /*0010*/ 	.short	0x0005
        /*0012*/ 	.short	0x0064
        /*0014*/ 	.byte	0x00, 0xf0, 0x11, 0x00


	//----- nvinfo : EIATTR_KPARAM_INFO
	.align		4
.L_118:
        /*0018*/ 	.byte	0x04, 0x17
        /*001a*/ 	.short	(.L_120 - .L_119)
.L_119:
        /*001c*/ 	.word	0x00000000
        /*0020*/ 	.short	0x0004
        /*0022*/ 	.short	0x0060
        /*0024*/ 	.byte	0x00, 0xf0, 0x05, 0x00


	//----- nvinfo : EIATTR_KPARAM_INFO
	.align		4
.L_120:
        /*0028*/ 	.byte	0x04, 0x17
        /*002a*/ 	.short	(.L_122 - .L_121)
.L_121:
        /*002c*/ 	.word	0x00000000
        /*0030*/ 	.short	0x0003
        /*0032*/ 	.short	0x0018
        /*0034*/ 	.byte	0x00, 0xf0, 0x21, 0x01


	//----- nvinfo : EIATTR_KPARAM_INFO
	.align		4
.L_122:
        /*0038*/ 	.byte	0x04, 0x17
        /*003a*/ 	.short	(.L_124 - .L_123)
.L_123:
        /*003c*/ 	.word	0x00000000
        /*0040*/ 	.short	0x0002
        /*0042*/ 	.short	0x0010
        /*0044*/ 	.byte	0x00, 0xf0, 0x21, 0x00


	//----- nvinfo : EIATTR_KPARAM_INFO
	.align		4
.L_124:
        /*0048*/ 	.byte	0x04, 0x17
        /*004a*/ 	.short	(.L_126 - .L_125)
.L_125:
        /*004c*/ 	.word	0x00000000
        /*0050*/ 	.short	0x0001
        /*0052*/ 	.short	0x0008
        /*0054*/ 	.byte	0x00, 0xf5, 0x21, 0x00


	//----- nvinfo : EIATTR_KPARAM_INFO
	.align		4
.L_126:
        /*0058*/ 	.byte	0x04, 0x17
        /*005a*/ 	.short	(.L_128 - .L_127)
.L_127:
        /*005c*/ 	.word	0x00000000
        /*0060*/ 	.short	0x0000
        /*0062*/ 	.short	0x0000
        /*0064*/ 	.byte	0x00, 0xf0, 0x21, 0x00


	//----- nvinfo : EIATTR_SPARSE_MMA_MASK
	.align		4
.L_128:
        /*0068*/ 	.byte	0x03, 0x50
        /*006a*/ 	.short	0x0000


	//----- nvinfo : EIATTR_MAXREG_COUNT
	.align		4
        /*006c*/ 	.byte	0x03, 0x1b
        /*006e*/ 	.short	0x00ff


	//----- nvinfo : EIATTR_NUM_BARRIERS
	.align		4
        /*0070*/ 	.byte	0x02, 0x4c
        /*0072*/ 	.byte	0x01
	.zero		1


	//----- nvinfo : EIATTR_MERCURY_ISA_VERSION
	.align		4
        /*0074*/ 	.byte	0x03, 0x5f
        /*0076*/ 	.short	0x0101


	//----- nvinfo : EIATTR_COOP_GROUP_MASK_REGIDS
	.align		4
        /*0078*/ 	.byte	0x04, 0x29
        /*007a*/ 	.short	(.L_130 - .L_129)


	//   ....[0]....
.L_129:
        /*007c*/ 	.word	0xffffffff


	//   ....[1]....
        /*0080*/ 	.word	0xffffffff


	//   ....[2]....
        /*0084*/ 	.word	0xffffffff


	//   ....[3]....
        /*0088*/ 	.word	0xffffffff


	//   ....[4]....
        /*008c*/ 	.word	0xffffffff


	//   ....[5]....
        /*0090*/ 	.word	0xffffffff


	//   ....[6]....
        /*0094*/ 	.word	0xffffffff


	//   ....[7]....
        /*0098*/ 	.word	0xffffffff


	//   ....[8]....
        /*009c*/ 	.word	0xffffffff


	//   ....[9]....
        /*00a0*/ 	.word	0xffffffff


	//   ....[10]....
        /*00a4*/ 	.word	0xffffffff


	//   ....[11]....
        /*00a8*/ 	.word	0xffffffff


	//   ....[12]....
        /*00ac*/ 	.word	0xffffffff


	//   ....[13]....
        /*00b0*/ 	.word	0xffffffff


	//   ....[14]....
        /*00b4*/ 	.word	0xffffffff


	//----- nvinfo : EIATTR_COOP_GROUP_INSTR_OFFSETS
	.align		4
.L_130:
        /*00b8*/ 	.byte	0x04, 0x28
        /*00ba*/ 	.short	(.L_132 - .L_131)


	//   ....[0]....
.L_131:
        /*00bc*/ 	.word	0x00000c00


	//   ....[1]....
        /*00c0*/ 	.word	0x00000c60


	//   ....[2]....
        /*00c4*/ 	.word	0x00000cd0


	//   ....[3]....
        /*00c8*/ 	.word	0x00000d20


	//   ....[4]....
        /*00cc*/ 	.word	0x00000d50


	//   ....[5]....
        /*00d0*/ 	.word	0x00000f10


	//   ....[6]....
        /*00d4*/ 	.word	0x00000fa0


	//   ....[7]....
        /*00d8*/ 	.word	0x00000ff0


	//   ....[8]....
        /*00dc*/ 	.word	0x00001030


	//   ....[9]....
        /*00e0*/ 	.word	0x00001070


	//   ....[10]....
        /*00e4*/ 	.word	0x00002720


	//   ....[11]....
        /*00e8*/ 	.word	0x000027a0


	//   ....[12]....
        /*00ec*/ 	.word	0x000027f0


	//   ....[13]....
        /*00f0*/ 	.word	0x00002830


	//   ....[14]....
        /*00f4*/ 	.word	0x00002860


	//----- nvinfo : EIATTR_VRC_CTA_INIT_COUNT
	.align		4
.L_132:
        /*00f8*/ 	.byte	0x02, 0x4a
	.zero		1
	.zero		1


	//----- nvinfo : EIATTR_EXIT_INSTR_OFFSETS
	.align		4
        /*00fc*/ 	.byte	0x04, 0x1c
        /*00fe*/ 	.short	(.L_134 - .L_133)


	//   ....[0]....
.L_133:
        /*0100*/ 	.word	0x000029b0


	//   ....[1]....
        /*0104*/ 	.word	0x00002a10


	//----- nvinfo : EIATTR_MAX_THREADS
	.align		4
.L_134:
        /*0108*/ 	.byte	0x04, 0x05
        /*010a*/ 	.short	(.L_136 - .L_135)
.L_135:
        /*010c*/ 	.word	0x00000100
        /*0110*/ 	.word	0x00000001
        /*0114*/ 	.word	0x00000001


	//----- nvinfo : EIATTR_CRS_STACK_SIZE
	.align		4
.L_136:
        /*0118*/ 	.byte	0x04, 0x1e
        /*011a*/ 	.short	(.L_138 - .L_137)
.L_137:
        /*011c*/ 	.word	0x00000000


	//----- nvinfo : EIATTR_CBANK_PARAM_SIZE
	.align		4
.L_138:
        /*0120*/ 	.byte	0x03, 0x19
        /*0122*/ 	.short	0x0068


	//----- nvinfo : EIATTR_PARAM_CBANK
	.align		4
        /*0124*/ 	.byte	0x04, 0x0a
        /*0126*/ 	.short	(.L_140 - .L_139)
	.align		4
.L_139:
        /*0128*/ 	.word	index@(.nv.constant0._ZN3cub18CUB_300001_SM_10006detail6reduce18DeviceReduceKernelINS2_10policy_hubIfyN4cuda3std3__44plusIfEEE10Policy1000EN6thrust24THRUST_300001_SM_1000_NS10device_ptrIKfEEyS9_f11variance_opEEvT0_PT3_T1_NS0_13GridEvenShareISL_EET2_T4_)
        /*012c*/ 	.short	0x0380
        /*012e*/ 	.short	0x0068


	//----- nvinfo : EIATTR_SW_WAR
	.align		4
.L_140:
        /*0130*/ 	.byte	0x04, 0x36
        /*0132*/ 	.short	(.L_142 - .L_141)
.L_141:
        /*0134*/ 	.word	0x00000008
.L_142:


//--------------------- .nv.info._ZN3cub18CUB_300001_SM_10006detail6reduce28DeviceReduceSingleTileKernelINS2_10policy_hubIfyN4cuda3std3__44plusIfEEE10Policy1000EN6thrust24THRUST_300001_SM_1000_NS10device_ptrIKfEEPfyS9_ff11variance_opEEvT0_T1_T2_T3_T4_T6_ --------------------------
	.section	.nv.info._ZN3cub18CUB_300001_SM_10006detail6reduce28DeviceReduceSingleTileKernelINS2_10policy_hubIfyN4cuda3std3__44plusIfEEE10Policy1000EN6thrust24THRUST_300001_SM_1000_NS10device_ptrIKfEEPfyS9_ff11variance_opEEvT0_T1_T2_T3_T4_T6_,"",@"SHT_CUDA_INFO"
	.sectionflags	@""
	.align	4


	//----- nvinfo : EIATTR_CUDA_API_VERSION
	.align		4
        /*0000*/ 	.byte	0x04, 0x37
        /*0002*/ 	.short	(.L_144 - .L_143)
.L_143:
        /*0004*/ 	.word	0x00000082


	//----- nvinfo : EIATTR_KPARAM_INFO
	.align		4
.L_144:
        /*0008*/ 	.byte	0x04, 0x17
        /*000a*/ 	.short	(.L_146 - .L_145)
.L_145:
        /*000c*/ 	.word	0x00000000
        /*0010*/ 	.short	0x0005
        /*0012*/ 	.short	0x0020
        /*0014*/ 	.byte	0x00, 0xf0, 0x11, 0x00


	//----- nvinfo : EIATTR_KPARAM_INFO
	.align		4
.L_146:
        /*0018*/ 	.byte	0x04, 0x17
        /*001a*/ 	.short	(.L_148 - .L_147)
.L_147:
        /*001c*/ 	.word	0x00000000
        /*0020*/ 	.short	0x0004
        /*0022*/ 	.short	0x001c
        /*0024*/ 	.byte	0x00, 0xf0, 0x11, 0x00


	//----- nvinfo : EIATTR_KPARAM_INFO
	.align		4
.L_148:
        /*0028*/ 	.byte	0x04, 0x17
        /*002a*/ 	.short	(.L_150 - .L_149)
.L_149:
        /*002c*/ 	.word	0x00000000
        /*0030*/ 	.short	0x0003
        /*0032*/ 	.short	0x0018
        /*0034*/ 	.byte	0x00, 0xf0, 0x05, 0x00


	//----- nvinfo : EIATTR_KPARAM_INFO
	.align		4
.L_150:
        /*0038*/ 	.byte	0x04, 0x17
        /*003a*/ 	.short	(.L_152 - .L_151)
.L_151:
        /*003c*/ 	.word	0x00000000
        /*0040*/ 	.short	0x0002
        /*0042*/ 	.short	0x0010
        /*0044*/ 	.byte	0x00, 0xf0, 0x21, 0x00


	//----- nvinfo : EIATTR_KPARAM_INFO
	.align		4
.L_152:
        /*0048*/ 	.byte	0x04, 0x17
        /*004a*/ 	.short	(.L_154 - .L_153)
.L_153:
        /*004c*/ 	.word	0x00000000
        /*0050*/ 	.short	0x0001
        /*0052*/ 	.short	0x0008
        /*0054*/ 	.byte	0x00, 0xf5, 0x21, 0x00


	//----- nvinfo : EIATTR_KPARAM_INFO
	.align		4
.L_154:
        /*0058*/ 	.byte	0x04, 0x17
        /*005a*/ 	.short	(.L_156 - .L_155)
.L_155:
        /*005c*/ 	.word	0x00000000
        /*0060*/ 	.short	0x0000
        /*0062*/ 	.short	0x0000
        /*0064*/ 	.byte	0x00, 0xf0, 0x21, 0x00


	//----- nvinfo : EIATTR_SPARSE_MMA_MASK
	.align		4
.L_156:
        /*0068*/ 	.byte	0x03, 0x50
        /*006a*/ 	.short	0x0000


	//----- nvinfo : EIATTR_MAXREG_COUNT
	.align		4
        /*006c*/ 	.byte	0x03, 0x1b
        /*006e*/ 	.short	0x00ff


	//----- nvinfo : EIATTR_NUM_BARRIERS
	.align		4
        /*0070*/ 	.byte	0x02, 0x4c
        /*0072*/ 	.byte	0x01
	.zero		1


	//----- nvinfo : EIATTR_MERCURY_ISA_VERSION
	.align		4
        /*0074*/ 	.byte	0x03, 0x5f
        /*0076*/ 	.short	0x0101


	//----- nvinfo : EIATTR_COOP_GROUP_MASK_REGIDS
	.align		4
        /*0078*/ 	.byte	0x04, 0x29
        /*007a*/ 	.short	(.L_158 - .L_157)


	//   ....[0]....
.L_157:
        /*007c*/ 	.word	0xffffffff


	//   ....[1]....
        /*0080*/ 	.word	0xffffffff


	//   ....[2]....
        /*0084*/ 	.word	0xffffffff


	//   ....[3]....
        /*0088*/ 	.word	0xffffffff


	//   ....[4]....
        /*008c*/ 	.word	0xffffffff


	//   ....[5]....
        /*0090*/ 	.word	0xffffffff


	//   ....[6]....
        /*0094*/ 	.word	0xffffffff


	//   ....[7]....
        /*0098*/ 	.word	0xffffffff


	//   ....[8]....
        /*009c*/ 	.word	0xffffffff


	//   ....[9]....
        /*00a0*/ 	.word	0xffffffff


	//   ....[10]....
        /*00a4*/ 	.word	0xffffffff


	//   ....[11]....
        /*00a8*/ 	.word	0xffffffff


	//   ....[12]....
        /*00ac*/ 	.word	0xffffffff


	//   ....[13]....
        /*00b0*/ 	.word	0xffffffff


	//   ....[14]....
        /*00b4*/ 	.word	0xffffffff


	//----- nvinfo : EIATTR_COOP_GROUP_INSTR_OFFSETS
	.align		4
.L_158:
        /*00b8*/ 	.byte	0x04, 0x28
        /*00ba*/ 	.short	(.L_160 - .L_159)


	//   ....[0]....
.L_159:
        /*00bc*/ 	.word	0x00000b70


	//   ....[1]....
        /*00c0*/ 	.word	0x00000bd0


	//   ....[2]....
        /*00c4*/ 	.word	0x00000c40


	//   ....[3]....
        /*00c8*/ 	.word	0x00000c90


	//   ....[4]....
        /*00cc*/ 	.word	0x00000cc0


	//   ....[5]....
        /*00d0*/ 	.word	0x00000e80


	//   ....[6]....
        /*00d4*/ 	.word	0x00000f10


	//   ....[7]....
        /*00d8*/ 	.word	0x00000f50


	//   ....[8]....
        /*00dc*/ 	.word	0x00000fa0


	//   ....[9]....
        /*00e0*/ 	.word	0x00000fe0


	//   ....[10]....
        /*00e4*/ 	.word	0x000024e0


	//   ....[11]....
        /*00e8*/ 	.word	0x00002560


	//   ....[12]....
        /*00ec*/ 	.word	0x000025b0


	//   ....[13]....
        /*00f0*/ 	.word	0x000025f0


	//   ....[14]....
        /*00f4*/ 	.word	0x00002620


	//----- nvinfo : EIATTR_VRC_CTA_INIT_COUNT
	.align		4
.L_160:
        /*00f8*/ 	.byte	0x02, 0x4a
	.zero		1
	.zero		1


	//----- nvinfo : EIATTR_EXIT_INSTR_OFFSETS
	.align		4
        /*00fc*/ 	.byte	0x04, 0x1c
        /*00fe*/ 	.short	(.L_162 - .L_161)


	//   ....[0]....
.L_161:
        /*0100*/ 	.word	0x000000a0


	//   ....[1]....
        /*0104*/ 	.word	0x000000e0


	//   ....[2]....
        /*0108*/ 	.word	0x00002760


	//   ....[3]....
        /*010c*/ 	.word	0x000027b0


	//----- nvinfo : EIATTR_MAX_THREADS
	.align		4
.L_162:
        /*0110*/ 	.byte	0x04, 0x05
        /*0112*/ 	.short	(.L_164 - .L_163)
.L_163:
        /*0114*/ 	.word	0x00000100
        /*0118*/ 	.word	0x00000001
        /*011c*/ 	.word	0x00000001


	//----- nvinfo : EIATTR_CRS_STACK_SIZE
	.align		4
.L_164:
        /*0120*/ 	.byte	0x04, 0x1e
        /*0122*/ 	.short	(.L_166 - .L_165)
.L_165:
        /*0124*/ 	.word	0x00000000


	//----- nvinfo : EIATTR_CBANK_PARAM_SIZE
	.align		4
.L_166:
        /*0128*/ 	.byte	0x03, 0x19
        /*012a*/ 	.short	0x0024


	//----- nvinfo : EIATTR_PARAM_CBANK
	.align		4
        /*012c*/ 	.byte	0x04, 0x0a
        /*012e*/ 	.short	(.L_168 - .L_167)
	.align		4
.L_167:
        /*0130*/ 	.word	index@(.nv.constant0._ZN3cub18CUB_300001_SM_10006detail6reduce28DeviceReduceSingleTileKernelINS2_10policy_hubIfyN4cuda3std3__44plusIfEEE10Policy1000EN6thrust24THRUST_300001_SM_1000_NS10device_ptrIKfEEPfyS9_ff11variance_opEEvT0_T1_T2_T3_T4_T6_)
        /*0134*/ 	.short	0x0380
        /*0136*/ 	.short	0x0024


	//----- nvinfo : EIATTR_SW_WAR
	.align		4
.L_168:
        /*0138*/ 	.byte	0x04, 0x36
        /*013a*/ 	.short	(.L_170 - .L_169)
.L_169:
        /*013c*/ 	.word	0x00000008
.L_170:


//--------------------- .nv.info._ZN3cub18CUB_300001_SM_10006detail6reduce18DeviceReduceKernelINS2_10policy_hubIfjN4cuda3std3__44plusIfEEE10Policy1000EN6thrust24THRUST_300001_SM_1000_NS10device_ptrIKfEEjS9_f11variance_opEEvT0_PT3_T1_NS0_13GridEvenShareISL_EET2_T4_ --------------------------
	.section	.nv.info._ZN3cub18CUB_300001_SM_10006detail6reduce18DeviceReduceKernelINS2_10policy_hubIfjN4cuda3std3__44plusIfEEE10Policy1000EN6thrust24THRUST_300001_SM_1000_NS10device_ptrIKfEEjS9_f11variance_opEEvT0_PT3_T1_NS0_13GridEvenShareISL_EET2_T4_,"",@"SHT_CUDA_INFO"
	.sectionflags	@""
	.align	4


	//----- nvinfo : EIATTR_CUDA_API_VERSION
	.align		4
        /*0000*/ 	.byte	0x04, 0x37
        /*0002*/ 	.short	(.L_172 - .L_171)
.L_171:
        /*0004*/ 	.word	0x00000082


	//----- nvinfo : EIATTR_KPARAM_INFO
	.align		4
.L_172:
        /*0008*/ 	.byte	0x04, 0x17
        /*000a*/ 	.short	(.L_174 - .L_173)
.L_173:
        /*000c*/ 	.word	0x00000000
        /*0010*/ 	.short	0x0005
        /*0012*/ 	.short	0x0040
        /*0014*/ 	.byte	0x00, 0xf0, 0x11, 0x00


	//----- nvinfo : EIATTR_KPARAM_INFO
	.align		4
.L_174:
        /*0018*/ 	.byte	0x04, 0x17
        /*001a*/ 	.short	(.L_176 - .L_175)
.L_175:
        /*001c*/ 	.word	0x00000000
        /*0020*/ 	.short	0x0004
        /*0022*/ 	.short	0x003c
        /*0024*/ 	.byte	0x00, 0xf0, 0x05, 0x00


	//----- nvinfo : EIATTR_KPARAM_INFO
	.align		4
.L_176:
        /*0028*/ 	.byte	0x04, 0x17
        /*002a*/ 	.short	(.L_178 - .L_177)
.L_177:
        /*002c*/ 	.word	0x00000000
        /*0030*/ 	.short	0x0003
        /*0032*/ 	.short	0x0014
        /*0034*/ 	.byte	0x00, 0xf0, 0xa1, 0x00


	//----- nvinfo : EIATTR_KPARAM_INFO
	.align		4
.L_178:
        /*0038*/ 	.byte	0x04, 0x17
        /*003a*/ 	.short	(.L_180 - .L_179)
.L_179:
        /*003c*/ 	.word	0x00000000
        /*0040*/ 	.short	0x0002
        /*0042*/ 	.short	0x0010
        /*0044*/ 	.byte	0x00, 0xf0, 0x11, 0x00


	//----- nvinfo : EIATTR_KPARAM_INFO
	.align		4
.L_180:
        /*0048*/ 	.byte	0x04, 0x17
        /*004a*/ 	.short	(.L_182 - .L_181)
.L_181:
        /*004c*/ 	.word	0x00000000
        /*0050*/ 	.short	0x0001
        /*0052*/ 	.short	0x0008
        /*0054*/ 	.byte	0x00, 0xf5, 0x21, 0x00


	//----- nvinfo : EIATTR_KPARAM_INFO
	.align		4
.L_182:
        /*0058*/ 	.byte	0x04, 0x17
        /*005a*/ 	.short	(.L_184 - .L_183)
.L_183:
        /*005c*/ 	.word	0x00000000
        /*0060*/ 	.short	0x0000
        /*0062*/ 	.short	0x0000
        /*0064*/ 	.byte	0x00, 0xf0, 0x21, 0x00


	//----- nvinfo : EIATTR_SPARSE_MMA_MASK
	.align		4
.L_184:
        /*0068*/ 	.byte	0x03, 0x50
        /*006a*/ 	.short	0x0000


	//----- nvinfo : EIATTR_MAXREG_COUNT
	.align		4
        /*006c*/ 	.byte	0x03, 0x1b
        /*006e*/ 	.short	0x0080


	//----- nvinfo : EIATTR_NUM_BARRIERS
	.align		4
        /*0070*/ 	.byte	0x02, 0x4c
        /*0072*/ 	.byte	0x01
	.zero		1


	//----- nvinfo : EIATTR_MERCURY_ISA_VERSION
	.align		4
        /*0074*/ 	.byte	0x03, 0x5f
        /*0076*/ 	.short	0x0101


	//----- nvinfo : EIATTR_UNUSED_LOAD_BYTE_OFFSET
	.align		4
        /*0078*/ 	.byte	0x04, 0x44
        /*007a*/ 	.short	(.L_186 - .L_185)


	//   ....[0]....
.L_185:
        /*007c*/ 	.word	0x00001080
        /*0080*/ 	.word	0x0000fff0


	//   ....[1]....
        /*0084*/ 	.word	0x000014d0
        /*0088*/ 	.word	0x0000fff0


	//   ....[2]....
        /*008c*/ 	.word	0x00002f40
        /*0090*/ 	.word	0x0000fff0


	//----- nvinfo : EIATTR_COOP_GROUP_MASK_REGIDS
	.align		4
.L_186:
        /*0094*/ 	.byte	0x04, 0x29
        /*0096*/ 	.short	(.L_188 - .L_187)


	//   ....[0]....
.L_187:
        /*0098*/ 	.word	0xffffffff


	//   ....[1]....
        /*009c*/ 	.word	0xffffffff


	//   ....[2]....
        /*00a0*/ 	.word	0xffffffff


	//   ....[3]....
        /*00a4*/ 	.word	0xffffffff


	//   ....[4]....
        /*00a8*/ 	.word	0xffffffff


	//   ....[5]....
        /*00ac*/ 	.word	0xffffffff


	//   ....[6]....
        /*00b0*/ 	.word	0xffffffff


	//   ....[7]....
        /*00b4*/ 	.word	0xffffffff


	//   ....[8]....
        /*00b8*/ 	.word	0xffffffff


	//   ....[9]....
        /*00bc*/ 	.word	0xffffffff


	//   ....[10]....
        /*00c0*/ 	.word	0xffffffff


	//   ....[11]....
        /*00c4*/ 	.word	0xffffffff


	//   ....[12]....
        /*00c8*/ 	.word	0xffffffff


	//   ....[13]....
        /*00cc*/ 	.word	0xffffffff


	//   ....[14]....
        /*00d0*/ 	.word	0xffffffff


	//----- nvinfo : EIATTR_COOP_GROUP_INSTR_OFFSETS
	.align		4
.L_188:
        /*00d4*/ 	.byte	0x04, 0x28
        /*00d6*/ 	.short	(.L_190 - .L_189)


	//   ....[0]....
.L_189:
        /*00d8*/ 	.word	0x00000e90


	//   ....[1]....
        /*00dc*/ 	.word	0x00000ef0


	//   ....[2]....
        /*00e0*/ 	.word	0x00000f60


	//   ....[3]....
        /*00e4*/ 	.word	0x00000fb0


	//   ....[4]....
        /*00e8*/ 	.word	0x00000fe0


	//   ....[5]....
        /*00ec*/ 	.word	0x00001230


	//   ....[6]....
        /*00f0*/ 	.word	0x000012c0


	//   ....[7]....
        /*00f4*/ 	.word	0x00001300


	//   ....[8]....
        /*00f8*/ 	.word	0x00001350


	//   ....[9]....
        /*00fc*/ 	.word	0x00001390


	//   ....[10]....
        /*0100*/ 	.word	0x00002d60


	//   ....[11]....
        /*0104*/ 	.word	0x00002de0


	//   ....[12]....
        /*0108*/ 	.word	0x00002e30


	//   ....[13]....
        /*010c*/ 	.word	0x00002e70


	//   ....[14]....
        /*0110*/ 	.word	0x00002ea0


	//----- nvinfo : EIATTR_VRC_CTA_INIT_COUNT
	.align		4
.L_190:
        /*0114*/ 	.byte	0x02, 0x4a
	.zero		1
	.zero		1


	//----- nvinfo : EIATTR_EXIT_INSTR_OFFSETS
	.align		4
        /*0118*/ 	.byte	0x04, 0x1c
        /*011a*/ 	.short	(.L_192 - .L_191)


	//   ....[0]....
.L_191:
        /*011c*/ 	.word	0x00003080


	//   ....[1]....
        /*0120*/ 	.word	0x000030e0


	//----- nvinfo : EIATTR_MAX_THREADS
	.align		4
.L_192:
        /*0124*/ 	.byte	0x04, 0x05
        /*0126*/ 	.short	(.L_194 - .L_193)
.L_193:
        /*0128*/ 	.word	0x00000200
        /*012c*/ 	.word	0x00000001
        /*0130*/ 	.word	0x00000001


	//----- nvinfo : EIATTR_CRS_STACK_SIZE
	.align		4
.L_194:
        /*0134*/ 	.byte	0x04, 0x1e
        /*0136*/ 	.short	(.L_196 - .L_195)
.L_195:
        /*0138*/ 	.word	0x00000000


	//----- nvinfo : EIATTR_CBANK_PARAM_SIZE
	.align		4
.L_196:
        /*013c*/ 	.byte	0x03, 0x19
        /*013e*/ 	.short	0x0044


	//----- nvinfo : EIATTR_PARAM_CBANK
	.align		4
        /*0140*/ 	.byte	0x04, 0x0a
        /*0142*/ 	.short	(.L_198 - .L_197)
	.align		4
.L_197:
        /*0144*/ 	.word	index@(.nv.constant0._ZN3cub18CUB_300001_SM_10006detail6reduce18DeviceReduceKernelINS2_10policy_hubIfjN4cuda3std3__44plusIfEEE10Policy1000EN6thrust24THRUST_300001_SM_1000_NS10device_ptrIKfEEjS9_f11variance_opEEvT0_PT3_T1_NS0_13GridEvenShareISL_EET2_T4_)
        /*0148*/ 	.short	0x0380
        /*014a*/ 	.short	0x0044


	//----- nvinfo : EIATTR_SW_WAR
	.align		4
.L_198:
        /*014c*/ 	.byte	0x04, 0x36
        /*014e*/ 	.short	(.L_200 - .L_199)
.L_199:
        /*0150*/ 	.word	0x00000008
.L_200:


//--------------------- .nv.info._ZN3cub18CUB_300001_SM_10006detail6reduce28DeviceReduceSingleTileKernelINS2_10policy_hubIfjN4cuda3std3__44plusIfEEE10Policy1000EN6thrust24THRUST_300001_SM_1000_NS10device_ptrIKfEEPfjS9_ff11variance_opEEvT0_T1_T2_T3_T4_T6_ --------------------------
	.section	.nv.info._ZN3cub18CUB_300001_SM_10006detail6reduce28DeviceReduceSingleTileKernelINS2_10policy_hubIfjN4cuda3std3__44plusIfEEE10Policy1000EN6thrust24THRUST_300001_SM_1000_NS10device_ptrIKfEEPfjS9_ff11variance_opEEvT0_T1_T2_T3_T4_T6_,"",@"SHT_CUDA_INFO"
	.sectionflags	@""
	.align	4


	//----- nvinfo : EIATTR_CUDA_API_VERSION
	.align		4
        /*0000*/ 	.byte	0x04, 0x37
        /*0002*/ 	.short	(.L_202 - .L_201)
.L_201:
        /*0004*/ 	.word	0x00000082


	//----- nvinfo : EIATTR_KPARAM_INFO
	.align		4
.L_202:
        /*0008*/ 	.byte	0x04, 0x17
        /*000a*/ 	.short	(.L_204 - .L_203)
.L_203:
        /*000c*/ 	.word	0x00000000
        /*0010*/ 	.short	0x0005
        /*0012*/ 	.short	0x001c
        /*0014*/ 	.byte	0x00, 0xf0, 0x11, 0x00


	//----- nvinfo : EIATTR_KPARAM_INFO
	.align		4
.L_204:
        /*0018*/ 	.byte	0x04, 0x17
        /*001a*/ 	.short	(.L_206 - .L_205)
.L_205:
        /*001c*/ 	.word	0x00000000
        /*0020*/ 	.short	0x0004
        /*0022*/ 	.short	0x0018
        /*0024*/ 	.byte	0x00, 0xf0, 0x11, 0x00


	//----- nvinfo : EIATTR_KPARAM_INFO
	.align		4
.L_206:
        /*0028*/ 	.byte	0x04, 0x17
        /*002a*/ 	.short	(.L_208 - .L_207)
.L_207:
        /*002c*/ 	.word	0x00000000
        /*0030*/ 	.short	0x0003
        /*0032*/ 	.short	0x0014
        /*0034*/ 	.byte	0x00, 0xf0, 0x05, 0x00


	//----- nvinfo : EIATTR_KPARAM_INFO
	.align		4
.L_208:
        /*0038*/ 	.byte	0x04, 0x17
        /*003a*/ 	.short	(.L_210 - .L_209)
.L_209:
        /*003c*/ 	.word	0x00000000
        /*0040*/ 	.short	0x0002
        /*0042*/ 	.short	0x0010
        /*0044*/ 	.byte	0x00, 0xf0, 0x11, 0x00


	//----- nvinfo : EIATTR_KPARAM_INFO
	.align		4
.L_210:
        /*0048*/ 	.byte	0x04, 0x17
        /*004a*/ 	.short	(.L_212 - .L_211)
.L_211:
        /*004c*/ 	.word	0x00000000
        /*0050*/ 	.short	0x0001
        /*0052*/ 	.short	0x0008
        /*0054*/ 	.byte	0x00, 0xf5, 0x21, 0x00


	//----- nvinfo : EIATTR_KPARAM_INFO
	.align		4
.L_212:
        /*0058*/ 	.byte	0x04, 0x17
        /*005a*/ 	.short	(.L_214 - .L_213)
.L_213:
        /*005c*/ 	.word	0x00000000
        /*0060*/ 	.short	0x0000
        /*0062*/ 	.short	0x0000
        /*0064*/ 	.byte	0x00, 0xf0, 0x21, 0x00


	//----- nvinfo : EIATTR_SPARSE_MMA_MASK
	.align		4
.L_214:
        /*0068*/ 	.byte	0x03, 0x50
        /*006a*/ 	.short	0x0000


	//----- nvinfo : EIATTR_MAXREG_COUNT
	.align		4
        /*006c*/ 	.byte	0x03, 0x1b
        /*006e*/ 	.short	0x0080


	//----- nvinfo : EIATTR_NUM_BARRIERS
	.align		4
        /*0070*/ 	.byte	0x02, 0x4c
        /*0072*/ 	.byte	0x01
	.zero		1


	//----- nvinfo : EIATTR_MERCURY_ISA_VERSION
	.align		4
        /*0074*/ 	.byte	0x03, 0x5f
        /*0076*/ 	.short	0x0101


	//----- nvinfo : EIATTR_UNUSED_LOAD_BYTE_OFFSET
	.align		4
        /*0078*/ 	.byte	0x04, 0x44
        /*007a*/ 	.short	(.L_216 - .L_215)


	//   ....[0]....
.L_215:
        /*007c*/ 	.word	0x00000d40
        /*0080*/ 	.word	0x0000fff0


	//   ....[1]....
        /*0084*/ 	.word	0x00001150
        /*0088*/ 	.word	0x0000fff0


	//   ....[2]....
        /*008c*/ 	.word	0x000029a0
        /*0090*/ 	.word	0x0000fff0


	//----- nvinfo : EIATTR_COOP_GROUP_MASK_REGIDS
	.align		4
.L_216:
        /*0094*/ 	.byte	0x04, 0x29
        /*0096*/ 	.short	(.L_218 - .L_217)


	//   ....[0]....
.L_217:
        /*0098*/ 	.word	0xffffffff


	//   ....[1]....
        /*009c*/ 	.word	0xffffffff


	//   ....[2]....
        /*00a0*/ 	.word	0xffffffff


	//   ....[3]....
        /*00a4*/ 	.word	0xffffffff


	//   ....[4]....
        /*00a8*/ 	.word	0xffffffff


	//   ....[5]....
        /*00ac*/ 	.word	0xffffffff


	//   ....[6]....
        /*00b0*/ 	.word	0xffffffff


	//   ....[7]....
        /*00b4*/ 	.word	0xffffffff


	//   ....[8]....
        /*00b8*/ 	.word	0xffffffff


	//   ....[9]....
        /*00bc*/ 	.word	0xffffffff


	//   ....[10]....
        /*00c0*/ 	.word	0xffffffff


	//   ....[11]....
        /*00c4*/ 	.word	0xffffffff


	//   ....[12]....
        /*00c8*/ 	.word	0xffffffff


	//   ....[13]....
        /*00cc*/ 	.word	0xffffffff


	//   ....[14]....
        /*00d0*/ 	.word	0xffffffff


	//----- nvinfo : EIATTR_COOP_GROUP_INSTR_OFFSETS
	.align		4
.L_218:
        /*00d4*/ 	.byte	0x04, 0x28
        /*00d6*/ 	.short	(.L_220 - .L_219)


	//   ....[0]....
.L_219:
        /*00d8*/ 	.word	0x00000b50


	//   ....[1]....
        /*00dc*/ 	.word	0x00000bb0


	//   ....[2]....
        /*00e0*/ 	.word	0x00000c20


	//   ....[3]....
        /*00e4*/ 	.word	0x00000c70


	//   ....[4]....
        /*00e8*/ 	.word	0x00000ca0


	//   ....[5]....
        /*00ec*/ 	.word	0x00000ef0


	//   ....[6]....
        /*00f0*/ 	.word	0x00000f80


	//   ....[7]....
        /*00f4*/ 	.word	0x00000fc0


	//   ....[8]....
        /*00f8*/ 	.word	0x00001010


	//   ....[9]....
        /*00fc*/ 	.word	0x00001050


	//   ....[10]....
        /*0100*/ 	.word	0x000027c0


	//   ....[11]....
        /*0104*/ 	.word	0x00002840


	//   ....[12]....
        /*0108*/ 	.word	0x00002890


	//   ....[13]....
        /*010c*/ 	.word	0x000028d0


	//   ....[14]....
        /*0110*/ 	.word	0x00002900


	//----- nvinfo : EIATTR_VRC_CTA_INIT_COUNT
	.align		4
.L_220:
        /*0114*/ 	.byte	0x02, 0x4a
	.zero		1
	.zero		1


	//----- nvinfo : EIATTR_EXIT_INSTR_OFFSETS
	.align		4
        /*0118*/ 	.byte	0x04, 0x1c
        /*011a*/ 	.short	(.L_222 - .L_221)


	//   ....[0]....
.L_221:
        /*011c*/ 	.word	0x00000080


	//   ....[1]....
        /*0120*/ 	.word	0x000000c0


	//   ....[2]....
        /*0124*/ 	.word	0x00002ae0


	//   ....[3]....
        /*0128*/ 	.word	0x00002b30


	//----- nvinfo : EIATTR_MAX_THREADS
	.align		4
.L_222:
        /*012c*/ 	.byte	0x04, 0x05
        /*012e*/ 	.short	(.L_224 - .L_223)
.L_223:
        /*0130*/ 	.word	0x00000200
        /*0134*/ 	.word	0x00000001
        /*0138*/ 	.word	0x00000001


	//----- nvinfo : EIATTR_CRS_STACK_SIZE
	.align		4
.L_224:
        /*013c*/ 	.byte	0x04, 0x1e
        /*013e*/ 	.short	(.L_226 - .L_225)
.L_225:
        /*0140*/ 	.word	0x00000000


	//----- nvinfo : EIATTR_CBANK_PARAM_SIZE
	.align		4
.L_226:
        /*0144*/ 	.byte	0x03, 0x19
        /*0146*/ 	.short	0x0020


	//----- nvinfo : EIATTR_PARAM_CBANK
	.align		4
        /*0148*/ 	.byte	0x04, 0x0a
        /*014a*/ 	.short	(.L_228 - .L_227)
	.align		4
.L_227:
        /*014c*/ 	.word	index@(.nv.constant0._ZN3cub18CUB_300001_SM_10006detail6reduce28DeviceReduceSingleTileKernelINS2_10policy_hubIfjN4cuda3std3__44plusIfEEE10Policy1000EN6thrust24THRUST_300001_SM_1000_NS10device_ptrIKfEEPfjS9_ff11variance_opEEvT0_T1_T2_T3_T4_T6_)
        /*0150*/ 	.short	0x0380
        /*0152*/ 	.short	0x0020


	//----- nvinfo : EIATTR_SW_WAR
	.align		4
.L_228:
        /*0154*/ 	.byte	0x04, 0x36
        /*0156*/ 	.short	(.L_230 - .L_229)
.L_229:
        /*0158*/ 	.word	0x00000008
.L_230:


//--------------------- .nv.info._ZN3cub18CUB_300001_SM_10006detail6reduce28DeviceReduceSingleTileKernelINS2_10policy_hubIfyN4cuda3std3__44plusIfEEE10Policy1000EPfSC_iS9_ffNS7_10__identityEEEvT0_T1_T2_T3_T4_T6_ --------------------------
	.section	.nv.info._ZN3cub18CUB_300001_SM_10006detail6reduce28DeviceReduceSingleTileKernelINS2_10policy_hubIfyN4cuda3std3__44plusIfEEE10Policy1000EPfSC_iS9_ffNS7_10__identityEEEvT0_T1_T2_T3_T4_T6_,"",@"SHT_CUDA_INFO"
	.sectionflags	@""
	.align	4


	//----- nvinfo : EIATTR_CUDA_API_VERSION
	.align		4
        /*0000*/ 	.byte	0x04, 0x37
        /*0002*/ 	.short	(.L_232 - .L_231)
.L_231:
        /*0004*/ 	.word	0x00000082


	//----- nvinfo : EIATTR_KPARAM_INFO
	.align		4
.L_232:
        /*0008*/ 	.byte	0x04, 0x17
        /*000a*/ 	.short	(.L_234 - .L_233)
.L_233:
        /*000c*/ 	.word	0x00000000
        /*0010*/ 	.short	0x0005
        /*0012*/ 	.short	0x001c
        /*0014*/ 	.byte	0x00, 0xf0, 0x05, 0x00


	//----- nvinfo : EIATTR_KPARAM_INFO
	.align		4
.L_234:
        /*0018*/ 	.byte	0x04, 0x17
        /*001a*/ 	.short	(.L_236 - .L_235)
.L_235:
        /*001c*/ 	.word	0x00000000
        /*0020*/ 	.short	0x0004
        /*0022*/ 	.short	0x0018
        /*0024*/ 	.byte	0x00, 0xf0, 0x11, 0x00


	//----- nvinfo : EIATTR_KPARAM_INFO
	.align		4
.L_236:
        /*0028*/ 	.byte	0x04, 0x17
        /*002a*/ 	.short	(.L_238 - .L_237)
.L_237:
        /*002c*/ 	.word	0x00000000
        /*0030*/ 	.short	0x0003
        /*0032*/ 	.short	0x0014
        /*0034*/ 	.byte	0x00, 0xf0, 0x05, 0x00


	//----- nvinfo : EIATTR_KPARAM_INFO
	.align		4
.L_238:
        /*0038*/ 	.byte	0x04, 0x17
        /*003a*/ 	.short	(.L_240 - .L_239)
.L_239:
        /*003c*/ 	.word	0x00000000
        /*0040*/ 	.short	0x0002
        /*0042*/ 	.short	0x0010
        /*0044*/ 	.byte	0x00, 0xf0, 0x11, 0x00


	//----- nvinfo : EIATTR_KPARAM_INFO
	.align		4
.L_240:
        /*0048*/ 	.byte	0x04, 0x17
        /*004a*/ 	.short	(.L_242 - .L_241)
.L_241:
        /*004c*/ 	.word	0x00000000
        /*0050*/ 	.short	0x0001
        /*0052*/ 	.short	0x0008
        /*0054*/ 	.byte	0x00, 0xf5, 0x21, 0x00


	//----- nvinfo : EIATTR_KPARAM_INFO
	.align		4
.L_242:
        /*0058*/ 	.byte	0x04, 0x17
        /*005a*/ 	.short	(.L_244 - .L_243)
.L_243:
        /*005c*/ 	.word	0x00000000
        /*0060*/ 	.short	0x0000
        /*0062*/ 	.short	0x0000
        /*0064*/ 	.byte	0x00, 0xf5, 0x21, 0x00


	//----- nvinfo : EIATTR_SPARSE_MMA_MASK
	.align		4
.L_244:
        /*0068*/ 	.byte	0x03, 0x50
        /*006a*/ 	.short	0x0000


	//----- nvinfo : EIATTR_MAXREG_COUNT
	.align		4
        /*006c*/ 	.byte	0x03, 0x1b
        /*006e*/ 	.short	0x00ff


	//----- nvinfo : EIATTR_NUM_BARRIERS
	.align		4
        /*0070*/ 	.byte	0x02, 0x4c
        /*0072*/ 	.byte	0x01
	.zero		1


	//----- nvinfo : EIATTR_MERCURY_ISA_VERSION
	.align		4
        /*0074*/ 	.byte	0x03, 0x5f
        /*0076*/ 	.short	0x0101


	//----- nvinfo : EIATTR_COOP_GROUP_MASK_REGIDS
	.align		4
        /*0078*/ 	.byte	0x04, 0x29
        /*007a*/ 	.short	(.L_246 - .L_245)


	//   ....[0]....
.L_245:
        /*007c*/ 	.word	0xffffffff


	//   ....[1]....
        /*0080*/ 	.word	0xffffffff


	//   ....[2]....
        /*0084*/ 	.word	0xffffffff


	//   ....[3]....
        /*0088*/ 	.word	0xffffffff


	//   ....[4]....
        /*008c*/ 	.word	0xffffffff


	//   ....[5]....
        /*0090*/ 	.word	0xffffffff


	//   ....[6]....
        /*0094*/ 	.word	0xffffffff


	//   ....[7]....
        /*0098*/ 	.word	0xffffffff


	//   ....[8]....
        /*009c*/ 	.word	0xffffffff


	//   ....[9]....
        /*00a0*/ 	.word	0xffffffff


	//   ....[10]....
        /*00a4*/ 	.word	0xffffffff


	//   ....[11]....
        /*00a8*/ 	.word	0xffffffff


	//   ....[12]....
        /*00ac*/ 	.word	0xffffffff


	//   ....[13]....
        /*00b0*/ 	.word	0xffffffff


	//   ....[14]....
        /*00b4*/ 	.word	0xffffffff


	//   ....[15]....
        /*00b8*/ 	.word	0xffffffff


	//   ....[16]....
        /*00bc*/ 	.word	0xffffffff


	//   ....[17]....
        /*00c0*/ 	.word	0xffffffff


	//   ....[18]....
        /*00c4*/ 	.word	0xffffffff


	//   ....[19]....
        /*00c8*/ 	.word	0xffffffff


	//   ....[20]....
        /*00cc*/ 	.word	0xffffffff


	//   ....[21]....
        /*00d0*/ 	.word	0xffffffff


	//   ....[22]....
        /*00d4*/ 	.word	0xffffffff


	//   ....[23]....
        /*00d8*/ 	.word	0xffffffff


	//   ....[24]....
        /*00dc*/ 	.word	0xffffffff


	//   ....[25]....
        /*00e0*/ 	.word	0xffffffff


	//   ....[26]....
        /*00e4*/ 	.word	0xffffffff


	//   ....[27]....
        /*00e8*/ 	.word	0xffffffff


	//   ....[28]....
        /*00ec*/ 	.word	0xffffffff


	//   ....[29]....
        /*00f0*/ 	.word	0xffffffff


	//----- nvinfo : EIATTR_COOP_GROUP_INSTR_OFFSETS
	.align		4
.L_246:
        /*00f4*/ 	.byte	0x04, 0x28
        /*00f6*/ 	.short	(.L_248 - .L_247)


	//   ....[0]....
.L_247:
        /*00f8*/ 	.word	0x00000980


	//   ....[1]....
        /*00fc*/ 	.word	0x000009e0


	//   ....[2]....
        /*0100*/ 	.word	0x00000a50


	//   ....[3]....
        /*0104*/ 	.word	0x00000aa0


	//   ....[4]....
        /*0108*/ 	.word	0x00000ad0


	//   ....[5]....
        /*010c*/ 	.word	0x00000c90


	//   ....[6]....
        /*0110*/ 	.word	0x00000d20


	//   ....[7]....
        /*0114*/ 	.word	0x00000d60


	//   ....[8]....
        /*0118*/ 	.word	0x00000db0


	//   ....[9]....
        /*011c*/ 	.word	0x00000df0


	//   ....[10]....
        /*0120*/ 	.word	0x00001c00


	//   ....[11]....
        /*0124*/ 	.word	0x00001c80


	//   ....[12]....
        /*0128*/ 	.word	0x00001cd0


	//   ....[13]....
        /*012c*/ 	.word	0x00001d10


	//   ....[14]....
        /*0130*/ 	.word	0x00001d40


	//   ....[15]....
        /*0134*/ 	.word	0x00002700


	//   ....[16]....
        /*0138*/ 	.word	0x00002760


	//   ....[17]....
        /*013c*/ 	.word	0x000027d0


	//   ....[18]....
        /*0140*/ 	.word	0x00002820


	//   ....[19]....
        /*0144*/ 	.word	0x00002850


	//   ....[20]....
        /*0148*/ 	.word	0x00002a10


	//   ....[21]....
        /*014c*/ 	.word	0x00002a90


	//   ....[22]....
        /*0150*/ 	.word	0x00002ad0


	//   ....[23]....
        /*0154*/ 	.word	0x00002b10


	//   ....[24]....
        /*0158*/ 	.word	0x00002b70


	//   ....[25]....
        /*015c*/ 	.word	0x00003b00


	//   ....[26]....
        /*0160*/ 	.word	0x00003b80


	//   ....[27]....
        /*0164*/ 	.word	0x00003bd0


	//   ....[28]....
        /*0168*/ 	.word	0x00003c10


	//   ....[29]....
        /*016c*/ 	.word	0x00003c40


	//----- nvinfo : EIATTR_VRC_CTA_INIT_COUNT
	.align		4
.L_248:
        /*0170*/ 	.byte	0x02, 0x4a
	.zero		1
	.zero		1


	//----- nvinfo : EIATTR_EXIT_INSTR_OFFSETS
	.align		4
        /*0174*/ 	.byte	0x04, 0x1c
        /*0176*/ 	.short	(.L_250 - .L_249)


	//   ....[0]....
.L_249:
        /*0178*/ 	.word	0x00000080


	//   ....[1]....
        /*017c*/ 	.word	0x000000c0


	//   ....[2]....
        /*0180*/ 	.word	0x00003d90


	//   ....[3]....
        /*0184*/ 	.word	0x00003de0


	//----- nvinfo : EIATTR_MAX_THREADS
	.align		4
.L_250:
        /*0188*/ 	.byte	0x04, 0x05
        /*018a*/ 	.short	(.L_252 - .L_251)
.L_251:
        /*018c*/ 	.word	0x00000100
        /*0190*/ 	.word	0x00000001
        /*0194*/ 	.word	0x00000001


	//----- nvinfo : EIATTR_CRS_STACK_SIZE
	.align		4
.L_252:
        /*0198*/ 	.byte	0x04, 0x1e
        /*019a*/ 	.short	(.L_254 - .L_253)
.L_253:
        /*019c*/ 	.word	0x00000000


	//----- nvinfo : EIATTR_CBANK_PARAM_SIZE
	.align		4
.L_254:
        /*01a0*/ 	.byte	0x03, 0x19
        /*01a2*/ 	.short	0x001d


	//----- nvinfo : EIATTR_PARAM_CBANK
	.align		4
        /*01a4*/ 	.byte	0x04, 0x0a
        /*01a6*/ 	.short	(.L_256 - .L_255)
	.align		4
.L_255:
        /*01a8*/ 	.word	index@(.nv.constant0._ZN3cub18CUB_300001_SM_10006detail6reduce28DeviceReduceSingleTileKernelINS2_10policy_hubIfyN4cuda3std3__44plusIfEEE10Policy1000EPfSC_iS9_ffNS7_10__identityEEEvT0_T1_T2_T3_T4_T6_)
        /*01ac*/ 	.short	0x0380
        /*01ae*/ 	.short	0x001d


	//----- nvinfo : EIATTR_SW_WAR
	.align		4
.L_256:
        /*01b0*/ 	.byte	0x04, 0x36
        /*01b2*/ 	.short	(.L_258 - .L_257)
.L_257:
        /*01b4*/ 	.word	0x00000008
.L_258:


//--------------------- .nv.info._ZN3cub18CUB_300001_SM_10006detail6reduce18DeviceReduceKernelINS2_10policy_hubIfyN4cuda3std3__44plusIfEEE10Policy1000EN6thrust24THRUST_300001_SM_1000_NS10device_ptrIKfEEyS9_fNS7_10__identityEEEvT0_PT3_T1_NS0_13GridEvenShareISL_EET2_T4_ --------------------------
	.section	.nv.info._ZN3cub18CUB_300001_SM_10006detail6reduce18DeviceReduceKernelINS2_10policy_hubIfyN4cuda3std3__44plusIfEEE10Policy1000EN6thrust24THRUST_300001_SM_1000_NS10device_ptrIKfEEyS9_fNS7_10__identityEEEvT0_PT3_T1_NS0_13GridEvenShareISL_EET2_T4_,"",@"SHT_CUDA_INFO"
	.sectionflags	@""
	.align	4


	//----- nvinfo : EIATTR_CUDA_API_VERSION
	.align		4
        /*0000*/ 	.byte	0x04, 0x37
        /*0002*/ 	.short	(.L_260 - .L_259)
.L_259:
        /*0004*/ 	.word	0x00000082


	//----- nvinfo : EIATTR_KPARAM_INFO
	.align		4
.L_260:
        /*0008*/ 	.byte	0x04, 0x17
        /*000a*/ 	.short	(.L_262 - .L_261)
.L_261:
        /*000c*/ 	.word	0x00000000
        /*0010*/ 	.short	0x0005
        /*0012*/ 	.short	0x0061
        /*0014*/ 	.byte	0x00, 0xf0, 0x05, 0x00


	//----- nvinfo : EIATTR_KPARAM_INFO
	.align		4
.L_262:
        /*0018*/ 	.byte	0x04, 0x17
        /*001a*/ 	.short	(.L_264 - .L_263)
.L_263:
        /*001c*/ 	.word	0x00000000
        /*0020*/ 	.short	0x0004
        /*0022*/ 	.short	0x0060
        /*0024*/ 	.byte	0x00, 0xf0, 0x05, 0x00


	//----- nvinfo : EIATTR_KPARAM_INFO
	.align		4
.L_264:
        /*0028*/ 	.byte	0x04, 0x17
        /*002a*/ 	.short	(.L_266 - .L_265)
.L_265:
        /*002c*/ 	.word	0x00000000
        /*0030*/ 	.short	0x0003
        /*0032*/ 	.short	0x0018
        /*0034*/ 	.byte	0x00, 0xf0, 0x21, 0x01


	//----- nvinfo : EIATTR_KPARAM_INFO
	.align		4
.L_266:
        /*0038*/ 	.byte	0x04, 0x17
        /*003a*/ 	.short	(.L_268 - .L_267)
.L_267:
        /*003c*/ 	.word	0x00000000
        /*0040*/ 	.short	0x0002
        /*0042*/ 	.short	0x0010
        /*0044*/ 	.byte	0x00, 0xf0, 0x21, 0x00


	//----- nvinfo : EIATTR_KPARAM_INFO
	.align		4
.L_268:
        /*0048*/ 	.byte	0x04, 0x17
        /*004a*/ 	.short	(.L_270 - .L_269)
.L_269:
        /*004c*/ 	.word	0x00000000
        /*0050*/ 	.short	0x0001
        /*0052*/ 	.short	0x0008
        /*0054*/ 	.byte	0x00, 0xf5, 0x21, 0x00


	//----- nvinfo : EIATTR_KPARAM_INFO
	.align		4
.L_270:
        /*0058*/ 	.byte	0x04, 0x17
        /*005a*/ 	.short	(.L_272 - .L_271)
.L_271:
        /*005c*/ 	.word	0x00000000
        /*0060*/ 	.short	0x0000
        /*0062*/ 	.short	0x0000
        /*0064*/ 	.byte	0x00, 0xf0, 0x21, 0x00


	//----- nvinfo : EIATTR_SPARSE_MMA_MASK
	.align		4
.L_272:
        /*0068*/ 	.byte	0x03, 0x50
        /*006a*/ 	.short	0x0000


	//----- nvinfo : EIATTR_MAXREG_COUNT
	.align		4
        /*006c*/ 	.byte	0x03, 0x1b
        /*006e*/ 	.short	0x00ff


	//----- nvinfo : EIATTR_NUM_BARRIERS
	.align		4
        /*0070*/ 	.byte	0x02, 0x4c
        /*0072*/ 	.byte	0x01
	.zero		1


	//----- nvinfo : EIATTR_MERCURY_ISA_VERSION
	.align		4
        /*0074*/ 	.byte	0x03, 0x5f
        /*0076*/ 	.short	0x0101


	//----- nvinfo : EIATTR_COOP_GROUP_MASK_REGIDS
	.align		4
        /*0078*/ 	.byte	0x04, 0x29
        /*007a*/ 	.short	(.L_274 - .L_273)


	//   ....[0]....
.L_273:
        /*007c*/ 	.word	0xffffffff


	//   ....[1]....
        /*0080*/ 	.word	0xffffffff


	//   ....[2]....
        /*0084*/ 	.word	0xffffffff


	//   ....[3]....
        /*0088*/ 	.word	0xffffffff


	//   ....[4]....
        /*008c*/ 	.word	0xffffffff


	//   ....[5]....
        /*0090*/ 	.word	0xffffffff


	//   ....[6]....
        /*0094*/ 	.word	0xffffffff


	//   ....[7]....
        /*0098*/ 	.word	0xffffffff


	//   ....[8]....
        /*009c*/ 	.word	0xffffffff


	//   ....[9]....
        /*00a0*/ 	.word	0xffffffff


	//   ....[10]....
        /*00a4*/ 	.word	0xffffffff


	//   ....[11]....
        /*00a8*/ 	.word	0xffffffff


	//   ....[12]....
        /*00ac*/ 	.word	0xffffffff


	//   ....[13]....
        /*00b0*/ 	.word	0xffffffff


	//   ....[14]....
        /*00b4*/ 	.word	0xffffffff


	//----- nvinfo : EIATTR_COOP_GROUP_INSTR_OFFSETS
	.align		4
.L_274:
        /*00b8*/ 	.byte	0x04, 0x28
        /*00ba*/ 	.short	(.L_276 - .L_275)


	//   ....[0]....
.L_275:
        /*00bc*/ 	.word	0x000009c0


	//   ....[1]....
        /*00c0*/ 	.word	0x00000a20


	//   ....[2]....
        /*00c4*/ 	.word	0x00000a90


	//   ....[3]....
        /*00c8*/ 	.word	0x00000ae0


	//   ....[4]....
        /*00cc*/ 	.word	0x00000b10


	//   ....[5]....
        /*00d0*/ 	.word	0x00000cd0


	//   ....[6]....
        /*00d4*/ 	.word	0x00000d60


	//   ....[7]....
        /*00d8*/ 	.word	0x00000dd0


	//   ....[8]....
        /*00dc*/ 	.word	0x00000e20


	//   ....[9]....
        /*00e0*/ 	.word	0x00000e50


	//   ....[10]....
        /*00e4*/ 	.word	0x00002030


	//   ....[11]....
        /*00e8*/ 	.word	0x000020c0


	//   ....[12]....
        /*00ec*/ 	.word	0x00002110


	//   ....[13]....
        /*00f0*/ 	.word	0x00002150


	//   ....[14]....
        /*00f4*/ 	.word	0x00002180


	//----- nvinfo : EIATTR_VRC_CTA_INIT_COUNT
	.align		4
.L_276:
        /*00f8*/ 	.byte	0x02, 0x4a
	.zero		1
	.zero		1


	//----- nvinfo : EIATTR_EXIT_INSTR_OFFSETS
	.align		4
        /*00fc*/ 	.byte	0x04, 0x1c
        /*00fe*/ 	.short	(.L_278 - .L_277)


	//   ....[0]....
.L_277:
        /*0100*/ 	.word	0x000022d0


	//   ....[1]....
        /*0104*/ 	.word	0x00002330


	//----- nvinfo : EIATTR_MAX_THREADS
	.align		4
.L_278:
        /*0108*/ 	.byte	0x04, 0x05
        /*010a*/ 	.short	(.L_280 - .L_279)
.L_279:
        /*010c*/ 	.word	0x00000100
        /*0110*/ 	.word	0x00000001
        /*0114*/ 	.word	0x00000001


	//----- nvinfo : EIATTR_CRS_STACK_SIZE
	.align		4
.L_280:
        /*0118*/ 	.byte	0x04, 0x1e
        /*011a*/ 	.short	(.L_282 - .L_281)
.L_281:
        /*011c*/ 	.word	0x00000000


	//----- nvinfo : EIATTR_CBANK_PARAM_SIZE
	.align		4
.L_282:
        /*0120*/ 	.byte	0x03, 0x19
        /*0122*/ 	.short	0x0062


	//----- nvinfo : EIATTR_PARAM_CBANK
	.align		4
        /*0124*/ 	.byte	0x04, 0x0a
        /*0126*/ 	.short	(.L_284 - .L_283)
	.align		4
.L_283:
        /*0128*/ 	.word	index@(.nv.constant0._ZN3cub18CUB_300001_SM_10006detail6reduce18DeviceReduceKernelINS2_10policy_hubIfyN4cuda3std3__44plusIfEEE10Policy1000EN6thrust24THRUST_300001_SM_1000_NS10device_ptrIKfEEyS9_fNS7_10__identityEEEvT0_PT3_T1_NS0_13GridEvenShareISL_EET2_T4_)
        /*012c*/ 	.short	0x0380
        /*012e*/ 	.short	0x0062


	//----- nvinfo : EIATTR_SW_WAR
	.align		4
.L_284:
        /*0130*/ 	.byte	0x04, 0x36
        /*0132*/ 	.short	(.L_286 - .L_285)
.L_285:
        /*0134*/ 	.word	0x00000008
.L_286:


//--------------------- .nv.info._ZN3cub18CUB_300001_SM_10006detail6reduce28DeviceReduceSingleTileKernelINS2_10policy_hubIfyN4cuda3std3__44plusIfEEE10Policy1000EN6thrust24THRUST_300001_SM_1000_NS10device_ptrIKfEEPfyS9_ffNS7_10__identityEEEvT0_T1_T2_T3_T4_T6_ --------------------------
	.section	.nv.info._ZN3cub18CUB_300001_SM_10006detail6reduce28DeviceReduceSingleTileKernelINS2_10policy_hubIfyN4cuda3std3__44plusIfEEE10Policy1000EN6thrust24THRUST_300001_SM_1000_NS10device_ptrIKfEEPfyS9_ffNS7_10__identityEEEvT0_T1_T2_T3_T4_T6_,"",@"SHT_CUDA_INFO"
	.sectionflags	@""
	.align	4


	//----- nvinfo : EIATTR_CUDA_API_VERSION
	.align		4
        /*0000*/ 	.byte	0x04, 0x37
        /*0002*/ 	.short	(.L_288 - .L_287)
.L_287:
        /*0004*/ 	.word	0x00000082


	//----- nvinfo : EIATTR_KPARAM_INFO
	.align		4
.L_288:
        /*0008*/ 	.byte	0x04, 0x17
        /*000a*/ 	.short	(.L_290 - .L_289)
.L_289:
        /*000c*/ 	.word	0x00000000
        /*0010*/ 	.short	0x0005
        /*0012*/ 	.short	0x0020
        /*0014*/ 	.byte	0x00, 0xf0, 0x05, 0x00


	//----- nvinfo : EIATTR_KPARAM_INFO
	.align		4
.L_290:
        /*0018*/ 	.byte	0x04, 0x17
        /*001a*/ 	.short	(.L_292 - .L_291)
.L_291:
        /*001c*/ 	.word	0x00000000
        /*0020*/ 	.short	0x0004
        /*0022*/ 	.short	0x001c
        /*0024*/ 	.byte	0x00, 0xf0, 0x11, 0x00


	//----- nvinfo : EIATTR_KPARAM_INFO
	.align		4
.L_292:
        /*0028*/ 	.byte	0x04, 0x17
        /*002a*/ 	.short	(.L_294 - .L_293)
.L_293:
        /*002c*/ 	.word	0x00000000
        /*0030*/ 	.short	0x0003
        /*0032*/ 	.short	0x0018
        /*0034*/ 	.byte	0x00, 0xf0, 0x05, 0x00


	//----- nvinfo : EIATTR_KPARAM_INFO
	.align		4
.L_294:
        /*0038*/ 	.byte	0x04, 0x17
        /*003a*/ 	.short	(.L_296 - .L_295)
.L_295:
        /*003c*/ 	.word	0x00000000
        /*0040*/ 	.short	0x0002
        /*0042*/ 	.short	0x0010
        /*0044*/ 	.byte	0x00, 0xf0, 0x21, 0x00


	//----- nvinfo : EIATTR_KPARAM_INFO
	.align		4
.L_296:
        /*0048*/ 	.byte	0x04, 0x17
        /*004a*/ 	.short	(.L_298 - .L_297)
.L_297:
        /*004c*/ 	.word	0x00000000
        /*0050*/ 	.short	0x0001
        /*0052*/ 	.short	0x0008
        /*0054*/ 	.byte	0x00, 0xf5, 0x21, 0x00


	//----- nvinfo : EIATTR_KPARAM_INFO
	.align		4
.L_298:
        /*0058*/ 	.byte	0x04, 0x17
        /*005a*/ 	.short	(.L_300 - .L_299)
.L_299:
        /*005c*/ 	.word	0x00000000
        /*0060*/ 	.short	0x0000
        /*0062*/ 	.short	0x0000
        /*0064*/ 	.byte	0x00, 0xf0, 0x21, 0x00


	//----- nvinfo : EIATTR_SPARSE_MMA_MASK
	.align		4
.L_300:
        /*0068*/ 	.byte	0x03, 0x50
        /*006a*/ 	.short	0x0000


	//----- nvinfo : EIATTR_MAXREG_COUNT
	.align		4
        /*006c*/ 	.byte	0x03, 0x1b
        /*006e*/ 	.short	0x00ff


	//----- nvinfo : EIATTR_NUM_BARRIERS
	.align		4
        /*0070*/ 	.byte	0x02, 0x4c
        /*0072*/ 	.byte	0x01
	.zero		1


	//----- nvinfo : EIATTR_MERCURY_ISA_VERSION
	.align		4
        /*0074*/ 	.byte	0x03, 0x5f
        /*0076*/ 	.short	0x0101


	//----- nvinfo : EIATTR_COOP_GROUP_MASK_REGIDS
	.align		4
        /*0078*/ 	.byte	0x04, 0x29
        /*007a*/ 	.short	(.L_302 - .L_301)


	//   ....[0]....
.L_301:
        /*007c*/ 	.word	0xffffffff


	//   ....[1]....
        /*0080*/ 	.word	0xffffffff


	//   ....[2]....
        /*0084*/ 	.word	0xffffffff


	//   ....[3]....
        /*0088*/ 	.word	0xffffffff


	//   ....[4]....
        /*008c*/ 	.word	0xffffffff


	//   ....[5]....
        /*0090*/ 	.word	0xffffffff


	//   ....[6]....
        /*0094*/ 	.word	0xffffffff


	//   ....[7]....
        /*0098*/ 	.word	0xffffffff


	//   ....[8]....
        /*009c*/ 	.word	0xffffffff


	//   ....[9]....
        /*00a0*/ 	.word	0xffffffff


	//   ....[10]....
        /*00a4*/ 	.word	0xffffffff


	//   ....[11]....
        /*00a8*/ 	.word	0xffffffff


	//   ....[12]....
        /*00ac*/ 	.word	0xffffffff


	//   ....[13]....
        /*00b0*/ 	.word	0xffffffff


	//   ....[14]....
        /*00b4*/ 	.word	0xffffffff


	//----- nvinfo : EIATTR_COOP_GROUP_INSTR_OFFSETS
	.align		4
.L_302:
        /*00b8*/ 	.byte	0x04, 0x28
        /*00ba*/ 	.short	(.L_304 - .L_303)


	//   ....[0]....
.L_303:
        /*00bc*/ 	.word	0x00000930


	//   ....[1]....
        /*00c0*/ 	.word	0x00000990


	//   ....[2]....
        /*00c4*/ 	.word	0x00000a00


	//   ....[3]....
        /*00c8*/ 	.word	0x00000a50


	//   ....[4]....
        /*00cc*/ 	.word	0x00000a80


	//   ....[5]....
        /*00d0*/ 	.word	0x00000c40


	//   ....[6]....
        /*00d4*/ 	.word	0x00000cd0


	//   ....[7]....
        /*00d8*/ 	.word	0x00000d20


	//   ....[8]....
        /*00dc*/ 	.word	0x00000d60


	//   ....[9]....
        /*00e0*/ 	.word	0x00000da0


	//   ....[10]....
        /*00e4*/ 	.word	0x00001dc0


	//   ....[11]....
        /*00e8*/ 	.word	0x00001e40


	//   ....[12]....
        /*00ec*/ 	.word	0x00001e90


	//   ....[13]....
        /*00f0*/ 	.word	0x00001ed0


	//   ....[14]....
        /*00f4*/ 	.word	0x00001f00


	//----- nvinfo : EIATTR_VRC_CTA_INIT_COUNT
	.align		4
.L_304:
        /*00f8*/ 	.byte	0x02, 0x4a
	.zero		1
	.zero		1


	//----- nvinfo : EIATTR_EXIT_INSTR_OFFSETS
	.align		4
        /*00fc*/ 	.byte	0x04, 0x1c
        /*00fe*/ 	.short	(.L_306 - .L_305)


	//   ....[0]....
.L_305:
        /*0100*/ 	.word	0x000000a0


	//   ....[1]....
        /*0104*/ 	.word	0x000000e0


	//   ....[2]....
        /*0108*/ 	.word	0x00002040


	//   ....[3]....
        /*010c*/ 	.word	0x00002090


	//----- nvinfo : EIATTR_MAX_THREADS
	.align		4
.L_306:
        /*0110*/ 	.byte	0x04, 0x05
        /*0112*/ 	.short	(.L_308 - .L_307)
.L_307:
        /*0114*/ 	.word	0x00000100
        /*0118*/ 	.word	0x00000001
        /*011c*/ 	.word	0x00000001


	//----- nvinfo : EIATTR_CRS_STACK_SIZE
	.align		4
.L_308:
        /*0120*/ 	.byte	0x04, 0x1e
        /*0122*/ 	.short	(.L_310 - .L_309)
.L_309:
        /*0124*/ 	.word	0x00000000


	//----- nvinfo : EIATTR_CBANK_PARAM_SIZE
	.align		4
.L_310:
        /*0128*/ 	.byte	0x03, 0x19
        /*012a*/ 	.short	0x0021


	//----- nvinfo : EIATTR_PARAM_CBANK
	.align		4
        /*012c*/ 	.byte	0x04, 0x0a
        /*012e*/ 	.short	(.L_312 - .L_311)
	.align		4
.L_311:
        /*0130*/ 	.word	index@(.nv.constant0._ZN3cub18CUB_300001_SM_10006detail6reduce28DeviceReduceSingleTileKernelINS2_10policy_hubIfyN4cuda3std3__44plusIfEEE10Policy1000EN6thrust24THRUST_300001_SM_1000_NS10device_ptrIKfEEPfyS9_ffNS7_10__identityEEEvT0_T1_T2_T3_T4_T6_)
        /*0134*/ 	.short	0x0380
        /*0136*/ 	.short	0x0021


	//----- nvinfo : EIATTR_SW_WAR
	.align		4
.L_312:
        /*0138*/ 	.byte	0x04, 0x36
        /*013a*/ 	.short	(.L_314 - .L_313)
.L_313:
        /*013c*/ 	.word	0x00000008
.L_314:


//--------------------- .nv.info._ZN3cub18CUB_300001_SM_10006detail6reduce28DeviceReduceSingleTileKernelINS2_10policy_hubIfjN4cuda3std3__44plusIfEEE10Policy1000EPfSC_iS9_ffNS7_10__identityEEEvT0_T1_T2_T3_T4_T6_ --------------------------
	.section	.nv.info._ZN3cub18CUB_300001_SM_10006detail6reduce28DeviceReduceSingleTileKernelINS2_10policy_hubIfjN4cuda3std3__44plusIfEEE10Policy1000EPfSC_iS9_ffNS7_10__identityEEEvT0_T1_T2_T3_T4_T6_,"",@"SHT_CUDA_INFO"
	.sectionflags	@""
	.align	4


	//----- nvinfo : EIATTR_CUDA_API_VERSION
	.align		4
        /*0000*/ 	.byte	0x04, 0x37
        /*0002*/ 	.short	(.L_316 - .L_315)
.L_315:
        /*0004*/ 	.word	0x00000082


	//----- nvinfo : EIATTR_KPARAM_INFO
	.align		4
.L_316:
        /*0008*/ 	.byte	0x04, 0x17
        /*000a*/ 	.short	(.L_318 - .L_317)
.L_317:
        /*000c*/ 	.word	0x00000000
        /*0010*/ 	.short	0x0005
        /*0012*/ 	.short	0x001c
        /*0014*/ 	.byte	0x00, 0xf0, 0x05, 0x00


	//----- nvinfo : EIATTR_KPARAM_INFO
	.align		4
.L_318:
        /*0018*/ 	.byte	0x04, 0x17
        /*001a*/ 	.short	(.L_320 - .L_319)
.L_319:
        /*001c*/ 	.word	0x00000000
        /*0020*/ 	.short	0x0004
        /*0022*/ 	.short	0x0018
        /*0024*/ 	.byte	0x00, 0xf0, 0x11, 0x00


	//----- nvinfo : EIATTR_KPARAM_INFO
	.align		4
.L_320:
        /*0028*/ 	.byte	0x04, 0x17
        /*002a*/ 	.short	(.L_322 - .L_321)
.L_321:
        /*002c*/ 	.word	0x00000000
        /*0030*/ 	.short	0x0003
        /*0032*/ 	.short	0x0014
        /*0034*/ 	.byte	0x00, 0xf0, 0x05, 0x00


	//----- nvinfo : EIATTR_KPARAM_INFO
	.align		4
.L_322:
        /*0038*/ 	.byte	0x04, 0x17
        /*003a*/ 	.short	(.L_324 - .L_323)
.L_323:
        /*003c*/ 	.word	0x00000000
        /*0040*/ 	.short	0x0002
        /*0042*/ 	.short	0x0010
        /*0044*/ 	.byte	0x00, 0xf0, 0x11, 0x00


	//----- nvinfo : EIATTR_KPARAM_INFO
	.align		4
.L_324:
        /*0048*/ 	.byte	0x04, 0x17
        /*004a*/ 	.short	(.L_326 - .L_325)
.L_325:
        /*004c*/ 	.word	0x00000000
        /*0050*/ 	.short	0x0001
        /*0052*/ 	.short	0x0008
        /*0054*/ 	.byte	0x00, 0xf5, 0x21, 0x00


	//----- nvinfo : EIATTR_KPARAM_INFO
	.align		4
.L_326:
        /*0058*/ 	.byte	0x04, 0x17
        /*005a*/ 	.short	(.L_328 - .L_327)
.L_327:
        /*005c*/ 	.word	0x00000000
        /*0060*/ 	.short	0x0000
        /*0062*/ 	.short	0x0000
        /*0064*/ 	.byte	0x00, 0xf5, 0x21, 0x00


	//----- nvinfo : EIATTR_SPARSE_MMA_MASK
	.align		4
.L_328:
        /*0068*/ 	.byte	0x03, 0x50
        /*006a*/ 	.short	0x0000


	//----- nvinfo : EIATTR_MAXREG_COUNT
	.align		4
        /*006c*/ 	.byte	0x03, 0x1b
        /*006e*/ 	.short	0x0080


	//----- nvinfo : EIATTR_NUM_BARRIERS
	.align		4
        /*0070*/ 	.byte	0x02, 0x4c
        /*0072*/ 	.byte	0x01
	.zero		1


	//----- nvinfo : EIATTR_MERCURY_ISA_VERSION
	.align		4
        /*0074*/ 	.byte	0x03, 0x5f
        /*0076*/ 	.short	0x0101


	//----- nvinfo : EIATTR_UNUSED_LOAD_BYTE_OFFSET
	.align		4
        /*0078*/ 	.byte	0x04, 0x44
        /*007a*/ 	.short	(.L_330 - .L_329)


	//   ....[0]....
.L_329:
        /*007c*/ 	.word	0x00000b70
        /*0080*/ 	.word	0x0000fff0


	//   ....[1]....
        /*0084*/ 	.word	0x00000f80
        /*0088*/ 	.word	0x0000fff0


	//   ....[2]....
        /*008c*/ 	.word	0x00002010
        /*0090*/ 	.word	0x0000fff0


	//   ....[3]....
        /*0094*/ 	.word	0x00002bb0
        /*0098*/ 	.word	0x0000fff0


	//   ....[4]....
        /*009c*/ 	.word	0x00002fc0
        /*00a0*/ 	.word	0x0000fff0


	//   ....[5]....
        /*00a4*/ 	.word	0x00004140
        /*00a8*/ 	.word	0x0000fff0


	//----- nvinfo : EIATTR_COOP_GROUP_MASK_REGIDS
	.align		4
.L_330:
        /*00ac*/ 	.byte	0x04, 0x29
        /*00ae*/ 	.short	(.L_332 - .L_331)


	//   ....[0]....
.L_331:
        /*00b0*/ 	.word	0xffffffff


	//   ....[1]....
        /*00b4*/ 	.word	0xffffffff


	//   ....[2]....
        /*00b8*/ 	.word	0xffffffff


	//   ....[3]....
        /*00bc*/ 	.word	0xffffffff


	//   ....[4]....
        /*00c0*/ 	.word	0xffffffff


	//   ....[5]....
        /*00c4*/ 	.word	0xffffffff


	//   ....[6]....
        /*00c8*/ 	.word	0xffffffff


	//   ....[7]....
        /*00cc*/ 	.word	0xffffffff


	//   ....[8]....
        /*00d0*/ 	.word	0xffffffff


	//   ....[9]....
        /*00d4*/ 	.word	0xffffffff


	//   ....[10]....
        /*00d8*/ 	.word	0xffffffff


	//   ....[11]....
        /*00dc*/ 	.word	0xffffffff


	//   ....[12]....
        /*00e0*/ 	.word	0xffffffff


	//   ....[13]....
        /*00e4*/ 	.word	0xffffffff


	//   ....[14]....
        /*00e8*/ 	.word	0xffffffff


	//   ....[15]....
        /*00ec*/ 	.word	0xffffffff


	//   ....[16]....
        /*00f0*/ 	.word	0xffffffff


	//   ....[17]....
        /*00f4*/ 	.word	0xffffffff


	//   ....[18]....
        /*00f8*/ 	.word	0xffffffff


	//   ....[19]....
        /*00fc*/ 	.word	0xffffffff


	//   ....[20]....
        /*0100*/ 	.word	0xffffffff


	//   ....[21]....
        /*0104*/ 	.word	0xffffffff


	//   ....[22]....
        /*0108*/ 	.word	0xffffffff


	//   ....[23]....
        /*010c*/ 	.word	0xffffffff


	//   ....[24]....
        /*0110*/ 	.word	0xffffffff


	//   ....[25]....
        /*0114*/ 	.word	0xffffffff


	//   ....[26]....
        /*0118*/ 	.word	0xffffffff


	//   ....[27]....
        /*011c*/ 	.word	0xffffffff


	//   ....[28]....
        /*0120*/ 	.word	0xffffffff


	//   ....[29]....
        /*0124*/ 	.word	0xffffffff


	//----- nvinfo : EIATTR_COOP_GROUP_INSTR_OFFSETS
	.align		4
.L_332:
        /*0128*/ 	.byte	0x04, 0x28
        /*012a*/ 	.short	(.L_334 - .L_333)


	//   ....[0]....
.L_333:
        /*012c*/ 	.word	0x00000980


	//   ....[1]....
        /*0130*/ 	.word	0x000009e0


	//   ....[2]....
        /*0134*/ 	.word	0x00000a50


	//   ....[3]....
        /*0138*/ 	.word	0x00000aa0


	//   ....[4]....
        /*013c*/ 	.word	0x00000ad0


	//   ....[5]....
        /*0140*/ 	.word	0x00000d20


	//   ....[6]....
        /*0144*/ 	.word	0x00000db0


	//   ....[7]....
        /*0148*/ 	.word	0x00000df0


	//   ....[8]....
        /*014c*/ 	.word	0x00000e40


	//   ....[9]....
        /*0150*/ 	.word	0x00000e80


	//   ....[10]....
        /*0154*/ 	.word	0x00001e30


	//   ....[11]....
        /*0158*/ 	.word	0x00001eb0


	//   ....[12]....
        /*015c*/ 	.word	0x00001f00


	//   ....[13]....
        /*0160*/ 	.word	0x00001f40


	//   ....[14]....
        /*0164*/ 	.word	0x00001f70


	//   ....[15]....
        /*0168*/ 	.word	0x000029c0


	//   ....[16]....
        /*016c*/ 	.word	0x00002a20


	//   ....[17]....
        /*0170*/ 	.word	0x00002a90


	//   ....[18]....
        /*0174*/ 	.word	0x00002ae0


	//   ....[19]....
        /*0178*/ 	.word	0x00002b10


	//   ....[20]....
        /*017c*/ 	.word	0x00002d60


	//   ....[21]....
        /*0180*/ 	.word	0x00002de0


	//   ....[22]....
        /*0184*/ 	.word	0x00002e20


	//   ....[23]....
        /*0188*/ 	.word	0x00002e60


	//   ....[24]....
        /*018c*/ 	.word	0x00002ec0


	//   ....[25]....
        /*0190*/ 	.word	0x00003f60


	//   ....[26]....
        /*0194*/ 	.word	0x00003fe0


	//   ....[27]....
        /*0198*/ 	.word	0x00004030


	//   ....[28]....
        /*019c*/ 	.word	0x00004070


	//   ....[29]....
        /*01a0*/ 	.word	0x000040a0


	//----- nvinfo : EIATTR_VRC_CTA_INIT_COUNT
	.align		4
.L_334:
        /*01a4*/ 	.byte	0x02, 0x4a
	.zero		1
	.zero		1


	//----- nvinfo : EIATTR_EXIT_INSTR_OFFSETS
	.align		4
        /*01a8*/ 	.byte	0x04, 0x1c
        /*01aa*/ 	.short	(.L_336 - .L_335)


	//   ....[0]....
.L_335:
        /*01ac*/ 	.word	0x00000080


	//   ....[1]....
        /*01b0*/ 	.word	0x000000c0


	//   ....[2]....
        /*01b4*/ 	.word	0x00004280


	//   ....[3]....
        /*01b8*/ 	.word	0x000042d0


	//----- nvinfo : EIATTR_MAX_THREADS
	.align		4
.L_336:
        /*01bc*/ 	.byte	0x04, 0x05
        /*01be*/ 	.short	(.L_338 - .L_337)
.L_337:
        /*01c0*/ 	.word	0x00000200
        /*01c4*/ 	.word	0x00000001
        /*01c8*/ 	.word	0x00000001


	//----- nvinfo : EIATTR_CRS_STACK_SIZE
	.align		4
.L_338:
        /*01cc*/ 	.byte	0x04, 0x1e
        /*01ce*/ 	.short	(.L_340 - .L_339)
.L_339:
        /*01d0*/ 	.word	0x00000000


	//----- nvinfo : EIATTR_CBANK_PARAM_SIZE
	.align		4
.L_340:
        /*01d4*/ 	.byte	0x03, 0x19
        /*01d6*/ 	.short	0x001d


	//----- nvinfo : EIATTR_PARAM_CBANK
	.align		4
        /*01d8*/ 	.byte	0x04, 0x0a
        /*01da*/ 	.short	(.L_342 - .L_341)
	.align		4
.L_341:
        /*01dc*/ 	.word	index@(.nv.constant0._ZN3cub18CUB_300001_SM_10006detail6reduce28DeviceReduceSingleTileKernelINS2_10policy_hubIfjN4cuda3std3__44plusIfEEE10Policy1000EPfSC_iS9_ffNS7_10__identityEEEvT0_T1_T2_T3_T4_T6_)
        /*01e0*/ 	.short	0x0380
        /*01e2*/ 	.short	0x001d


	//----- nvinfo : EIATTR_SW_WAR
	.align		4
.L_342:
        /*01e4*/ 	.byte	0x04, 0x36
        /*01e6*/ 	.short	(.L_344 - .L_343)
.L_343:
        /*01e8*/ 	.word	0x00000008
.L_344:


//--------------------- .nv.info._ZN3cub18CUB_300001_SM_10006detail6reduce18DeviceReduceKernelINS2_10policy_hubIfjN4cuda3std3__44plusIfEEE10Policy1000EN6thrust24THRUST_300001_SM_1000_NS10device_ptrIKfEEjS9_fNS7_10__identityEEEvT0_PT3_T1_NS0_13GridEvenShareISL_EET2_T4_ --------------------------
	.section	.nv.info._ZN3cub18CUB_300001_SM_10006detail6reduce18DeviceReduceKernelINS2_10policy_hubIfjN4cuda3std3__44plusIfEEE10Policy1000EN6thrust24THRUST_300001_SM_1000_NS10device_ptrIKfEEjS9_fNS7_10__identityEEEvT0_PT3_T1_NS0_13GridEvenShareISL_EET2_T4_,"",@"SHT_CUDA_INFO"
	.sectionflags	@""
	.align	4


	//----- nvinfo : EIATTR_CUDA_API_VERSION
	.align		4
        /*0000*/ 	.byte	0x04, 0x37
        /*0002*/ 	.short	(.L_346 - .L_345)
.L_345:
        /*0004*/ 	.word	0x00000082


	//----- nvinfo : EIATTR_KPARAM_INFO
	.align		4
.L_346:
        /*0008*/ 	.byte	0x04, 0x17
        /*000a*/ 	.short	(.L_348 - .L_347)
.L_347:
        /*000c*/ 	.word	0x00000000
        /*0010*/ 	.short	0x0005
        /*0012*/ 	.short	0x003d
        /*0014*/ 	.byte	0x00, 0xf0, 0x05, 0x00


	//----- nvinfo : EIATTR_KPARAM_INFO
	.align		4
.L_348:
        /*0018*/ 	.byte	0x04, 0x17
        /*001a*/ 	.short	(.L_350 - .L_349)
.L_349:
        /*001c*/ 	.word	0x00000000
        /*0020*/ 	.short	0x0004
        /*0022*/ 	.short	0x003c
        /*0024*/ 	.byte	0x00, 0xf0, 0x05, 0x00


	//----- nvinfo : EIATTR_KPARAM_INFO
	.align		4
.L_350:
        /*0028*/ 	.byte	0x04, 0x17
        /*002a*/ 	.short	(.L_352 - .L_351)
.L_351:
        /*002c*/ 	.word	0x00000000
        /*0030*/ 	.short	0x0003
        /*0032*/ 	.short	0x0014
        /*0034*/ 	.byte	0x00, 0xf0, 0xa1, 0x00


	//----- nvinfo : EIATTR_KPARAM_INFO
	.align		4
.L_352:
        /*0038*/ 	.byte	0x04, 0x17
        /*003a*/ 	.short	(.L_354 - .L_353)
.L_353:
        /*003c*/ 	.word	0x00000000
        /*0040*/ 	.short	0x0002
        /*0042*/ 	.short	0x0010
        /*0044*/ 	.byte	0x00, 0xf0, 0x11, 0x00


	//----- nvinfo : EIATTR_KPARAM_INFO
	.align		4
.L_354:
        /*0048*/ 	.byte	0x04, 0x17
        /*004a*/ 	.short	(.L_356 - .L_355)
.L_355:
        /*004c*/ 	.word	0x00000000
        /*0050*/ 	.short	0x0001
        /*0052*/ 	.short	0x0008
        /*0054*/ 	.byte	0x00, 0xf5, 0x21, 0x00


	//----- nvinfo : EIATTR_KPARAM_INFO
	.align		4
.L_356:
        /*0058*/ 	.byte	0x04, 0x17
        /*005a*/ 	.short	(.L_358 - .L_357)
.L_357:
        /*005c*/ 	.word	0x00000000
        /*0060*/ 	.short	0x0000
        /*0062*/ 	.short	0x0000
        /*0064*/ 	.byte	0x00, 0xf0, 0x21, 0x00


	//----- nvinfo : EIATTR_SPARSE_MMA_MASK
	.align		4
.L_358:
        /*0068*/ 	.byte	0x03, 0x50
        /*006a*/ 	.short	0x0000


	//----- nvinfo : EIATTR_MAXREG_COUNT
	.align		4
        /*006c*/ 	.byte	0x03, 0x1b
        /*006e*/ 	.short	0x0080


	//----- nvinfo : EIATTR_NUM_BARRIERS
	.align		4
        /*0070*/ 	.byte	0x02, 0x4c
        /*0072*/ 	.byte	0x01
	.zero		1


	//----- nvinfo : EIATTR_MERCURY_ISA_VERSION
	.align		4
        /*0074*/ 	.byte	0x03, 0x5f
        /*0076*/ 	.short	0x0101


	//----- nvinfo : EIATTR_UNUSED_LOAD_BYTE_OFFSET
	.align		4
        /*0078*/ 	.byte	0x04, 0x44
        /*007a*/ 	.short	(.L_360 - .L_359)


	//   ....[0]....
.L_359:
        /*007c*/ 	.word	0x00000de0
        /*0080*/ 	.word	0x0000fff0


	//   ....[1]....
        /*0084*/ 	.word	0x000011f0
        /*0088*/ 	.word	0x0000fff0


	//   ....[2]....
        /*008c*/ 	.word	0x000026b0
        /*0090*/ 	.word	0x0000fff0


	//----- nvinfo : EIATTR_COOP_GROUP_MASK_REGIDS
	.align		4
.L_360:
        /*0094*/ 	.byte	0x04, 0x29
        /*0096*/ 	.short	(.L_362 - .L_361)


	//   ....[0]....
.L_361:
        /*0098*/ 	.word	0xffffffff


	//   ....[1]....
        /*009c*/ 	.word	0xffffffff


	//   ....[2]....
        /*00a0*/ 	.word	0xffffffff


	//   ....[3]....
        /*00a4*/ 	.word	0xffffffff


	//   ....[4]....
        /*00a8*/ 	.word	0xffffffff


	//   ....[5]....
        /*00ac*/ 	.word	0xffffffff


	//   ....[6]....
        /*00b0*/ 	.word	0xffffffff


	//   ....[7]....
        /*00b4*/ 	.word	0xffffffff


	//   ....[8]....
        /*00b8*/ 	.word	0xffffffff


	//   ....[9]....
        /*00bc*/ 	.word	0xffffffff


	//   ....[10]....
        /*00c0*/ 	.word	0xffffffff


	//   ....[11]....
        /*00c4*/ 	.word	0xffffffff


	//   ....[12]....
        /*00c8*/ 	.word	0xffffffff


	//   ....[13]....
        /*00cc*/ 	.word	0xffffffff


	//   ....[14]....
        /*00d0*/ 	.word	0xffffffff


	//----- nvinfo : EIATTR_COOP_GROUP_INSTR_OFFSETS
	.align		4
.L_362:
        /*00d4*/ 	.byte	0x04, 0x28
        /*00d6*/ 	.short	(.L_364 - .L_363)


	//   ....[0]....
.L_363:
        /*00d8*/ 	.word	0x00000bf0


	//   ....[1]....
        /*00dc*/ 	.word	0x00000c50


	//   ....[2]....
        /*00e0*/ 	.word	0x00000cc0


	//   ....[3]....
        /*00e4*/ 	.word	0x00000d10


	//   ....[4]....
        /*00e8*/ 	.word	0x00000d40


	//   ....[5]....
        /*00ec*/ 	.word	0x00000f90


	//   ....[6]....
        /*00f0*/ 	.word	0x00001020


	//   ....[7]....
        /*00f4*/ 	.word	0x00001070


	//   ....[8]....
        /*00f8*/ 	.word	0x000010b0


	//   ....[9]....
        /*00fc*/ 	.word	0x000010f0


	//   ....[10]....
        /*0100*/ 	.word	0x000024c0


	//   ....[11]....
        /*0104*/ 	.word	0x00002550


	//   ....[12]....
        /*0108*/ 	.word	0x000025a0


	//   ....[13]....
        /*010c*/ 	.word	0x000025e0


	//   ....[14]....
        /*0110*/ 	.word	0x00002610


	//----- nvinfo : EIATTR_VRC_CTA_INIT_COUNT
	.align		4
.L_364:
        /*0114*/ 	.byte	0x02, 0x4a
	.zero		1
	.zero		1


	//----- nvinfo : EIATTR_EXIT_INSTR_OFFSETS
	.align		4
        /*0118*/ 	.byte	0x04, 0x1c
        /*011a*/ 	.short	(.L_366 - .L_365)


	//   ....[0]....
.L_365:
        /*011c*/ 	.word	0x000027f0


	//   ....[1]....
        /*0120*/ 	.word	0x00002830


	//----- nvinfo : EIATTR_MAX_THREADS
	.align		4
.L_366:
        /*0124*/ 	.byte	0x04, 0x05
        /*0126*/ 	.short	(.L_368 - .L_367)
.L_367:
        /*0128*/ 	.word	0x00000200
        /*012c*/ 	.word	0x00000001
        /*0130*/ 	.word	0x00000001


	//----- nvinfo : EIATTR_CRS_STACK_SIZE
	.align		4
.L_368:
        /*0134*/ 	.byte	0x04, 0x1e
        /*0136*/ 	.short	(.L_370 - .L_369)
.L_369:
        /*0138*/ 	.word	0x00000000


	//----- nvinfo : EIATTR_CBANK_PARAM_SIZE
	.align		4
.L_370:
        /*013c*/ 	.byte	0x03, 0x19
        /*013e*/ 	.short	0x003e


	//----- nvinfo : EIATTR_PARAM_CBANK
	.align		4
        /*0140*/ 	.byte	0x04, 0x0a
        /*0142*/ 	.short	(.L_372 - .L_371)
	.align		4
.L_371:
        /*0144*/ 	.word	index@(.nv.constant0._ZN3cub18CUB_300001_SM_10006detail6reduce18DeviceReduceKernelINS2_10policy_hubIfjN4cuda3std3__44plusIfEEE10Policy1000EN6thrust24THRUST_300001_SM_1000_NS10device_ptrIKfEEjS9_fNS7_10__identityEEEvT0_PT3_T1_NS0_13GridEvenShareISL_EET2_T4_)
        /*0148*/ 	.short	0x0380
        /*014a*/ 	.short	0x003e


	//----- nvinfo : EIATTR_SW_WAR
	.align		4
.L_372:
        /*014c*/ 	.byte	0x04, 0x36
        /*014e*/ 	.short	(.L_374 - .L_373)
.L_373:
        /*0150*/ 	.word	0x00000008
.L_374:


//--------------------- .nv.info._ZN3cub18CUB_300001_SM_10006detail6reduce28DeviceReduceSingleTileKernelINS2_10policy_hubIfjN4cuda3std3__44plusIfEEE10Policy1000EN6thrust24THRUST_300001_SM_1000_NS10device_ptrIKfEEPfjS9_ffNS7_10__identityEEEvT0_T1_T2_T3_T4_T6_ --------------------------
	.section	.nv.info._ZN3cub18CUB_300001_SM_10006detail6reduce28DeviceReduceSingleTileKernelINS2_10policy_hubIfjN4cuda3std3__44plusIfEEE10Policy1000EN6thrust24THRUST_300001_SM_1000_NS10device_ptrIKfEEPfjS9_ffNS7_10__identityEEEvT0_T1_T2_T3_T4_T6_,"",@"SHT_CUDA_INFO"
	.sectionflags	@""
	.align	4


	//----- nvinfo : EIATTR_CUDA_API_VERSION
	.align		4
        /*0000*/ 	.byte	0x04, 0x37
        /*0002*/ 	.short	(.L_376 - .L_375)
.L_375:
        /*0004*/ 	.word	0x00000082


	//----- nvinfo : EIATTR_KPARAM_INFO
	.align		4
.L_376:
        /*0008*/ 	.byte	0x04, 0x17
        /*000a*/ 	.short	(.L_378 - .L_377)
.L_377:
        /*000c*/ 	.word	0x00000000
        /*0010*/ 	.short	0x0005
        /*0012*/ 	.short	0x001c
        /*0014*/ 	.byte	0x00, 0xf0, 0x05, 0x00


	//----- nvinfo : EIATTR_KPARAM_INFO
	.align		4
.L_378:
        /*0018*/ 	.byte	0x04, 0x17
        /*001a*/ 	.short	(.L_380 - .L_379)
.L_379:
        /*001c*/ 	.word	0x00000000
        /*0020*/ 	.short	0x0004
        /*0022*/ 	.short	0x0018
        /*0024*/ 	.byte	0x00, 0xf0, 0x11, 0x00


	//----- nvinfo : EIATTR_KPARAM_INFO
	.align		4
.L_380:
        /*0028*/ 	.byte	0x04, 0x17
        /*002a*/ 	.short	(.L_382 - .L_381)
.L_381:
        /*002c*/ 	.word	0x00000000
        /*0030*/ 	.short	0x0003
        /*0032*/ 	.short	0x0014
        /*0034*/ 	.byte	0x00, 0xf0, 0x05, 0x00


	//----- nvinfo : EIATTR_KPARAM_INFO
	.align		4
.L_382:
        /*0038*/ 	.byte	0x04, 0x17
        /*003a*/ 	.short	(.L_384 - .L_383)
.L_383:
        /*003c*/ 	.word	0x00000000
        /*0040*/ 	.short	0x0002
        /*0042*/ 	.short	0x0010
        /*0044*/ 	.byte	0x00, 0xf0, 0x11, 0x00


	//----- nvinfo : EIATTR_KPARAM_INFO
	.align		4
.L_384:
        /*0048*/ 	.byte	0x04, 0x17
        /*004a*/ 	.short	(.L_386 - .L_385)
.L_385:
        /*004c*/ 	.word	0x00000000
        /*0050*/ 	.short	0x0001
        /*0052*/ 	.short	0x0008
        /*0054*/ 	.byte	0x00, 0xf5, 0x21, 0x00


	//----- nvinfo : EIATTR_KPARAM_INFO
	.align		4
.L_386:
        /*0058*/ 	.byte	0x04, 0x17
        /*005a*/ 	.short	(.L_388 - .L_387)
.L_387:
        /*005c*/ 	.word	0x00000000
        /*0060*/ 	.short	0x0000
        /*0062*/ 	.short	0x0000
        /*0064*/ 	.byte	0x00, 0xf0, 0x21, 0x00


	//----- nvinfo : EIATTR_SPARSE_MMA_MASK
	.align		4
.L_388:
        /*0068*/ 	.byte	0x03, 0x50
        /*006a*/ 	.short	0x0000


	//----- nvinfo : EIATTR_MAXREG_COUNT
	.align		4
        /*006c*/ 	.byte	0x03, 0x1b
        /*006e*/ 	.short	0x0080


	//----- nvinfo : EIATTR_NUM_BARRIERS
	.align		4
        /*0070*/ 	.byte	0x02, 0x4c
        /*0072*/ 	.byte	0x01
	.zero		1


	//----- nvinfo : EIATTR_MERCURY_ISA_VERSION
	.align		4
        /*0074*/ 	.byte	0x03, 0x5f
        /*0076*/ 	.short	0x0101


	//----- nvinfo : EIATTR_UNUSED_LOAD_BYTE_OFFSET
	.align		4
        /*0078*/ 	.byte	0x04, 0x44
        /*007a*/ 	.short	(.L_390 - .L_389)


	//   ....[0]....
.L_389:
        /*007c*/ 	.word	0x00000b00
        /*0080*/ 	.word	0x0000fff0


	//   ....[1]....
        /*0084*/ 	.word	0x00000f10
        /*0088*/ 	.word	0x0000fff0


	//   ....[2]....
        /*008c*/ 	.word	0x00002270
        /*0090*/ 	.word	0x0000fff0


	//----- nvinfo : EIATTR_COOP_GROUP_MASK_REGIDS
	.align		4
.L_390:
        /*0094*/ 	.byte	0x04, 0x29
        /*0096*/ 	.short	(.L_392 - .L_391)


	//   ....[0]....
.L_391:
        /*0098*/ 	.word	0xffffffff


	//   ....[1]....
        /*009c*/ 	.word	0xffffffff


	//   ....[2]....
        /*00a0*/ 	.word	0xffffffff


	//   ....[3]....
        /*00a4*/ 	.word	0xffffffff


	//   ....[4]....
        /*00a8*/ 	.word	0xffffffff


	//   ....[5]....
        /*00ac*/ 	.word	0xffffffff


	//   ....[6]....
        /*00b0*/ 	.word	0xffffffff


	//   ....[7]....
        /*00b4*/ 	.word	0xffffffff


	//   ....[8]....
        /*00b8*/ 	.word	0xffffffff


	//   ....[9]....
        /*00bc*/ 	.word	0xffffffff


	//   ....[10]....
        /*00c0*/ 	.word	0xffffffff


	//   ....[11]....
        /*00c4*/ 	.word	0xffffffff


	//   ....[12]....
        /*00c8*/ 	.word	0xffffffff


	//   ....[13]....
        /*00cc*/ 	.word	0xffffffff


	//   ....[14]....
        /*00d0*/ 	.word	0xffffffff


	//----- nvinfo : EIATTR_COOP_GROUP_INSTR_OFFSETS
	.align		4
.L_392:
        /*00d4*/ 	.byte	0x04, 0x28
        /*00d6*/ 	.short	(.L_394 - .L_393)


	//   ....[0]....
.L_393:
        /*00d8*/ 	.word	0x00000910


	//   ....[1]....
        /*00dc*/ 	.word	0x00000970


	//   ....[2]....
        /*00e0*/ 	.word	0x000009e0


	//   ....[3]....
        /*00e4*/ 	.word	0x00000a30


	//   ....[4]....
        /*00e8*/ 	.word	0x00000a60


	//   ....[5]....
        /*00ec*/ 	.word	0x00000cb0


	//   ....[6]....
        /*00f0*/ 	.word	0x00000d40


	//   ....[7]....
        /*00f4*/ 	.word	0x00000d80


	//   ....[8]....
        /*00f8*/ 	.word	0x00000dd0


	//   ....[9]....
        /*00fc*/ 	.word	0x00000e10


	//   ....[10]....
        /*0100*/ 	.word	0x00002090


	//   ....[11]....
        /*0104*/ 	.word	0x00002110


	//   ....[12]....
        /*0108*/ 	.word	0x00002160


	//   ....[13]....
        /*010c*/ 	.word	0x000021a0


	//   ....[14]....
        /*0110*/ 	.word	0x000021d0


	//----- nvinfo : EIATTR_VRC_CTA_INIT_COUNT
	.align		4
.L_394:
        /*0114*/ 	.byte	0x02, 0x4a
	.zero		1
	.zero		1


	//----- nvinfo : EIATTR_EXIT_INSTR_OFFSETS
	.align		4
        /*0118*/ 	.byte	0x04, 0x1c
        /*011a*/ 	.short	(.L_396 - .L_395)


	//   ....[0]....
.L_395:
        /*011c*/ 	.word	0x00000080


	//   ....[1]....
        /*0120*/ 	.word	0x000000c0


	//   ....[2]....
        /*0124*/ 	.word	0x000023b0


	//   ....[3]....
        /*0128*/ 	.word	0x00002400


	//----- nvinfo : EIATTR_MAX_THREADS
	.align		4
.L_396:
        /*012c*/ 	.byte	0x04, 0x05
        /*012e*/ 	.short	(.L_398 - .L_397)
.L_397:
        /*0130*/ 	.word	0x00000200
        /*0134*/ 	.word	0x00000001
        /*0138*/ 	.word	0x00000001


	//----- nvinfo : EIATTR_CRS_STACK_SIZE
	.align		4
.L_398:
        /*013c*/ 	.byte	0x04, 0x1e
        /*013e*/ 	.short	(.L_400 - .L_399)
.L_399:
        /*0140*/ 	.word	0x00000000


	//----- nvinfo : EIATTR_CBANK_PARAM_SIZE
	.align		4
.L_400:
        /*0144*/ 	.byte	0x03, 0x19
        /*0146*/ 	.short	0x001d


	//----- nvinfo : EIATTR_PARAM_CBANK
	.align		4
        /*0148*/ 	.byte	0x04, 0x0a
        /*014a*/ 	.short	(.L_402 - .L_401)
	.align		4
.L_401:
        /*014c*/ 	.word	index@(.nv.constant0._ZN3cub18CUB_300001_SM_10006detail6reduce28DeviceReduceSingleTileKernelINS2_10policy_hubIfjN4cuda3std3__44plusIfEEE10Policy1000EN6thrust24THRUST_300001_SM_1000_NS10device_ptrIKfEEPfjS9_ffNS7_10__identityEEEvT0_T1_T2_T3_T4_T6_)
        /*0150*/ 	.short	0x0380
        /*0152*/ 	.short	0x001d


	//----- nvinfo : EIATTR_SW_WAR
	.align		4
.L_402:
        /*0154*/ 	.byte	0x04, 0x36
        /*0156*/ 	.short	(.L_404 - .L_403)
.L_403:
        /*0158*/ 	.word	0x00000008
.L_404:


//--------------------- .nv.info._ZN3cub18CUB_300001_SM_10006detail11EmptyKernelIvEEvv --------------------------
	.section	.nv.info._ZN3cub18CUB_300001_SM_10006detail11EmptyKernelIvEEvv,"",@"SHT_CUDA_INFO"
	.sectionflags	@""
	.align	4


	//----- nvinfo : EIATTR_CUDA_API_VERSION
	.align		4
        /*0000*/ 	.byte	0x04, 0x37
        /*0002*/ 	.short	(.L_406 - .L_405)
.L_405:
        /*0004*/ 	.word	0x00000082


	//----- nvinfo : EIATTR_SPARSE_MMA_MASK
	.align		4
.L_406:
        /*0008*/ 	.byte	0x03, 0x50
        /*000a*/ 	.short	0x0000


	//----- nvinfo : EIATTR_MAXREG_COUNT
	.align		4
        /*000c*/ 	.byte	0x03, 0x1b
        /*000e*/ 	.short	0x00ff


	//----- nvinfo : EIATTR_MERCURY_ISA_VERSION
	.align		4
        /*0010*/ 	.byte	0x03, 0x5f
        /*0012*/ 	.short	0x0101


	//----- nvinfo : EIATTR_VRC_CTA_INIT_COUNT
	.align		4
        /*0014*/ 	.byte	0x02, 0x4a
	.zero		1
	.zero		1


	//----- nvinfo : EIATTR_EXIT_INSTR_OFFSETS
	.align		4
        /*0018*/ 	.byte	0x04, 0x1c
        /*001a*/ 	.short	(.L_408 - .L_407)


	//   ....[0]....
.L_407:
        /*001c*/ 	.word	0x00000010


	//----- nvinfo : EIATTR_SW_WAR
	.align		4
.L_408:
        /*0020*/ 	.byte	0x04, 0x36
        /*0022*/ 	.short	(.L_410 - .L_409)
.L_409:
        /*0024*/ 	.word	0x00000008
.L_410:


//--------------------- .nv.info._Z20instance_norm_kernelPKfPfffif --------------------------
	.section	.nv.info._Z20instance_norm_kernelPKfPfffif,"",@"SHT_CUDA_INFO"
	.sectionflags	@""
	.align	4


	//----- nvinfo : EIATTR_CUDA_API_VERSION
	.align		4
        /*0000*/ 	.byte	0x04, 0x37
        /*0002*/ 	.short	(.L_412 - .L_411)
.L_411:
        /*0004*/ 	.word	0x00000082


	//----- nvinfo : EIATTR_KPARAM_INFO
	.align		4
.L_412:
        /*0008*/ 	.byte	0x04, 0x17
        /*000a*/ 	.short	(.L_414 - .L_413)
.L_413:
        /*000c*/ 	.word	0x00000000
        /*0010*/ 	.short	0x0005
        /*0012*/ 	.short	0x001c
        /*0014*/ 	.byte	0x00, 0xf0, 0x11, 0x00


	//----- nvinfo : EIATTR_KPARAM_INFO
	.align		4
.L_414:
        /*0018*/ 	.byte	0x04, 0x17
        /*001a*/ 	.short	(.L_416 - .L_415)
.L_415:
        /*001c*/ 	.word	0x00000000
        /*0020*/ 	.short	0x0004
        /*0022*/ 	.short	0x0018
        /*0024*/ 	.byte	0x00, 0xf0, 0x11, 0x00


	//----- nvinfo : EIATTR_KPARAM_INFO
	.align		4
.L_416:
        /*0028*/ 	.byte	0x04, 0x17
        /*002a*/ 	.short	(.L_418 - .L_417)
.L_417:
        /*002c*/ 	.word	0x00000000
        /*0030*/ 	.short	0x0003
        /*0032*/ 	.short	0x0014
        /*0034*/ 	.byte	0x00, 0xf0, 0x11, 0x00


	//----- nvinfo : EIATTR_KPARAM_INFO
	.align		4
.L_418:
        /*0038*/ 	.byte	0x04, 0x17
        /*003a*/ 	.short	(.L_420 - .L_419)
.L_419:
        /*003c*/ 	.word	0x00000000
        /*0040*/ 	.short	0x0002
        /*0042*/ 	.short	0x0010
        /*0044*/ 	.byte	0x00, 0xf0, 0x11, 0x00


	//----- nvinfo : EIATTR_KPARAM_INFO
	.align		4
.L_420:
        /*0048*/ 	.byte	0x04, 0x17
        /*004a*/ 	.short	(.L_422 - .L_421)
.L_421:
        /*004c*/ 	.word	0x00000000
        /*0050*/ 	.short	0x0001
        /*0052*/ 	.short	0x0008
        /*0054*/ 	.byte	0x00, 0xf5, 0x21, 0x00


	//----- nvinfo : EIATTR_KPARAM_INFO
	.align		4
.L_422:
        /*0058*/ 	.byte	0x04, 0x17
        /*005a*/ 	.short	(.L_424 - .L_423)
.L_423:
        /*005c*/ 	.word	0x00000000
        /*0060*/ 	.short	0x0000
        /*0062*/ 	.short	0x0000
        /*0064*/ 	.byte	0x00, 0xf5, 0x21, 0x00


	//----- nvinfo : EIATTR_SPARSE_MMA_MASK
	.align		4
.L_424:
        /*0068*/ 	.byte	0x03, 0x50
        /*006a*/ 	.short	0x0000


	//----- nvinfo : EIATTR_MAXREG_COUNT
	.align		4
        /*006c*/ 	.byte	0x03, 0x1b
        /*006e*/ 	.short	0x00ff


	//----- nvinfo : EIATTR_MERCURY_ISA_VERSION
	.align		4
        /*0070*/ 	.byte	0x03, 0x5f
        /*0072*/ 	.short	0x0101


	//----- nvinfo : EIATTR_VRC_CTA_INIT_COUNT
	.align		4
        /*0074*/ 	.byte	0x02, 0x4a
	.zero		1
	.zero		1


	//----- nvinfo : EIATTR_EXIT_INSTR_OFFSETS
	.align		4
        /*0078*/ 	.byte	0x04, 0x1c
        /*007a*/ 	.short	(.L_426 - .L_425)


	//   ....[0]....
.L_425:
        /*007c*/ 	.word	0x00000070


	//   ....[1]....
        /*0080*/ 	.word	0x00000180


	//----- nvinfo : EIATTR_CBANK_PARAM_SIZE
	.align		4
.L_426:
        /*0084*/ 	.byte	0x03, 0x19
        /*0086*/ 	.short	0x0020


	//----- nvinfo : EIATTR_PARAM_CBANK
	.align		4
        /*0088*/ 	.byte	0x04, 0x0a
        /*008a*/ 	.short	(.L_428 - .L_427)
	.align		4
.L_427:
        /*008c*/ 	.word	index@(.nv.constant0._Z20instance_norm_kernelPKfPfffif)
        /*0090*/ 	.short	0x0380
        /*0092*/ 	.short	0x0020


	//----- nvinfo : EIATTR_SW_WAR
	.align		4
.L_428:
        /*0094*/ 	.byte	0x04, 0x36
        /*0096*/ 	.short	(.L_430 - .L_429)
.L_429:
        /*0098*/ 	.word	0x00000008
.L_430:


//--------------------- .nv.callgraph             --------------------------
	.section	.nv.callgraph,"",@"SHT_CUDA_CALLGRAPH"
	.align	4
	.sectionentsize	8
	.align		4
        /*0000*/ 	.word	0x00000000
	.align		4
        /*0004*/ 	.word	0xffffffff
	.align		4
        /*0008*/ 	.word	0x00000000
	.align		4
        /*000c*/ 	.word	0xfffffffe
	.align		4
        /*0010*/ 	.word	0x00000000
	.align		4
        /*0014*/ 	.word	0xfffffffd
	.align		4
        /*0018*/ 	.word	0x00000000
	.align		4
        /*001c*/ 	.word	0xfffffffc


//--------------------- .nv.constant4             --------------------------
	.section	.nv.constant4,"a",@progbits
	.align	8
	.align		8
.nv.constant4:
        /*0000*/ 	.dword	_ZN34_INTERNAL_09f74504_4_k_cu_f7f5b6464cuda3std3__45__cpo5beginE
	.align		8
        /*0008*/ 	.dword	_ZN34_INTERNAL_09f74504_4_k_cu_f7f5b6464cuda3std3__45__cpo3endE
	.align		8
        /*0010*/ 	.dword	_ZN34_INTERNAL_09f74504_4_k_cu_f7f5b6464cuda3std3__45__cpo6cbeginE
	.align		8
        /*0018*/ 	.dword	_ZN34_INTERNAL_09f74504_4_k_cu_f7f5b6464cuda3std3__45__cpo4cendE
	.align		8
        /*0020*/ 	.dword	_ZN34_INTERNAL_09f74504_4_k_cu_f7f5b6464cuda3std3__45__cpo6rbeginE
	.align		8
        /*0028*/ 	.dword	_ZN34_INTERNAL_09f74504_4_k_cu_f7f5b6464cuda3std3__45__cpo4rendE
	.align		8
        /*0030*/ 	.dword	_ZN34_INTERNAL_09f74504_4_k_cu_f7f5b6464cuda3std3__45__cpo7crbeginE
	.align		8
        /*0038*/ 	.dword	_ZN34_INTERNAL_09f74504_4_k_cu_f7f5b6464cuda3std3__45__cpo5crendE
	.align		8
        /*0040*/ 	.dword	_ZN34_INTERNAL_09f74504_4_k_cu_f7f5b6464cuda3std3__436_GLOBAL__N__09f74504_4_k_cu_f7f5b6466ignoreE
	.align		8
        /*0048*/ 	.dword	_ZN34_INTERNAL_09f74504_4_k_cu_f7f5b6464cuda3std3__419piecewise_constructE
	.align		8
        /*0050*/ 	.dword	_ZN34_INTERNAL_09f74504_4_k_cu_f7f5b6464cuda3std3__48in_placeE
	.align		8
        /*0058*/ 	.dword	_ZN34_INTERNAL_09f74504_4_k_cu_f7f5b6464cuda3std3__420unreachable_sentinelE
	.align		8
        /*0060*/ 	.dword	_ZN34_INTERNAL_09f74504_4_k_cu_f7f5b6464cuda3std3__47nulloptE
	.align		8
        /*0068*/ 	.dword	_ZN34_INTERNAL_09f74504_4_k_cu_f7f5b6464cuda3std3__48unexpectE
	.align		8
        /*0070*/ 	.dword	_ZN34_INTERNAL_09f74504_4_k_cu_f7f5b6464cuda3std6ranges3__45__cpo4swapE
	.align		8
        /*0078*/ 	.dword	_ZN34_INTERNAL_09f74504_4_k_cu_f7f5b6464cuda3std6ranges3__45__cpo9iter_moveE
	.align		8
        /*0080*/ 	.dword	_ZN34_INTERNAL_09f74504_4_k_cu_f7f5b6464cuda3std6ranges3__45__cpo5beginE
	.align		8
        /*0088*/ 	.dword	_ZN34_INTERNAL_09f74504_4_k_cu_f7f5b6464cuda3std6ranges3__45__cpo3endE
	.align		8
        /*0090*/ 	.dword	_ZN34_INTERNAL_09f74504_4_k_cu_f7f5b6464cuda3std6ranges3__45__cpo6cbeginE
	.align		8
        /*0098*/ 	.dword	_ZN34_INTERNAL_09f74504_4_k_cu_f7f5b6464cuda3std6ranges3__45__cpo4cendE
	.align		8
        /*00a0*/ 	.dword	_ZN34_INTERNAL_09f74504_4_k_cu_f7f5b6464cuda3std6ranges3__45__cpo7advanceE
	.align		8
        /*00a8*/ 	.dword	_ZN34_INTERNAL_09f74504_4_k_cu_f7f5b6464cuda3std6ranges3__45__cpo9iter_swapE
	.align		8
        /*00b0*/ 	.dword	_ZN34_INTERNAL_09f74504_4_k_cu_f7f5b6464cuda3std6ranges3__45__cpo4nextE
	.align		8
        /*00b8*/ 	.dword	_ZN34_INTERNAL_09f74504_4_k_cu_f7f5b6464cuda3std6ranges3__45__cpo4prevE
	.align		8
        /*00c0*/ 	.dword	_ZN34_INTERNAL_09f74504_4_k_cu_f7f5b6464cuda3std6ranges3__45__cpo4dataE
	.align		8
        /*00c8*/ 	.dword	_ZN34_INTERNAL_09f74504_4_k_cu_f7f5b6464cuda3std6ranges3__45__cpo5cdataE
	.align		8
        /*00d0*/ 	.dword	_ZN34_INTERNAL_09f74504_4_k_cu_f7f5b6464cuda3std6ranges3__45__cpo4sizeE
	.align		8
        /*00d8*/ 	.dword	_ZN34_INTERNAL_09f74504_4_k_cu_f7f5b6464cuda3std6ranges3__45__cpo5ssizeE
	.align		8
        /*00e0*/ 	.dword	_ZN34_INTERNAL_09f74504_4_k_cu_f7f5b6464cuda3std6ranges3__45__cpo8distanceE
	.align		8
        /*00e8*/ 	.dword	_ZN34_INTERNAL_09f74504_4_k_cu_f7f5b6466thrust24THRUST_300001_SM_1000_NS8cuda_cub3parE
	.align		8
        /*00f0*/ 	.dword	_ZN34_INTERNAL_09f74504_4_k_cu_f7f5b6466thrust24THRUST_300001_SM_1000_NS8cuda_cub10par_nosyncE
	.align		8
        /*00f8*/ 	.dword	_ZN34_INTERNAL_09f74504_4_k_cu_f7f5b6466thrust24THRUST_300001_SM_1000_NS6system6detail10sequential3seqE
	.align		8
        /*0100*/ 	.dword	_ZN34_INTERNAL_09f74504_4_k_cu_f7f5b6466thrust24THRUST_300001_SM_1000_NS12placeholders2_1E
	.align		8
        /*0108*/ 	.dword	_ZN34_INTERNAL_09f74504_4_k_cu_f7f5b6466thrust24THRUST_300001_SM_1000_NS12placeholders2_2E
	.align		8
        /*0110*/ 	.dword	_ZN34_INTERNAL_09f74504_4_k_cu_f7f5b6466thrust24THRUST_300001_SM_1000_NS12placeholders2_3E
	.align		8
        /*0118*/ 	.dword	_ZN34_INTERNAL_09f74504_4_k_cu_f7f5b6466thrust24THRUST_300001_SM_1000_NS12placeholders2_4E
	.align		8
        /*0120*/ 	.dword	_ZN34_INTERNAL_09f74504_4_k_cu_f7f5b6466thrust24THRUST_300001_SM_1000_NS12placeholders2_5E
	.align		8
        /*0128*/ 	.dword	_ZN34_INTERNAL_09f74504_4_k_cu_f7f5b6466thrust24THRUST_300001_SM_1000_NS12placeholders2_6E
	.align		8
        /*0130*/ 	.dword	_ZN34_INTERNAL_09f74504_4_k_cu_f7f5b6466thrust24THRUST_300001_SM_1000_NS12placeholders2_7E
	.align		8
        /*0138*/ 	.dword	_ZN34_INTERNAL_09f74504_4_k_cu_f7f5b6466thrust24THRUST_300001_SM_1000_NS12placeholders2_8E
	.align		8
        /*0140*/ 	.dword	_ZN34_INTERNAL_09f74504_4_k_cu_f7f5b6466thrust24THRUST_300001_SM_1000_NS12placeholders2_9E
	.align		8
        /*0148*/ 	.dword	_ZN34_INTERNAL_09f74504_4_k_cu_f7f5b6466thrust24THRUST_300001_SM_1000_NS12placeholders3_10E
	.align		8
        /*0150*/ 	.dword	_ZN34_INTERNAL_09f74504_4_k_cu_f7f5b6466thrust24THRUST_300001_SM_1000_NS3seqE


//--------------------- .text._ZN3cub18CUB_300001_SM_10006detail6reduce18DeviceReduceKernelINS2_10policy_hubIfyN4cuda3std3__44plusIfEEE10Policy1000EN6thrust24THRUST_300001_SM_1000_NS10device_ptrIKfEEyS9_f11variance_opEEvT0_PT3_T1_NS0_13GridEvenShareISL_EET2_T4_ --------------------------
	.section	.text._ZN3cub18CUB_300001_SM_10006detail6reduce18DeviceReduceKernelINS2_10policy_hubIfyN4cuda3std3__44plusIfEEE10Policy1000EN6thrust24THRUST_300001_SM_1000_NS10device_ptrIKfEEyS9_f11variance_opEEvT0_PT3_T1_NS0_13GridEvenShareISL_EET2_T4_,"ax",@progbits
	.align	128
        .global         _ZN3cub18CUB_300001_SM_10006detail6reduce18DeviceReduceKernelINS2_10policy_hubIfyN4cuda3std3__44plusIfEEE10Policy1000EN6thrust24THRUST_300001_SM_1000_NS10device_ptrIKfEEyS9_f11variance_opEEvT0_PT3_T1_NS0_13GridEvenShareISL_EET2_T4_
        .type           _ZN3cub18CUB_300001_SM_10006detail6reduce18DeviceReduceKernelINS2_10policy_hubIfyN4cuda3std3__44plusIfEEE10Policy1000EN6thrust24THRUST_300001_SM_1000_NS10device_ptrIKfEEyS9_f11variance_opEEvT0_PT3_T1_NS0_13GridEvenShareISL_EET2_T4_,@function
        .size           _ZN3cub18CUB_300001_SM_10006detail6reduce18DeviceReduceKernelINS2_10policy_hubIfyN4cuda3std3__44plusIfEEE10Policy1000EN6thrust24THRUST_300001_SM_1000_NS10device_ptrIKfEEyS9_f11variance_opEEvT0_PT3_T1_NS0_13GridEvenShareISL_EET2_T4_,(.L_x_358 - _ZN3cub18CUB_300001_SM_10006detail6reduce18DeviceReduceKernelINS2_10policy_hubIfyN4cuda3std3__44plusIfEEE10Policy1000EN6thrust24THRUST_300001_SM_1000_NS10device_ptrIKfEEyS9_f11variance_opEEvT0_PT3_T1_NS0_13GridEvenShareISL_EET2_T4_)
        .other          _ZN3cub18CUB_300001_SM_10006detail6reduce18DeviceReduceKernelINS2_10policy_hubIfyN4cuda3std3__44plusIfEEE10Policy1000EN6thrust24THRUST_300001_SM_1000_NS10device_ptrIKfEEyS9_f11variance_opEEvT0_PT3_T1_NS0_13GridEvenShareISL_EET2_T4_,@"STO_CUDA_ENTRY STV_DEFAULT"
_ZN3cub18CUB_300001_SM_10006detail6reduce18DeviceReduceKernelINS2_10policy_hubIfyN4cuda3std3__44plusIfEEE10Policy1000EN6thrust24THRUST_300001_SM_1000_NS10device_ptrIKfEEyS9_f11variance_opEEvT0_PT3_T1_NS0_13GridEvenShareISL_EET2_T4_:
.text._ZN3cub18CUB_300001_SM_10006detail6reduce18DeviceReduceKernelINS2_10policy_hubIfyN4cuda3std3__44plusIfEEE10Policy1000EN6thrust24THRUST_300001_SM_1000_NS10device_ptrIKfEEyS9_f11variance_opEEvT0_PT3_T1_NS0_13GridEvenShareISL_EET2_T4_:
[----:B------:R-:W-:Y:S08]  /*0000*/  LDC R1, c[0x0][0x37c] ;  /* 0x0000df00ff017b82 */ /* 0x000ff00000000800 */
[----:B------:R-:W0:Y:S01]  /*0010*/  S2UR UR15, SR_CTAID.X ;  /* 0x00000000000f79c3 */ /* 0x000e220000002500 */
[----:B------:R-:W1:Y:S01]  /*0020*/  LDCU.64 UR8, c[0x0][0x3b8] ;  /* 0x00007700ff0877ac */ /* 0x000e620008000a00 */
[----:B------:R-:W-:Y:S01]  /*0030*/  BSSY.RECONVERGENT B0, `(.L_x_0) ;  /* 0x0000297000007945 */ /* 0x000fe20003800200 */
[----:B------:R-:W2:Y:S01]  /*0040*/  LDCU UR5, c[0x0][0x3c0] ;  /* 0x00007800ff0577ac */ /* 0x000ea20008000800 */
[----:B------:R-:W3:Y:S01]  /*0050*/  LDCU.64 UR16, c[0x0][0x358] ;  /* 0x00006b00ff1077ac */ /* 0x000ee20008000a00 */
[----:B-1----:R-:W-:-:S02]  /*0060*/  MOV R2, UR8 ;  /* 0x0000000800027c02 */ /* 0x002fc40008000f00 */
[----:B------:R-:W-:Y:S01]  /*0070*/  MOV R3, UR9 ;  /* 0x0000000900037c02 */ /* 0x000fe20008000f00 */
[----:B--2---:R-:W-:Y:S02]  /*0080*/  USHF.L.U32 UR5, UR5, 0xc, URZ ;  /* 0x0000000c05057899 */ /* 0x004fe400080006ff */
[----:B0-----:R-:W-:Y:S02]  /*0090*/  USHF.L.U32 UR6, UR15, 0xc, URZ ;  /* 0x0000000c0f067899 */ /* 0x001fe400080006ff */
[----:B------:R-:W-:-:S04]  /*00a0*/  USHF.R.S32.HI UR4, URZ, 0x1f, UR5 ;  /* 0x0000001fff047899 */ /* 0x000fc80008011405 */
[----:B------:R-:W-:-:S04]  /*00b0*/  IADD3 R23, P1, PT, R2, -UR6, RZ ;  /* 0x8000000602177c10 */ /* 0x000fc8000ff3e0ff */
[----:B------:R-:W-:Y:S02]  /*00c0*/  ISETP.GT.U32.AND P0, PT, R23, 0xfff, PT ;  /* 0x00000fff1700780c */ /* 0x000fe40003f04070 */
[----:B------:R-:W-:-:S04]  /*00d0*/  IADD3.X R19, PT, PT, R3, -0x1, RZ, P1, !PT ;  /* 0xffffffff03137810 */ /* 0x000fc80000ffe4ff */
[----:B------:R-:W-:-:S13]  /*00e0*/  ISETP.GT.U32.AND.EX P0, PT, R19, RZ, PT, P0 ;  /* 0x000000ff1300720c */ /* 0x000fda0003f04100 */
[----:B---3--:R-:W-:Y:S05]  /*00f0*/  @P0 BRA `(.L_x_1) ;  /* 0x0000001000540947 */ /* 0x008fea0003800000 */
[----:B------:R-:W0:Y:S01]  /*0100*/  S2R R5, SR_TID.X ;  /* 0x0000000000057919 */ /* 0x000e220000002100 */
[----:B------:R-:W-:Y:S01]  /*0110*/  IADD3 R0, PT, PT, R2, -UR6, RZ ;  /* 0x8000000602007c10 */ /* 0x000fe2000fffe0ff */
[----:B------:R-:W1:Y:S01]  /*0120*/  LDCU UR7, c[0x0][0x3e4] ;  /* 0x00007c80ff0777ac */ /* 0x000e620008000800 */
[----:B------:R-:W-:Y:S01]  /*0130*/  BSSY.RECONVERGENT B1, `(.L_x_2) ;  /* 0x000000d000017945 */ /* 0x000fe20003800200 */
[----:B------:R-:W-:Y:S01]  /*0140*/  HFMA2 R4, -RZ, RZ, 0, 0 ;  /* 0x00000000ff047431 */ /* 0x000fe200000001ff */
[----:B0-----:R-:W-:Y:S02]  /*0150*/  ISETP.GE.AND P0, PT, R5, R0, PT ;  /* 0x000000000500720c */ /* 0x001fe40003f06270 */
[----:B------:R-:W-:-:S11]  /*0160*/  MOV R7, R5 ;  /* 0x0000000500077202 */ /* 0x000fd60000000f00 */
[----:B-1----:R-:W-:Y:S05]  /*0170*/  @P0 BRA `(.L_x_3) ;  /* 0x0000000000200947 */ /* 0x002fea0003800000 */
[----:B------:R-:W0:Y:S01]  /*0180*/  LDC.64 R8, c[0x0][0x380] ;  /* 0x0000e000ff087b82 */ /* 0x000e220000000a00 */
[----:B------:R-:W-:Y:S01]  /*0190*/  IADD3 R3, PT, PT, R5, UR6, RZ ;  /* 0x0000000605037c10 */ /* 0x000fe2000fffe0ff */
[----:B------:R-:W1:Y:S04]  /*01a0*/  LDCU UR4, c[0x0][0x3e4] ;  /* 0x00007c80ff0477ac */ /* 0x000e680008000800 */
[----:B0-----:R-:W-:-:S06]  /*01b0*/  IMAD.WIDE.U32 R8, R3, 0x4, R8 ;  /* 0x0000000403087825 */ /* 0x001fcc00078e0008 */
[----:B------:R-:W1:Y:S01]  /*01c0*/  LDG.E R8, desc[UR16][R8.64] ;  /* 0x0000001008087981 */ /* 0x000e62000c1e1900 */
[----:B------:R-:W-:Y:S01]  /*01d0*/  IADD3 R7, PT, PT, R5, 0x100, RZ ;  /* 0x0000010005077810 */ /* 0x000fe20007ffe0ff */
[----:B-1----:R-:W-:-:S04]  /*01e0*/  FADD R4, R8, -UR4 ;  /* 0x8000000408047e21 */ /* 0x002fc80008000000 */
[----:B------:R-:W-:-:S07]  /*01f0*/  FMUL R4, R4, R4 ;  /* 0x0000000404047220 */ /* 0x000fce0000400000 */
.L_x_3:
[----:B------:R-:W-:Y:S05]  /*0200*/  BSYNC.RECONVERGENT B1 ;  /* 0x0000000000017941 */ /* 0x000fea0003800200 */
.L_x_2:
[----:B------:R-:W-:Y:S01]  /*0210*/  ISETP.GE.AND P0, PT, R7, R0, PT ;  /* 0x000000000700720c */ /* 0x000fe20003f06270 */
[----:B------:R-:W-:-:S12]  /*0220*/  BSSY.RECONVERGENT B1, `(.L_x_4) ;  /* 0x0000099000017945 */ /* 0x000fd80003800200 */
[----:B------:R-:W-:Y:S05]  /*0230*/  @P0 BRA `(.L_x_5) ;  /* 0x00000008005c0947 */ /* 0x000fea0003800000 */
[----:B------:R-:W-:Y:S01]  /*0240*/  LOP3.LUT R3, RZ, R7, RZ, 0x33, !PT ;  /* 0x00000007ff037212 */ /* 0x000fe200078e33ff */
[----:B------:R-:W-:Y:S03]  /*0250*/  BSSY.RECONVERGENT B2, `(.L_x_6) ;  /* 0x0000047000027945 */ /* 0x000fe60003800200 */
[----:B------:R-:W-:-:S04]  /*0260*/  IADD3 R3, PT, PT, R2, -UR6, R3 ;  /* 0x8000000602037c10 */ /* 0x000fc8000fffe003 */
[C---:B------:R-:W-:Y:S02]  /*0270*/  ISETP.GE.U32.AND P1, PT, R3.reuse, 0xf00, PT ;  /* 0x00000f000300780c */ /* 0x040fe40003f26070 */
[----:B------:R-:W-:-:S04]  /*0280*/  LEA.HI R6, R3, 0x1, RZ, 0x18 ;  /* 0x0000000103067811 */ /* 0x000fc800078fc0ff */
[----:B------:R-:W-:-:S04]  /*0290*/  LOP3.LUT R24, R6, 0xf, RZ, 0xc0, !PT ;  /* 0x0000000f06187812 */ /* 0x000fc800078ec0ff */
[----:B------:R-:W-:-:S03]  /*02a0*/  ISETP.NE.AND P0, PT, R24, RZ, PT ;  /* 0x000000ff1800720c */ /* 0x000fc60003f05270 */
[----:B------:R-:W-:Y:S10]  /*02b0*/  @!P1 BRA `(.L_x_7) ;  /* 0x0000000400009947 */ /* 0x000ff40003800000 */
[----:B------:R-:W0:Y:S01]  /*02c0*/  LDCU.64 UR8, c[0x0][0x380] ;  /* 0x00007000ff0877ac */ /* 0x000e220008000a00 */
[----:B------:R-:W-:Y:S01]  /*02d0*/  IMAD.WIDE.U32 R2, R7, 0x4, RZ ;  /* 0x0000000407027825 */ /* 0x000fe200078e00ff */
[----:B------:R-:W-:Y:S01]  /*02e0*/  LOP3.LUT R10, R6, 0x1fffff0, RZ, 0xc0, !PT ;  /* 0x01fffff0060a7812 */ /* 0x000fe200078ec0ff */
[----:B------:R-:W-:-:S03]  /*02f0*/  UIMAD.WIDE.U32 UR4, UR15, 0x4000, URZ ;  /* 0x000040000f0478a5 */ /* 0x000fc6000f8e00ff */
[----:B------:R-:W-:-:S03]  /*0300*/  IADD3 R10, PT, PT, -R10, RZ, RZ ;  /* 0x000000ff0a0a7210 */ /* 0x000fc60007ffe1ff */
[----:B------:R-:W-:Y:S02]  /*0310*/  LOP3.LUT R2, R2, UR4, RZ, 0xfc, !PT ;  /* 0x0000000402027c12 */ /* 0x000fe4000f8efcff */
[----:B------:R-:W-:Y:S02]  /*0320*/  LOP3.LUT R3, R3, UR5, RZ, 0xfc, !PT ;  /* 0x0000000503037c12 */ /* 0x000fe4000f8efcff */
[----:B0-----:R-:W-:-:S04]  /*0330*/  IADD3 R2, P1, PT, R2, UR8, RZ ;  /* 0x0000000802027c10 */ /* 0x001fc8000ff3e0ff */
[----:B------:R-:W-:-:S04]  /*0340*/  IADD3 R2, P2, PT, R2, 0x2000, RZ ;  /* 0x0000200002027810 */ /* 0x000fc80007f5e0ff */
[----:B------:R-:W-:-:S09]  /*0350*/  IADD3.X R3, PT, PT, RZ, UR9, R3, P2, P1 ;  /* 0x00000009ff037c10 */ /* 0x000fd200097e2403 */
.L_x_8:
[----:B------:R-:W2:Y:S04]  /*0360*/  LDG.E R22, desc[UR16][R2.64+-0x2000] ;  /* 0xffe0001002167981 */ /* 0x000ea8000c1e1900 */
[----:B------:R-:W3:Y:S04]  /*0370*/  LDG.E R25, desc[UR16][R2.64+-0x1c00] ;  /* 0xffe4001002197981 */ /* 0x000ee8000c1e1900 */
[----:B------:R-:W4:Y:S04]  /*0380*/  LDG.E R26, desc[UR16][R2.64+-0x1800] ;  /* 0xffe80010021a7981 */ /* 0x000f28000c1e1900 */
[----:B------:R-:W5:Y:S04]  /*0390*/  LDG.E R21, desc[UR16][R2.64+-0x1400] ;  /* 0xffec001002157981 */ /* 0x000f68000c1e1900 */
        /* <DEDUP_REMOVED lines=11> */
[----:B------:R0:W5:Y:S01]  /*0450*/  LDG.E R8, desc[UR16][R2.64+0x1c00] ;  /* 0x001c001002087981 */ /* 0x000162000c1e1900 */
[----:B------:R-:W-:-:S02]  /*0460*/  IADD3 R10, PT, PT, R10, 0x10, RZ ;  /* 0x000000100a0a7810 */ /* 0x000fc40007ffe0ff */
[----:B------:R-:W-:Y:S02]  /*0470*/  IADD3 R7, PT, PT, R7, 0x1000, RZ ;  /* 0x0000100007077810 */ /* 0x000fe40007ffe0ff */
[----:B------:R-:W-:Y:S02]  /*0480*/  ISETP.NE.AND P1, PT, R10, RZ, PT ;  /* 0x000000ff0a00720c */ /* 0x000fe40003f25270 */
[----:B0-----:R-:W-:-:S04]  /*0490*/  IADD3 R2, P2, PT, R2, 0x4000, RZ ;  /* 0x0000400002027810 */ /* 0x001fc80007f5e0ff */
[----:B------:R-:W-:Y:S01]  /*04a0*/  IADD3.X R3, PT, PT, RZ, R3, RZ, P2, !PT ;  /* 0x00000003ff037210 */ /* 0x000fe200017fe4ff */
[----:B--2---:R-:W-:-:S04]  /*04b0*/  FADD R23, R22, -UR7 ;  /* 0x8000000716177e21 */ /* 0x004fc80008000000 */
[----:B------:R-:W-:Y:S01]  /*04c0*/  FFMA R4, R23, R23, R4 ;  /* 0x0000001717047223 */ /* 0x000fe20000000004 */
[----:B---3--:R-:W-:Y:S01]  /*04d0*/  FADD R25, R25, -UR7 ;  /* 0x8000000719197e21 */ /* 0x008fe20008000000 */
[----:B----4-:R-:W-:-:S03]  /*04e0*/  FADD R23, R26, -UR7 ;  /* 0x800000071a177e21 */ /* 0x010fc60008000000 */
[----:B------:R-:W-:Y:S01]  /*04f0*/  FFMA R4, R25, R25, R4 ;  /* 0x0000001919047223 */ /* 0x000fe20000000004 */
[----:B-----5:R-:W-:-:S03]  /*0500*/  FADD R21, R21, -UR7 ;  /* 0x8000000715157e21 */ /* 0x020fc60008000000 */
[----:B------:R-:W-:-:S04]  /*0510*/  FFMA R4, R23, R23, R4 ;  /* 0x0000001717047223 */ /* 0x000fc80000000004 */
[----:B------:R-:W-:Y:S01]  /*0520*/  FFMA R4, R21, R21, R4 ;  /* 0x0000001515047223 */ /* 0x000fe20000000004 */
[----:B------:R-:W-:Y:S01]  /*0530*/  FADD R21, R20, -UR7 ;  /* 0x8000000714157e21 */ /* 0x000fe20008000000 */
[----:B------:R-:W-:-:S03]  /*0540*/  FADD R19, R19, -UR7 ;  /* 0x8000000713137e21 */ /* 0x000fc60008000000 */
        /* <DEDUP_REMOVED lines=12> */
[----:B------:R-:W-:Y:S01]  /*0610*/  FFMA R4, R15, R15, R4 ;  /* 0x0000000f0f047223 */ /* 0x000fe20000000004 */
[----:B------:R-:W-:-:S03]  /*0620*/  FADD R11, R11, -UR7 ;  /* 0x800000070b0b7e21 */ /* 0x000fc60008000000 */
[----:B------:R-:W-:Y:S01]  /*0630*/  FFMA R4, R13, R13, R4 ;  /* 0x0000000d0d047223 */ /* 0x000fe20000000004 */
[----:B------:R-:W-:Y:S01]  /*0640*/  FADD R13, R12, -UR7 ;  /* 0x800000070c0d7e21 */ /* 0x000fe20008000000 */
[----:B------:R-:W-:-:S03]  /*0650*/  FADD R9, R9, -UR7 ;  /* 0x8000000709097e21 */ /* 0x000fc60008000000 */
[----:B------:R-:W-:-:S04]  /*0660*/  FFMA R4, R13, R13, R4 ;  /* 0x0000000d0d047223 */ /* 0x000fc80000000004 */
[----:B------:R-:W-:-:S04]  /*0670*/  FFMA R4, R11, R11, R4 ;  /* 0x0000000b0b047223 */ /* 0x000fc80000000004 */
[----:B------:R-:W-:Y:S01]  /*0680*/  FFMA R4, R9, R9, R4 ;  /* 0x0000000909047223 */ /* 0x000fe20000000004 */
[----:B------:R-:W-:-:S04]  /*0690*/  FADD R9, R8, -UR7 ;  /* 0x8000000708097e21 */ /* 0x000fc80008000000 */
[----:B------:R-:W-:Y:S01]  /*06a0*/  FFMA R4, R9, R9, R4 ;  /* 0x0000000909047223 */ /* 0x000fe20000000004 */
[----:B------:R-:W-:Y:S06]  /*06b0*/  @P1 BRA `(.L_x_8) ;  /* 0xfffffffc00281947 */ /* 0x000fec000383ffff */
.L_x_7:
[----:B------:R-:W-:Y:S05]  /*06c0*/  BSYNC.RECONVERGENT B2 ;  /* 0x0000000000027941 */ /* 0x000fea0003800200 */
.L_x_6:
[----:B------:R-:W-:Y:S05]  /*06d0*/  @!P0 BRA `(.L_x_5) ;  /* 0x0000000400348947 */ /* 0x000fea0003800000 */
[----:B------:R-:W-:Y:S01]  /*06e0*/  ISETP.GE.U32.AND P0, PT, R24, 0x8, PT ;  /* 0x000000081800780c */ /* 0x000fe20003f06070 */
[----:B------:R-:W-:Y:S01]  /*06f0*/  BSSY.RECONVERGENT B2, `(.L_x_9) ;  /* 0x0000023000027945 */ /* 0x000fe20003800200 */
[----:B------:R-:W-:-:S04]  /*0700*/  LOP3.LUT R16, R6, 0x7, RZ, 0xc0, !PT ;  /* 0x0000000706107812 */ /* 0x000fc800078ec0ff */
[----:B------:R-:W-:-:S07]  /*0710*/  ISETP.NE.AND P1, PT, R16, RZ, PT ;  /* 0x000000ff1000720c */ /* 0x000fce0003f25270 */
[----:B------:R-:W-:Y:S06]  /*0720*/  @!P0 BRA `(.L_x_10) ;  /* 0x00000000007c8947 */ /* 0x000fec0003800000 */
[----:B------:R-:W0:Y:S01]  /*0730*/  LDCU.64 UR4, c[0x0][0x380] ;  /* 0x00007000ff0477ac */ /* 0x000e220008000a00 */
[----:B------:R-:W-:-:S04]  /*0740*/  IADD3 R3, P0, PT, R7, UR6, RZ ;  /* 0x0000000607037c10 */ /* 0x000fc8000ff1e0ff */
[----:B------:R-:W-:Y:S02]  /*0750*/  LEA.HI.X.SX32 R8, R7, RZ, 0x1, P0 ;  /* 0x000000ff07087211 */ /* 0x000fe400000f0eff */
[C---:B0-----:R-:W-:Y:S01]  /*0760*/  LEA R2, P0, R3.reuse, UR4, 0x2 ;  /* 0x0000000403027c11 */ /* 0x041fe2000f8010ff */
[----:B------:R-:W0:Y:S03]  /*0770*/  LDCU UR4, c[0x0][0x3e4] ;  /* 0x00007c80ff0477ac */ /* 0x000e260008000800 */
[----:B------:R-:W-:-:S05]  /*0780*/  LEA.HI.X R3, R3, UR5, R8, 0x2, P0 ;  /* 0x0000000503037c11 */ /* 0x000fca00080f1408 */
[----:B------:R-:W0:Y:S04]  /*0790*/  LDG.E R8, desc[UR16][R2.64] ;  /* 0x0000001002087981 */ /* 0x000e28000c1e1900 */
[----:B------:R-:W2:Y:S04]  /*07a0*/  LDG.E R10, desc[UR16][R2.64+0x400] ;  /* 0x00040010020a7981 */ /* 0x000ea8000c1e1900 */
[----:B------:R-:W3:Y:S04]  /*07b0*/  LDG.E R11, desc[UR16][R2.64+0x800] ;  /* 0x00080010020b7981 */ /* 0x000ee8000c1e1900 */
[----:B------:R-:W4:Y:S04]  /*07c0*/  LDG.E R12, desc[UR16][R2.64+0xc00] ;  /* 0x000c0010020c7981 */ /* 0x000f28000c1e1900 */
[----:B------:R-:W5:Y:S04]  /*07d0*/  LDG.E R13, desc[UR16][R2.64+0x1000] ;  /* 0x00100010020d7981 */ /* 0x000f68000c1e1900 */
[----:B------:R-:W5:Y:S04]  /*07e0*/  LDG.E R14, desc[UR16][R2.64+0x1400] ;  /* 0x00140010020e7981 */ /* 0x000f68000c1e1900 */
[----:B------:R-:W5:Y:S04]  /*07f0*/  LDG.E R15, desc[UR16][R2.64+0x1800] ;  /* 0x00180010020f7981 */ /* 0x000f68000c1e1900 */
[----:B------:R1:W5:Y:S01]  /*0800*/  LDG.E R17, desc[UR16][R2.64+0x1c00] ;  /* 0x001c001002117981 */ /* 0x000362000c1e1900 */
[----:B------:R-:W-:Y:S01]  /*0810*/  IADD3 R7, PT, PT, R7, 0x800, RZ ;  /* 0x0000080007077810 */ /* 0x000fe20007ffe0ff */
[----:B0-----:R-:W-:-:S04]  /*0820*/  FADD R9, R8, -UR4 ;  /* 0x8000000408097e21 */ /* 0x001fc80008000000 */
[----:B------:R-:W-:Y:S01]  /*0830*/  FFMA R4, R9, R9, R4 ;  /* 0x0000000909047223 */ /* 0x000fe20000000004 */
[----:B--2---:R-:W-:Y:S01]  /*0840*/  FADD R9, R10, -UR4 ;  /* 0x800000040a097e21 */ /* 0x004fe20008000000 */
[----:B---3--:R-:W-:-:S03]  /*0850*/  FADD R11, R11, -UR4 ;  /* 0x800000040b0b7e21 */ /* 0x008fc60008000000 */
[----:B------:R-:W-:Y:S01]  /*0860*/  FFMA R4, R9, R9, R4 ;  /* 0x0000000909047223 */ /* 0x000fe20000000004 */
[----:B----4-:R-:W-:-:S03]  /*0870*/  FADD R9, R12, -UR4 ;  /* 0x800000040c097e21 */ /* 0x010fc60008000000 */
[----:B------:R-:W-:Y:S01]  /*0880*/  FFMA R4, R11, R11, R4 ;  /* 0x0000000b0b047223 */ /* 0x000fe20000000004 */
[----:B-----5:R-:W-:-:S03]  /*0890*/  FADD R13, R13, -UR4 ;  /* 0x800000040d0d7e21 */ /* 0x020fc60008000000 */
[----:B------:R-:W-:Y:S01]  /*08a0*/  FFMA R4, R9, R9, R4 ;  /* 0x0000000909047223 */ /* 0x000fe20000000004 */
[----:B-1----:R-:W-:-:S03]  /*08b0*/  FADD R3, R14, -UR4 ;  /* 0x800000040e037e21 */ /* 0x002fc60008000000 */
[----:B------:R-:W-:Y:S01]  /*08c0*/  FFMA R4, R13, R13, R4 ;  /* 0x0000000d0d047223 */ /* 0x000fe20000000004 */
[----:B------:R-:W-:-:S03]  /*08d0*/  FADD R15, R15, -UR4 ;  /* 0x800000040f0f7e21 */ /* 0x000fc60008000000 */
[----:B------:R-:W-:Y:S01]  /*08e0*/  FFMA R4, R3, R3, R4 ;  /* 0x0000000303047223 */ /* 0x000fe20000000004 */
[----:B------:R-:W-:-:S03]  /*08f0*/  FADD R17, R17, -UR4 ;  /* 0x8000000411117e21 */ /* 0x000fc60008000000 */
[----:B------:R-:W-:-:S04]  /*0900*/  FFMA R4, R15, R15, R4 ;  /* 0x0000000f0f047223 */ /* 0x000fc80000000004 */
[----:B------:R-:W-:-:S07]  /*0910*/  FFMA R4, R17, R17, R4 ;  /* 0x0000001111047223 */ /* 0x000fce0000000004 */
.L_x_10:
[----:B------:R-:W-:Y:S05]  /*0920*/  BSYNC.RECONVERGENT B2 ;  /* 0x0000000000027941 */ /* 0x000fea0003800200 */
.L_x_9:
        /* <DEDUP_REMOVED lines=15> */
[----:B------:R-:W4:Y:S01]  /*0a20*/  LDG.E R12, desc[UR16][R2.64+0xc00] ;  /* 0x000c0010020c7981 */ /* 0x000f22000c1e1900 */
[----:B------:R-:W-:Y:S01]  /*0a30*/  IADD3 R7, PT, PT, R7, 0x400, RZ ;  /* 0x0000040007077810 */ /* 0x000fe20007ffe0ff */
[----:B0-----:R-:W-:-:S04]  /*0a40*/  FADD R9, R8, -UR4 ;  /* 0x8000000408097e21 */ /* 0x001fc80008000000 */
[----:B------:R-:W-:Y:S01]  /*0a50*/  FFMA R4, R9, R9, R4 ;  /* 0x0000000909047223 */ /* 0x000fe20000000004 */
[----:B--2---:R-:W-:Y:S01]  /*0a60*/  FADD R9, R10, -UR4 ;  /* 0x800000040a097e21 */ /* 0x004fe20008000000 */
[----:B---3--:R-:W-:-:S03]  /*0a70*/  FADD R11, R11, -UR4 ;  /* 0x800000040b0b7e21 */ /* 0x008fc60008000000 */
[----:B------:R-:W-:Y:S01]  /*0a80*/  FFMA R4, R9, R9, R4 ;  /* 0x0000000909047223 */ /* 0x000fe20000000004 */
[----:B----4-:R-:W-:-:S03]  /*0a90*/  FADD R9, R12, -UR4 ;  /* 0x800000040c097e21 */ /* 0x010fc60008000000 */
[----:B------:R-:W-:-:S04]  /*0aa0*/  FFMA R4, R11, R11, R4 ;  /* 0x0000000b0b047223 */ /* 0x000fc80000000004 */
[----:B------:R-:W-:-:S07]  /*0ab0*/  FFMA R4, R9, R9, R4 ;  /* 0x0000000909047223 */ /* 0x000fce0000000004 */
.L_x_12:
[----:B------:R-:W-:Y:S05]  /*0ac0*/  BSYNC.RECONVERGENT B2 ;  /* 0x0000000000027941 */ /* 0x000fea0003800200 */
.L_x_11:
[----:B------:R-:W-:Y:S05]  /*0ad0*/  @!P1 BRA `(.L_x_5) ;  /* 0x0000000000349947 */ /* 0x000fea0003800000 */
[----:B------:R-:W0:Y:S01]  /*0ae0*/  LDC.64 R2, c[0x0][0x380] ;  /* 0x0000e000ff027b82 */ /* 0x000e220000000a00 */
[----:B------:R-:W-:Y:S02]  /*0af0*/  MOV R9, UR15 ;  /* 0x0000000f00097c02 */ /* 0x000fe40008000f00 */
[----:B------:R-:W-:-:S03]  /*0b00*/  IADD3 R6, PT, PT, -R6, RZ, RZ ;  /* 0x000000ff06067210 */ /* 0x000fc60007ffe1ff */
[----:B0-----:R-:W-:-:S07]  /*0b10*/  IMAD.WIDE.U32 R2, R9, 0x4000, R2 ;  /* 0x0000400009027825 */ /* 0x001fce00078e0002 */
.L_x_13:
[C---:B------:R-:W-:Y:S01]  /*0b20*/  IMAD.WIDE R8, R7.reuse, 0x4, R2 ;  /* 0x0000000407087825 */ /* 0x040fe200078e0202 */
[----:B------:R-:W0:Y:S05]  /*0b30*/  LDCU UR4, c[0x0][0x3e4] ;  /* 0x00007c80ff0477ac */ /* 0x000e2a0008000800 */
[----:B------:R-:W0:Y:S01]  /*0b40*/  LDG.E R8, desc[UR16][R8.64] ;  /* 0x0000001008087981 */ /* 0x000e22000c1e1900 */
[----:B------:R-:W-:Y:S02]  /*0b50*/  IADD3 R6, PT, PT, R6, 0x1, RZ ;  /* 0x0000000106067810 */ /* 0x000fe40007ffe0ff */
[----:B------:R-:W-:Y:S02]  /*0b60*/  IADD3 R7, PT, PT, R7, 0x100, RZ ;  /* 0x0000010007077810 */ /* 0x000fe40007ffe0ff */
[----:B------:R-:W-:Y:S01]  /*0b70*/  ISETP.NE.AND P0, PT, R6, RZ, PT ;  /* 0x000000ff0600720c */ /* 0x000fe20003f05270 */
[----:B0-----:R-:W-:-:S04]  /*0b80*/  FADD R11, R8, -UR4 ;  /* 0x80000004080b7e21 */ /* 0x001fc80008000000 */
[----:B------:R-:W-:-:S08]  /*0b90*/  FFMA R4, R11, R11, R4 ;  /* 0x0000000b0b047223 */ /* 0x000fd00000000004 */
[----:B------:R-:W-:Y:S05]  /*0ba0*/  @P0 BRA `(.L_x_13) ;  /* 0xfffffffc00dc0947 */ /* 0x000fea000383ffff */
.L_x_5:
[----:B------:R-:W-:Y:S05]  /*0bb0*/  BSYNC.RECONVERGENT B1 ;  /* 0x0000000000017941 */ /* 0x000fea0003800200 */
.L_x_4:
[----:B------:R-:W-:Y:S02]  /*0bc0*/  ISETP.GE.AND P0, PT, R0, 0x100, PT ;  /* 0x000001000000780c */ /* 0x000fe40003f06270 */
[----:B------:R-:W-:-:S11]  /*0bd0*/  MOV R11, R4 ;  /* 0x00000004000b7202 */ /* 0x000fd60000000f00 */
[----:B------:R-:W-:Y:S05]  /*0be0*/  @!P0 BRA `(.L_x_14) ;  /* 0x0000000000ac8947 */ /* 0x000fea0003800000 */
[----:B------:R-:W0:Y:S01]  /*0bf0*/  S2R R6, SR_LANEID ;  /* 0x0000000000067919 */ /* 0x000e220000000000 */
[----:B------:R-:W1:Y:S02]  /*0c00*/  SHFL.DOWN PT, R0, R11, 0x1, 0x1f ;  /* 0x08201f000b007f89 */ /* 0x000e6400000e0000 */
[----:B-1----:R-:W-:Y:S01]  /*0c10*/  FADD R0, R0, R11 ;  /* 0x0000000b00007221 */ /* 0x002fe20000000000 */
[C---:B0-----:R-:W-:Y:S02]  /*0c20*/  ISETP.GT.AND P0, PT, R6.reuse, 0x1e, PT ;  /* 0x0000001e0600780c */ /* 0x041fe40003f04270 */
[C---:B------:R-:W-:Y:S02]  /*0c30*/  ISETP.NE.AND P1, PT, R6.reuse, RZ, PT ;  /* 0x000000ff0600720c */ /* 0x040fe40003f25270 */
[----:B------:R-:W-:Y:S02]  /*0c40*/  FSEL R0, R11, R0, P0 ;  /* 0x000000000b007208 */ /* 0x000fe40000000000 */
[----:B------:R-:W-:-:S03]  /*0c50*/  ISETP.GT.AND P0, PT, R6, 0x1d, PT ;  /* 0x0000001d0600780c */ /* 0x000fc60003f04270 */
[----:B------:R-:W0:Y:S06]  /*0c60*/  SHFL.DOWN PT, R3, R0, 0x2, 0x1f ;  /* 0x08401f0000037f89 */ /* 0x000e2c00000e0000 */
[----:B------:R-:W1:Y:S01]  /*0c70*/  @!P1 S2R R7, SR_CgaCtaId ;  /* 0x0000000000079919 */ /* 0x000e620000008800 */
[----:B------:R-:W-:Y:S02]  /*0c80*/  @!P1 MOV R4, 0x400 ;  /* 0x0000040000049802 */ /* 0x000fe40000000f00 */
[----:B------:R-:W-:-:S04]  /*0c90*/  @!P1 SHF.R.U32.HI R2, RZ, 0x3, R5 ;  /* 0x00000003ff029819 */ /* 0x000fc80000011605 */
[----:B------:R-:W-:Y:S01]  /*0ca0*/  @!P1 LOP3.LUT R2, R2, 0x7c, RZ, 0xc0, !PT ;  /* 0x0000007c02029812 */ /* 0x000fe200078ec0ff */
[----:B0-----:R-:W-:Y:S01]  /*0cb0*/  @!P0 FADD R0, R0, R3 ;  /* 0x0000000300008221 */ /* 0x001fe20000000000 */
[----:B------:R-:W-:-:S04]  /*0cc0*/  ISETP.GT.AND P0, PT, R6, 0x1b, PT ;  /* 0x0000001b0600780c */ /* 0x000fc80003f04270 */
[----:B------:R-:W0:Y:S01]  /*0cd0*/  SHFL.DOWN PT, R3, R0, 0x4, 0x1f ;  /* 0x08801f0000037f89 */ /* 0x000e2200000e0000 */
[----:B-1----:R-:W-:-:S04]  /*0ce0*/  @!P1 LEA R7, R7, R4, 0x18 ;  /* 0x0000000407079211 */ /* 0x002fc800078ec0ff */
[----:B------:R-:W-:-:S04]  /*0cf0*/  @!P1 IADD3 R2, PT, PT, R2, R7, RZ ;  /* 0x0000000702029210 */ /* 0x000fc80007ffe0ff */
[----:B0-----:R-:W-:Y:S01]  /*0d00*/  @!P0 FADD R0, R0, R3 ;  /* 0x0000000300008221 */ /* 0x001fe20000000000 */
[----:B------:R-:W-:-:S04]  /*0d10*/  ISETP.GT.AND P0, PT, R6, 0x17, PT ;  /* 0x000000170600780c */ /* 0x000fc80003f04270 */
[----:B------:R-:W0:Y:S09]  /*0d20*/  SHFL.DOWN PT, R3, R0, 0x8, 0x1f ;  /* 0x09001f0000037f89 */ /* 0x000e3200000e0000 */
[----:B0-----:R-:W-:Y:S01]  /*0d30*/  @!P0 FADD R0, R0, R3 ;  /* 0x0000000300008221 */ /* 0x001fe20000000000 */
[----:B------:R-:W-:-:S04]  /*0d40*/  ISETP.NE.AND P0, PT, R5, RZ, PT ;  /* 0x000000ff0500720c */ /* 0x000fc80003f05270 */
[----:B------:R-:W0:Y:S02]  /*0d50*/  SHFL.DOWN PT, R3, R0, 0x10, 0x1f ;  /* 0x0a001f0000037f89 */ /* 0x000e2400000e0000 */
[----:B0-----:R-:W-:-:S05]  /*0d60*/  FADD R3, R0, R3 ;  /* 0x0000000300037221 */ /* 0x001fca0000000000 */
[----:B------:R2:W-:Y:S01]  /*0d70*/  @!P1 STS [R2+0x8], R3 ;  /* 0x0000080302009388 */ /* 0x0005e20000000800 */
[----:B------:R-:W-:Y:S01]  /*0d80*/  BAR.SYNC.DEFER_BLOCKING 0x0 ;  /* 0x0000000000007b1d */ /* 0x000fe20000010000 */
[----:B------:R-:W-:-:S04]  /*0d90*/  ISETP.GT.AND P1, PT, R6, 0xf, PT ;  /* 0x0000000f0600780c */ /* 0x000fc80003f24270 */
[----:B------:R-:W-:Y:S01]  /*0da0*/  FSEL R9, R0, R3, P1 ;  /* 0x0000000300097208 */ /* 0x000fe20000800000 */
[----:B------:R-:W-:Y:S08]  /*0db0*/  @P0 BRA `(.L_x_15) ;  /* 0x0000001800f80947 */ /* 0x000ff00003800000 */
[----:B------:R-:W0:Y:S01]  /*0dc0*/  S2UR UR5, SR_CgaCtaId ;  /* 0x00000000000579c3 */ /* 0x000e220000008800 */
[----:B------:R-:W-:Y:S02]  /*0dd0*/  UMOV UR4, 0x400 ;  /* 0x0000040000047882 */ /* 0x000fe40000000000 */
[----:B0-----:R-:W-:-:S09]  /*0de0*/  ULEA UR4, UR5, UR4, 0x18 ;  /* 0x0000000405047291 */ /* 0x001fd2000f8ec0ff */
[----:B------:R-:W0:Y:S04]  /*0df0*/  LDS R0, [UR4+0xc] ;  /* 0x00000c04ff007984 */ /* 0x000e280008000800 */
[----:B------:R-:W1:Y:S04]  /*0e00*/  LDS.128 R4, [UR4+0x10] ;  /* 0x00001004ff047984 */ /* 0x000e680008000c00 */
[----:B--2---:R-:W2:Y:S01]  /*0e10*/  LDS.64 R2, [UR4+0x20] ;  /* 0x00002004ff027984 */ /* 0x004ea20008000a00 */
[----:B0-----:R-:W-:-:S04]  /*0e20*/  FADD R9, R9, R0 ;  /* 0x0000000009097221 */ /* 0x001fc80000000000 */
[----:B-1----:R-:W-:-:S04]  /*0e30*/  FADD R4, R9, R4 ;  /* 0x0000000409047221 */ /* 0x002fc80000000000 */
[----:B------:R-:W-:-:S04]  /*0e40*/  FADD R5, R4, R5 ;  /* 0x0000000504057221 */ /* 0x000fc80000000000 */
[----:B------:R-:W-:-:S04]  /*0e50*/  FADD R6, R5, R6 ;  /* 0x0000000605067221 */ /* 0x000fc80000000000 */
[----:B------:R-:W-:-:S04]  /*0e60*/  FADD R7, R6, R7 ;  /* 0x0000000706077221 */ /* 0x000fc80000000000 */
[----:B--2---:R-:W-:-:S04]  /*0e70*/  FADD R2, R7, R2 ;  /* 0x0000000207027221 */ /* 0x004fc80000000000 */
[----:B------:R-:W-:Y:S01]  /*0e80*/  FADD R9, R2, R3 ;  /* 0x0000000302097221 */ /* 0x000fe20000000000 */
[----:B------:R-:W-:Y:S06]  /*0e90*/  BRA `(.L_x_15) ;  /* 0x0000001800c07947 */ /* 0x000fec0003800000 */
.L_x_14:
[----:B------:R-:W0:Y:S01]  /*0ea0*/  S2R R6, SR_LANEID ;  /* 0x0000000000067919 */ /* 0x000e220000000000 */
[----:B------:R-:W-:-:S04]  /*0eb0*/  LOP3.LUT R2, R5, 0x3e0, RZ, 0xc0, !PT ;  /* 0x000003e005027812 */ /* 0x000fc800078ec0ff */
[----:B------:R-:W-:Y:S02]  /*0ec0*/  IADD3 R3, PT, PT, R2, 0x20, RZ ;  /* 0x0000002002037810 */ /* 0x000fe40007ffe0ff */
[----:B------:R-:W-:Y:S02]  /*0ed0*/  LOP3.LUT R7, RZ, R2, RZ, 0x33, !PT ;  /* 0x00000002ff077212 */ /* 0x000fe400078e33ff */
[----:B------:R-:W-:Y:S02]  /*0ee0*/  ISETP.GT.AND P0, PT, R3, R0, PT ;  /* 0x000000000300720c */ /* 0x000fe40003f04270 */
[----:B------:R-:W-:-:S04]  /*0ef0*/  IADD3 R7, PT, PT, R0, R7, RZ ;  /* 0x0000000700077210 */ /* 0x000fc80007ffe0ff */
[----:B------:R-:W-:-:S05]  /*0f00*/  SEL R7, R7, 0x1f, P0 ;  /* 0x0000001f07077807 */ /* 0x000fca0000000000 */
[----:B------:R-:W1:Y:S01]  /*0f10*/  SHFL.DOWN PT, R2, R11, 0x1, R7 ;  /* 0x082000000b027989 */ /* 0x000e6200000e0007 */
[C---:B0-----:R-:W-:Y:S02]  /*0f20*/  ISETP.GE.AND P0, PT, R6.reuse, R7, PT ;  /* 0x000000070600720c */ /* 0x041fe40003f06270 */
[C---:B------:R-:W-:Y:S02]  /*0f30*/  IADD3 R4, PT, PT, R6.reuse, 0x2, RZ ;  /* 0x0000000206047810 */ /* 0x040fe40007ffe0ff */
[----:B------:R-:W-:-:S09]  /*0f40*/  ISETP.NE.AND P1, PT, R6, RZ, PT ;  /* 0x000000ff0600720c */ /* 0x000fd20003f25270 */
[----:B-1----:R-:W-:Y:S01]  /*0f50*/  @!P0 FADD R11, R2, R11 ;  /* 0x0000000b020b8221 */ /* 0x002fe20000000000 */
[----:B------:R-:W-:Y:S02]  /*0f60*/  ISETP.GT.AND P0, PT, R4, R7, PT ;  /* 0x000000070400720c */ /* 0x000fe40003f04270 */
[----:B------:R-:W-:Y:S01]  /*0f70*/  IADD3 R4, PT, PT, R6, 0x4, RZ ;  /* 0x0000000406047810 */ /* 0x000fe20007ffe0ff */
[----:B------:R-:W0:Y:S01]  /*0f80*/  @!P1 S2R R9, SR_CgaCtaId ;  /* 0x0000000000099919 */ /* 0x000e220000008800 */
[----:B------:R-:W-:Y:S01]  /*0f90*/  @!P1 SHF.R.U32.HI R3, RZ, 0x3, R5 ;  /* 0x00000003ff039819 */ /* 0x000fe20000011605 */
[----:B------:R-:W1:Y:S03]  /*0fa0*/  SHFL.DOWN PT, R2, R11, 0x2, R7 ;  /* 0x084000000b027989 */ /* 0x000e6600000e0007 */
[----:B------:R-:W-:-:S05]  /*0fb0*/  @!P1 LOP3.LUT R3, R3, 0x7c, RZ, 0xc0, !PT ;  /* 0x0000007c03039812 */ /* 0x000fca00078ec0ff */
[----:B-1----:R-:W-:Y:S01]  /*0fc0*/  @!P0 FADD R11, R11, R2 ;  /* 0x000000020b0b8221 */ /* 0x002fe20000000000 */
[-C--:B------:R-:W-:Y:S02]  /*0fd0*/  ISETP.GT.AND P0, PT, R4, R7.reuse, PT ;  /* 0x000000070400720c */ /* 0x080fe40003f04270 */
[----:B------:R-:W-:Y:S02]  /*0fe0*/  IADD3 R4, PT, PT, R6, 0x8, RZ ;  /* 0x0000000806047810 */ /* 0x000fe40007ffe0ff */
[----:B------:R-:W1:Y:S09]  /*0ff0*/  SHFL.DOWN PT, R2, R11, 0x4, R7 ;  /* 0x088000000b027989 */ /* 0x000e7200000e0007 */
[----:B-1----:R-:W-:Y:S01]  /*1000*/  @!P0 FADD R11, R11, R2 ;  /* 0x000000020b0b8221 */ /* 0x002fe20000000000 */
[----:B------:R-:W-:-:S02]  /*1010*/  ISETP.GT.AND P0, PT, R4, R7, PT ;  /* 0x000000070400720c */ /* 0x000fc40003f04270 */
[----:B------:R-:W-:Y:S02]  /*1020*/  IADD3 R4, PT, PT, R6, 0x10, RZ ;  /* 0x0000001006047810 */ /* 0x000fe40007ffe0ff */
[----:B------:R-:W1:Y:S09]  /*1030*/  SHFL.DOWN PT, R2, R11, 0x8, R7 ;  /* 0x090000000b027989 */ /* 0x000e7200000e0007 */
[----:B-1----:R-:W-:Y:S01]  /*1040*/  @!P0 FADD R11, R11, R2 ;  /* 0x000000020b0b8221 */ /* 0x002fe20000000000 */
[----:B------:R-:W-:-:S02]  /*1050*/  ISETP.GT.AND P0, PT, R4, R7, PT ;  /* 0x000000070400720c */ /* 0x000fc40003f04270 */
[----:B------:R-:W-:Y:S02]  /*1060*/  @!P1 MOV R4, 0x400 ;  /* 0x0000040000049802 */ /* 0x000fe40000000f00 */
[----:B------:R-:W1:Y:S02]  /*1070*/  SHFL.DOWN PT, R2, R11, 0x10, R7 ;  /* 0x0a0000000b027989 */ /* 0x000e6400000e0007 */
[----:B0-----:R-:W-:-:S04]  /*1080*/  @!P1 LEA R4, R9, R4, 0x18 ;  /* 0x0000000409049211 */ /* 0x001fc800078ec0ff */
[----:B------:R-:W-:-:S03]  /*1090*/  @!P1 IADD3 R4, PT, PT, R3, R4, RZ ;  /* 0x0000000403049210 */ /* 0x000fc60007ffe0ff */
[----:B-1----:R-:W-:Y:S01]  /*10a0*/  @!P0 FADD R11, R11, R2 ;  /* 0x000000020b0b8221 */ /* 0x002fe20000000000 */
[----:B------:R-:W-:-:S04]  /*10b0*/  ISETP.NE.AND P0, PT, R5, RZ, PT ;  /* 0x000000ff0500720c */ /* 0x000fc80003f05270 */
[----:B------:R-:W-:-:S05]  /*10c0*/  MOV R9, R11 ;  /* 0x0000000b00097202 */ /* 0x000fca0000000f00 */
[----:B------:R1:W-:Y:S01]  /*10d0*/  @!P1 STS [R4+0x8], R9 ;  /* 0x0000080904009388 */ /* 0x0003e20000000800 */
[----:B------:R-:W-:Y:S06]  /*10e0*/  BAR.SYNC.DEFER_BLOCKING 0x0 ;  /* 0x0000000000007b1d */ /* 0x000fec0000010000 */
[----:B------:R-:W-:Y:S05]  /*10f0*/  @P0 BRA `(.L_x_15) ;  /* 0x0000001800280947 */ /* 0x000fea0003800000 */
[----:B------:R-:W0:Y:S01]  /*1100*/  S2UR UR5, SR_CgaCtaId ;  /* 0x00000000000579c3 */ /* 0x000e220000008800 */
[----:B------:R-:W-:Y:S01]  /*1110*/  UMOV UR4, 0x400 ;  /* 0x0000040000047882 */ /* 0x000fe20000000000 */
[C---:B------:R-:W-:Y:S02]  /*1120*/  ISETP.GT.AND P2, PT, R0.reuse, 0x20, PT ;  /* 0x000000200000780c */ /* 0x040fe40003f44270 */
[C---:B------:R-:W-:Y:S02]  /*1130*/  ISETP.GT.AND P4, PT, R0.reuse, 0x40, PT ;  /* 0x000000400000780c */ /* 0x040fe40003f84270 */
[C---:B------:R-:W-:Y:S02]  /*1140*/  ISETP.GT.AND P3, PT, R0.reuse, 0x60, PT ;  /* 0x000000600000780c */ /* 0x040fe40003f64270 */
[----:B------:R-:W-:Y:S01]  /*1150*/  ISETP.GT.AND P1, PT, R0, 0x80, PT ;  /* 0x000000800000780c */ /* 0x000fe20003f24270 */
[----:B0-----:R-:W-:-:S09]  /*1160*/  ULEA UR4, UR5, UR4, 0x18 ;  /* 0x0000000405047291 */ /* 0x001fd2000f8ec0ff */
[----:B------:R-:W0:Y:S04]  /*1170*/  LDS R2, [UR4+0xc] ;  /* 0x00000c04ff027984 */ /* 0x000e280008000800 */
[----:B-1----:R-:W1:Y:S04]  /*1180*/  LDS.128 R4, [UR4+0x10] ;  /* 0x00001004ff047984 */ /* 0x002e680008000c00 */
[----:B------:R-:W2:Y:S01]  /*1190*/  LDS.64 R10, [UR4+0x20] ;  /* 0x00002004ff0a7984 */ /* 0x000ea20008000a00 */
[----:B0-----:R-:W-:Y:S01]  /*11a0*/  @P2 FADD R9, R9, R2 ;  /* 0x0000000209092221 */ /* 0x001fe20000000000 */
[----:B------:R-:W-:-:S03]  /*11b0*/  ISETP.GT.AND P2, PT, R0, 0xa0, PT ;  /* 0x000000a00000780c */ /* 0x000fc60003f44270 */
[----:B-1----:R-:W-:Y:S01]  /*11c0*/  @P4 FADD R9, R9, R4 ;  /* 0x0000000409094221 */ /* 0x002fe20000000000 */
[----:B------:R-:W-:-:S03]  /*11d0*/  ISETP.GT.AND P4, PT, R0, 0xc0, PT ;  /* 0x000000c00000780c */ /* 0x000fc60003f84270 */
[----:B------:R-:W-:Y:S01]  /*11e0*/  @P3 FADD R9, R9, R5 ;  /* 0x0000000509093221 */ /* 0x000fe20000000000 */
[----:B------:R-:W-:-:S03]  /*11f0*/  ISETP.GT.AND P3, PT, R0, 0xe0, PT ;  /* 0x000000e00000780c */ /* 0x000fc60003f64270 */
[----:B------:R-:W-:-:S04]  /*1200*/  @P1 FADD R9, R9, R6 ;  /* 0x0000000609091221 */ /* 0x000fc80000000000 */
[----:B------:R-:W-:-:S04]  /*1210*/  @P2 FADD R9, R9, R7 ;  /* 0x0000000709092221 */ /* 0x000fc80000000000 */
[----:B--2---:R-:W-:-:S04]  /*1220*/  @P4 FADD R9, R9, R10 ;  /* 0x0000000a09094221 */ /* 0x004fc80000000000 */
[----:B------:R-:W-:Y:S01]  /*1230*/  @P3 FADD R9, R9, R11 ;  /* 0x0000000b09093221 */ /* 0x000fe20000000000 */
[----:B------:R-:W-:Y:S06]  /*1240*/  BRA `(.L_x_15) ;  /* 0x0000001400d47947 */ /* 0x000fec0003800000 */
.L_x_1:
[----:B------:R-:W0:Y:S01]  /*1250*/  S2R R0, SR_TID.X ;  /* 0x0000000000007919 */ /* 0x000e220000002100 */
[----:B------:R-:W1:Y:S01]  /*1260*/  LDC.64 R4, c[0x0][0x380] ;  /* 0x0000e000ff047b82 */ /* 0x000e620000000a00 */
[----:B------:R-:W2:Y:S01]  /*1270*/  LDCU UR11, c[0x0][0x3e4] ;  /* 0x00007c80ff0b77ac */ /* 0x000ea20008000800 */
[----:B0-----:R-:W-:-:S05]  /*1280*/  IADD3 R7, PT, PT, R0, UR6, RZ ;  /* 0x0000000600077c10 */ /* 0x001fca000fffe0ff */
[----:B-1----:R-:W-:-:S05]  /*1290*/  IMAD.WIDE.U32 R4, R7, 0x4, R4 ;  /* 0x0000000407047825 */ /* 0x002fca00078e0004 */
        /* <DEDUP_REMOVED lines=16> */
[----:B------:R-:W-:-:S04]  /*13a0*/  ISETP.GE.U32.AND P0, PT, R23, UR5, PT ;  /* 0x0000000517007c0c */ /* 0x000fc8000bf06070 */
[----:B------:R-:W-:Y:S01]  /*13b0*/  ISETP.GE.U32.AND.EX P0, PT, R19, UR4, PT, P0 ;  /* 0x0000000413007c0c */ /* 0x000fe2000bf06100 */
[----:B--2---:R-:W-:Y:S01]  /*13c0*/  FADD R16, R16, -UR11 ;  /* 0x8000000b10107e21 */ /* 0x004fe20008000000 */
[----:B---3--:R-:W-:-:S03]  /*13d0*/  FADD R18, R18, -UR11 ;  /* 0x8000000b12127e21 */ /* 0x008fc60008000000 */
[----:B0-----:R-:W-:Y:S01]  /*13e0*/  FMUL R5, R16, R16 ;  /* 0x0000001010057220 */ /* 0x001fe20000400000 */
[----:B----4-:R-:W-:Y:S01]  /*13f0*/  FADD R21, R21, -UR11 ;  /* 0x8000000b15157e21 */ /* 0x010fe20008000000 */
[----:B-----5:R-:W-:Y:S01]  /*1400*/  FADD R22, R22, -UR11 ;  /* 0x8000000b16167e21 */ /* 0x020fe20008000000 */
[----:B------:R-:W-:Y:S01]  /*1410*/  FADD R6, R6, -UR11 ;  /* 0x8000000b06067e21 */ /* 0x000fe20008000000 */
[----:B------:R-:W-:Y:S01]  /*1420*/  FADD R8, R8, -UR11 ;  /* 0x8000000b08087e21 */ /* 0x000fe20008000000 */
[----:B------:R-:W-:Y:S01]  /*1430*/  FADD R10, R10, -UR11 ;  /* 0x8000000b0a0a7e21 */ /* 0x000fe20008000000 */
[----:B------:R-:W-:Y:S01]  /*1440*/  FADD R13, R13, -UR11 ;  /* 0x8000000b0d0d7e21 */ /* 0x000fe20008000000 */
[----:B------:R-:W-:Y:S01]  /*1450*/  FMUL R18, R18, R18 ;  /* 0x0000001212127220 */ /* 0x000fe20000400000 */
[----:B------:R-:W-:Y:S01]  /*1460*/  FMUL R21, R21, R21 ;  /* 0x0000001515157220 */ /* 0x000fe20000400000 */
[----:B------:R-:W-:Y:S01]  /*1470*/  FMUL R22, R22, R22 ;  /* 0x0000001616167220 */ /* 0x000fe20000400000 */
[----:B------:R-:W-:Y:S01]  /*1480*/  FADD R14, R14, -UR11 ;  /* 0x8000000b0e0e7e21 */ /* 0x000fe20008000000 */
[----:B------:R-:W-:Y:S01]  /*1490*/  FMUL R6, R6, R6 ;  /* 0x0000000606067220 */ /* 0x000fe20000400000 */
[----:B------:R-:W-:Y:S01]  /*14a0*/  FMUL R8, R8, R8 ;  /* 0x0000000808087220 */ /* 0x000fe20000400000 */
[----:B------:R-:W-:Y:S01]  /*14b0*/  FMUL R10, R10, R10 ;  /* 0x0000000a0a0a7220 */ /* 0x000fe20000400000 */
[----:B------:R-:W-:Y:S01]  /*14c0*/  FADD R17, R17, -UR11 ;  /* 0x8000000b11117e21 */ /* 0x000fe20008000000 */
[----:B------:R-:W-:Y:S01]  /*14d0*/  FMUL R13, R13, R13 ;  /* 0x0000000d0d0d7220 */ /* 0x000fe20000400000 */
[----:B------:R-:W-:Y:S01]  /*14e0*/  FADD R20, R20, -UR11 ;  /* 0x8000000b14147e21 */ /* 0x000fe20008000000 */
[----:B------:R-:W-:Y:S01]  /*14f0*/  FFMA R14, R14, R14, R5 ;  /* 0x0000000e0e0e7223 */ /* 0x000fe20000000005 */
[----:B------:R-:W-:Y:S01]  /*1500*/  FADD R15, R15, -UR11 ;  /* 0x8000000b0f0f7e21 */ /* 0x000fe20008000000 */
[----:B------:R-:W-:Y:S01]  /*1510*/  FADD R7, R7, -UR11 ;  /* 0x8000000b07077e21 */ /* 0x000fe20008000000 */
[----:B------:R-:W-:Y:S01]  /*1520*/  FADD R9, R9, -UR11 ;  /* 0x8000000b09097e21 */ /* 0x000fe20008000000 */
[----:B------:R-:W-:Y:S01]  /*1530*/  FADD R11, R11, -UR11 ;  /* 0x8000000b0b0b7e21 */ /* 0x000fe20008000000 */
[----:B------:R-:W-:Y:S01]  /*1540*/  FADD R12, R12, -UR11 ;  /* 0x8000000b0c0c7e21 */ /* 0x000fe20008000000 */
[----:B------:R-:W-:Y:S01]  /*1550*/  FFMA R5, R17, R17, R18 ;  /* 0x0000001111057223 */ /* 0x000fe20000000012 */
[----:B------:R-:W-:Y:S01]  /*1560*/  FFMA R4, R20, R20, R21 ;  /* 0x0000001414047223 */ /* 0x000fe20000000015 */
[----:B------:R-:W-:Y:S01]  /*1570*/  FFMA R15, R15, R15, R22 ;  /* 0x0000000f0f0f7223 */ /* 0x000fe20000000016 */
[----:B------:R-:W-:Y:S01]  /*1580*/  FFMA R6, R7, R7, R6 ;  /* 0x0000000707067223 */ /* 0x000fe20000000006 */
[----:B------:R-:W-:Y:S01]  /*1590*/  FFMA R9, R9, R9, R8 ;  /* 0x0000000909097223 */ /* 0x000fe20000000008 */
[----:B------:R-:W-:Y:S01]  /*15a0*/  FFMA R10, R11, R11, R10 ;  /* 0x0000000b0b0a7223 */ /* 0x000fe2000000000a */
[----:B------:R-:W-:Y:S01]  /*15b0*/  FFMA R13, R12, R12, R13 ;  /* 0x0000000c0c0d7223 */ /* 0x000fe2000000000d */
[----:B------:R-:W-:Y:S01]  /*15c0*/  FADD R5, R14, R5 ;  /* 0x000000050e057221 */ /* 0x000fe20000000000 */
[----:B------:R-:W-:Y:S01]  /*15d0*/  FADD R4, R4, R15 ;  /* 0x0000000f04047221 */ /* 0x000fe20000000000 */
[----:B------:R-:W-:Y:S01]  /*15e0*/  FADD R6, R6, R9 ;  /* 0x0000000906067221 */ /* 0x000fe20000000000 */
[----:B------:R-:W-:-:S02]  /*15f0*/  FADD R13, R10, R13 ;  /* 0x0000000d0a0d7221 */ /* 0x000fc40000000000 */
[----:B------:R-:W-:Y:S02]  /*1600*/  FADD R4, R5, R4 ;  /* 0x0000000405047221 */ /* 0x000fe40000000000 */
[----:B------:R-:W-:-:S04]  /*1610*/  FADD R13, R6, R13 ;  /* 0x0000000d060d7221 */ /* 0x000fc80000000000 */
[----:B------:R-:W-:Y:S01]  /*1620*/  FADD R18, R4, R13 ;  /* 0x0000000d04127221 */ /* 0x000fe20000000000 */
[----:B------:R-:W-:Y:S06]  /*1630*/  @!P0 BRA `(.L_x_16) ;  /* 0x00000010002c8947 */ /* 0x000fec0003800000 */
[----:B------:R-:W-:Y:S01]  /*1640*/  UIADD3 UR8, UP0, UPT, UR5, UR6, URZ ;  /* 0x0000000605087290 */ /* 0x000fe2000ff1e0ff */
[----:B------:R-:W-:Y:S01]  /*1650*/  IADD3 R24, P2, PT, R2, -0x1000, RZ ;  /* 0xfffff00002187810 */ /* 0x000fe20007f5e0ff */
[----:B------:R-:W0:Y:S01]  /*1660*/  LDCU.64 UR12, c[0x0][0x380] ;  /* 0x00007000ff0c77ac */ /* 0x000e220008000a00 */
[----:B------:R-:W-:Y:S02]  /*1670*/  LOP3.LUT R5, RZ, R0, RZ, 0x33, !PT ;  /* 0x00000000ff057212 */ /* 0x000fe400078e33ff */
[----:B------:R-:W-:Y:S01]  /*1680*/  IADD3.X R7, PT, PT, R3, -0x1, RZ, P2, !PT ;  /* 0xffffffff03077810 */ /* 0x000fe200017fe4ff */
[----:B------:R-:W-:Y:S01]  /*1690*/  UIADD3.X UR9, UPT, UPT, URZ, UR4, URZ, UP0, !UPT ;  /* 0x00000004ff097290 */ /* 0x000fe200087fe4ff */
[----:B------:R-:W-:Y:S01]  /*16a0*/  ISETP.LT.U32.AND P0, PT, R24, UR8, PT ;  /* 0x0000000818007c0c */ /* 0x000fe2000bf01070 */
[----:B------:R-:W-:Y:S01]  /*16b0*/  UMOV UR10, UR8 ;  /* 0x00000008000a7c82 */ /* 0x000fe20008000000 */
[----:B------:R-:W-:Y:S01]  /*16c0*/  IADD3 R9, P1, PT, R0, UR8, RZ ;  /* 0x0000000800097c10 */ /* 0x000fe2000ff3e0ff */
[----:B------:R-:W-:Y:S01]  /*16d0*/  UMOV UR4, URZ ;  /* 0x000000ff00047c82 */ /* 0x000fe20008000000 */
[----:B------:R-:W-:-:S02]  /*16e0*/  IADD3 R5, PT, PT, R2, -UR5, R5 ;  /* 0x8000000502057c10 */ /* 0x000fc4000fffe005 */
[----:B------:R-:W-:Y:S01]  /*16f0*/  MOV R8, UR9 ;  /* 0x0000000900087c02 */ /* 0x000fe20008000f00 */
[----:B------:R-:W-:Y:S01]  /*1700*/  UMOV UR7, UR9 ;  /* 0x0000000900077c82 */ /* 0x000fe20008000000 */
[----:B------:R-:W-:Y:S02]  /*1710*/  IADD3.X R6, PT, PT, RZ, UR9, RZ, P1, !PT ;  /* 0x00000009ff067c10 */ /* 0x000fe40008ffe4ff */
[----:B------:R-:W-:Y:S02]  /*1720*/  ISETP.GT.U32.AND.EX P0, PT, R8, R7, PT, P0 ;  /* 0x000000070800720c */ /* 0x000fe40003f04100 */
[----:B0-----:R-:W-:-:S04]  /*1730*/  LEA R4, P2, R9, UR12, 0x2 ;  /* 0x0000000c09047c11 */ /* 0x001fc8000f8410ff */
[----:B------:R-:W-:Y:S02]  /*1740*/  IADD3 R0, P1, PT, R4, 0x2000, RZ ;  /* 0x0000200004007810 */ /* 0x000fe40007f3e0ff */
[----:B------:R-:W-:Y:S02]  /*1750*/  LEA.HI.X R9, R9, UR13, R6, 0x2, P2 ;  /* 0x0000000d09097c11 */ /* 0x000fe400090f1406 */
[----:B------:R-:W-:Y:S02]  /*1760*/  IADD3 R6, PT, PT, R5, -UR6, RZ ;  /* 0x8000000605067c10 */ /* 0x000fe4000fffe0ff */
[----:B------:R-:W-:Y:S01]  /*1770*/  IADD3.X R9, PT, PT, RZ, R9, RZ, P1, !PT ;  /* 0x00000009ff097210 */ /* 0x000fe20000ffe4ff */
[----:B------:R-:W-:Y:S06]  /*1780*/  @P0 BRA `(.L_x_17) ;  /* 0x0000000400580947 */ /* 0x000fec0003800000 */
[----:B------:R-:W0:Y:S01]  /*1790*/  LDC.64 R2, c[0x0][0x3b8] ;  /* 0x0000ee00ff027b82 */ /* 0x000e220000000a00 */
[----:B------:R-:W1:Y:S01]  /*17a0*/  LDCU UR11, c[0x0][0x3e4] ;  /* 0x00007c80ff0b77ac */ /* 0x000e620008000800 */
[----:B------:R-:W2:Y:S01]  /*17b0*/  LDCU.64 UR12, c[0x0][0x380] ;  /* 0x00007000ff0c77ac */ /* 0x000ea20008000a00 */
[----:B------:R-:W-:Y:S01]  /*17c0*/  NOP ;  /* 0x0000000000007918 */ /* 0x000fe20000000000 */
.L_x_18:
[----:B------:R-:W3:Y:S02]  /*17d0*/  S2R R5, SR_TID.X ;  /* 0x0000000000057919 */ /* 0x000ee40000002100 */
[----:B---3--:R-:W-:-:S04]  /*17e0*/  IADD3 R5, P0, PT, R5, UR8, RZ ;  /* 0x0000000805057c10 */ /* 0x008fc8000ff1e0ff */
[----:B------:R-:W-:Y:S02]  /*17f0*/  IADD3.X R8, PT, PT, RZ, UR9, RZ, P0, !PT ;  /* 0x00000009ff087c10 */ /* 0x000fe400087fe4ff */
[----:B--2---:R-:W-:-:S04]  /*1800*/  LEA R4, P0, R5, UR12, 0x2 ;  /* 0x0000000c05047c11 */ /* 0x004fc8000f8010ff */
[----:B------:R-:W-:-:S05]  /*1810*/  LEA.HI.X R5, R5, UR13, R8, 0x2, P0 ;  /* 0x0000000d05057c11 */ /* 0x000fca00080f1408 */
[----:B------:R-:W1:Y:S04]  /*1820*/  LDG.E R25, desc[UR16][R4.64] ;  /* 0x0000001004197981 */ /* 0x000e68000c1e1900 */
        /* <DEDUP_REMOVED lines=15> */
[----:B------:R-:W-:-:S02]  /*1920*/  USHF.R.S32.HI UR14, URZ, 0x1f, UR5 ;  /* 0x0000001fff0e7899 */ /* 0x000fc40008011405 */
[----:B------:R-:W-:-:S04]  /*1930*/  UIADD3 UR6, UP0, UPT, UR5, UR10, URZ ;  /* 0x0000000a05067290 */ /* 0x000fc8000ff1e0ff */
[----:B------:R-:W-:Y:S01]  /*1940*/  UIADD3.X UR7, UPT, UPT, UR14, UR7, URZ, UP0, !UPT ;  /* 0x000000070e077290 */ /* 0x000fe200087fe4ff */
[----:B-1----:R-:W-:-:S04]  /*1950*/  FADD R25, R25, -UR11 ;  /* 0x8000000b19197e21 */ /* 0x002fc80008000000 */
[----:B------:R-:W-:Y:S01]  /*1960*/  FFMA R18, R25, R25, R18 ;  /* 0x0000001919127223 */ /* 0x000fe20000000012 */
[----:B--2---:R-:W-:Y:S01]  /*1970*/  FADD R25, R26, -UR11 ;  /* 0x8000000b1a197e21 */ /* 0x004fe20008000000 */
[----:B---3--:R-:W-:-:S03]  /*1980*/  FADD R23, R23, -UR11 ;  /* 0x8000000b17177e21 */ /* 0x008fc60008000000 */
[----:B0-----:R-:W-:Y:S01]  /*1990*/  FMUL R4, R25, R25 ;  /* 0x0000001919047220 */ /* 0x001fe20000400000 */
[----:B----4-:R-:W-:-:S03]  /*19a0*/  FADD R19, R19, -UR11 ;  /* 0x8000000b13137e21 */ /* 0x010fc60008000000 */
[----:B------:R-:W-:Y:S01]  /*19b0*/  FFMA R23, R23, R23, R4 ;  /* 0x0000001717177223 */ /* 0x000fe20000000004 */
[----:B------:R-:W-:Y:S01]  /*19c0*/  IADD3 R26, P1, PT, R2, -UR8, RZ ;  /* 0x80000008021a7c10 */ /* 0x000fe2000ff3e0ff */
[----:B-----5:R-:W-:Y:S01]  /*19d0*/  FADD R21, R21, -UR11 ;  /* 0x8000000b15157e21 */ /* 0x020fe20008000000 */
[----:B------:R-:W-:Y:S01]  /*19e0*/  FMUL R5, R19, R19 ;  /* 0x0000001313057220 */ /* 0x000fe20000400000 */
        /* <DEDUP_REMOVED lines=10> */
[----:B------:R-:W-:Y:S01]  /*1a90*/  FADD R20, R20, -UR11 ;  /* 0x8000000b14147e21 */ /* 0x000fe20008000000 */
[----:B------:R-:W-:Y:S01]  /*1aa0*/  ISETP.GE.U32.AND P0, PT, R26, UR5, PT ;  /* 0x000000051a007c0c */ /* 0x000fe2000bf06070 */
[----:B------:R-:W-:Y:S01]  /*1ab0*/  FADD R10, R10, -UR11 ;  /* 0x8000000b0a0a7e21 */ /* 0x000fe20008000000 */
[----:B------:R-:W-:Y:S01]  /*1ac0*/  IADD3.X R4, PT, PT, R3, ~UR9, RZ, P1, !PT ;  /* 0x8000000903047c10 */ /* 0x000fe20008ffe4ff */
        /* <DEDUP_REMOVED lines=9> */
[----:B------:R-:W-:Y:S01]  /*1b60*/  ISETP.GE.U32.AND.EX P0, PT, R4, UR14, PT, P0 ;  /* 0x0000000e04007c0c */ /* 0x000fe2000bf06100 */
[----:B------:R-:W-:Y:S01]  /*1b70*/  FADD R18, R18, R23 ;  /* 0x0000001712127221 */ /* 0x000fe20000000000 */
[----:B------:R-:W-:Y:S01]  /*1b80*/  FADD R5, R22, R5 ;  /* 0x0000000516057221 */ /* 0x000fe20000000000 */
[----:B------:R-:W-:Y:S01]  /*1b90*/  FADD R13, R13, R16 ;  /* 0x000000100d0d7221 */ /* 0x000fe20000000000 */
[----:B------:R-:W-:Y:S01]  /*1ba0*/  FADD R14, R15, R14 ;  /* 0x0000000e0f0e7221 */ /* 0x000fe20000000000 */
[----:B------:R-:W-:Y:S01]  /*1bb0*/  MOV R11, UR5 ;  /* 0x00000005000b7c02 */ /* 0x000fe20008000f00 */
[----:B------:R-:W-:-:S02]  /*1bc0*/  FADD R5, R18, R5 ;  /* 0x0000000512057221 */ /* 0x000fc40000000000 */
[----:B------:R-:W-:Y:S01]  /*1bd0*/  FADD R14, R13, R14 ;  /* 0x0000000e0d0e7221 */ /* 0x000fe20000000000 */
[----:B------:R-:W-:Y:S01]  /*1be0*/  LEA R0, P1, R11, R0, 0x2 ;  /* 0x000000000b007211 */ /* 0x000fe200078210ff */
[----:B------:R-:W-:Y:S01]  /*1bf0*/  FADD R17, R17, -UR11 ;  /* 0x8000000b11117e21 */ /* 0x000fe20008000000 */
[----:B------:R-:W-:Y:S01]  /*1c00*/  MOV R4, UR14 ;  /* 0x0000000e00047c02 */ /* 0x000fe20008000f00 */
[----:B------:R-:W-:Y:S01]  /*1c10*/  FADD R14, R5, R14 ;  /* 0x0000000e050e7221 */ /* 0x000fe20000000000 */
[----:B------:R-:W-:-:S03]  /*1c20*/  MOV R5, UR5 ;  /* 0x0000000500057c02 */ /* 0x000fc60008000f00 */
[----:B------:R-:W-:Y:S01]  /*1c30*/  FFMA R18, R17, R17, R14 ;  /* 0x0000001111127223 */ /* 0x000fe2000000000e */
[----:B------:R-:W-:Y:S01]  /*1c40*/  LEA.HI.X R9, R5, R9, R4, 0x2, P1 ;  /* 0x0000000905097211 */ /* 0x000fe200008f1404 */
[----:B------:R-:W-:Y:S06]  /*1c50*/  @!P0 BRA `(.L_x_16) ;  /* 0x0000000800a48947 */ /* 0x000fec0003800000 */
[----:B------:R-:W-:Y:S02]  /*1c60*/  UIADD3 UR8, UP0, UPT, UR5, UR8, URZ ;  /* 0x0000000805087290 */ /* 0x000fe4000ff1e0ff */
[----:B------:R-:W-:Y:S01]  /*1c70*/  IADD3 R6, PT, PT, R6, -UR5, RZ ;  /* 0x8000000506067c10 */ /* 0x000fe2000fffe0ff */
[----:B------:R-:W-:Y:S02]  /*1c80*/  UIADD3 UR4, UPT, UPT, UR4, 0x1, URZ ;  /* 0x0000000104047890 */ /* 0x000fe4000fffe0ff */
[----:B------:R-:W-:Y:S01]  /*1c90*/  UIADD3.X UR9, UPT, UPT, UR14, UR9, URZ, UP0, !UPT ;  /* 0x000000090e097290 */ /* 0x000fe200087fe4ff */
[----:B------:R-:W-:Y:S01]  /*1ca0*/  ISETP.LT.U32.AND P0, PT, R24, UR8, PT ;  /* 0x0000000818007c0c */ /* 0x000fe2000bf01070 */
[----:B------:R-:W-:-:S04]  /*1cb0*/  UMOV UR10, UR6 ;  /* 0x00000006000a7c82 */ /* 0x000fc80008000000 */
[----:B------:R-:W-:-:S04]  /*1cc0*/  MOV R4, UR9 ;  /* 0x0000000900047c02 */ /* 0x000fc80008000f00 */
[----:B------:R-:W-:-:S13]  /*1cd0*/  ISETP.GT.U32.AND.EX P0, PT, R4, R7, PT, P0 ;  /* 0x000000070400720c */ /* 0x000fda0003f04100 */
[----:B------:R-:W-:Y:S05]  /*1ce0*/  @!P0 BRA `(.L_x_18) ;  /* 0xfffffff800b88947 */ /* 0x000fea000383ffff */
.L_x_17:
[----:B------:R-:W0:Y:S01]  /*1cf0*/  S2R R5, SR_TID.X ;  /* 0x0000000000057919 */ /* 0x000e220000002100 */
[C---:B------:R-:W-:Y:S01]  /*1d00*/  IADD3 R4, PT, PT, R2.reuse, -UR8, RZ ;  /* 0x8000000802047c10 */ /* 0x040fe2000fffe0ff */
[----:B------:R-:W-:Y:S01]  /*1d10*/  BSSY.RECONVERGENT B1, `(.L_x_16) ;  /* 0x000009d000017945 */ /* 0x000fe20003800200 */
[----:B------:R-:W-:Y:S02]  /*1d20*/  ISETP.LE.U32.AND P1, PT, R2, UR8, PT ;  /* 0x0000000802007c0c */ /* 0x000fe4000bf23070 */
[----:B------:R-:W-:Y:S02]  /*1d30*/  MOV R8, UR9 ;  /* 0x0000000900087c02 */ /* 0x000fe40008000f00 */
[----:B0-----:R-:W-:-:S04]  /*1d40*/  ISETP.GE.AND P0, PT, R5, R4, PT ;  /* 0x000000040500720c */ /* 0x001fc80003f06270 */
[----:B------:R-:W-:-:S13]  /*1d50*/  ISETP.GE.U32.OR.EX P0, PT, R8, R3, P0, P1 ;  /* 0x000000030800720c */ /* 0x000fda0000706510 */
[----:B------:R-:W-:Y:S05]  /*1d60*/  @P0 BRA `(.L_x_19) ;  /* 0x00000008005c0947 */ /* 0x000fea0003800000 */
[----:B------:R-:W0:Y:S01]  /*1d70*/  LDC R4, c[0x0][0x3c0] ;  /* 0x0000f000ff047b82 */ /* 0x000e220000000800 */
[----:B------:R-:W-:Y:S01]  /*1d80*/  USHF.L.U32 UR6, UR15, 0xc, URZ ;  /* 0x0000000c0f067899 */ /* 0x000fe200080006ff */
[----:B------:R-:W-:Y:S01]  /*1d90*/  LOP3.LUT R3, RZ, R5, RZ, 0x33, !PT ;  /* 0x00000005ff037212 */ /* 0x000fe200078e33ff */
[----:B------:R-:W-:Y:S02]  /*1da0*/  BSSY.RECONVERGENT B2, `(.L_x_20) ;  /* 0x0000046000027945 */ /* 0x000fe40003800200 */
[----:B------:R-:W-:-:S06]  /*1db0*/  UIADD3 UR6, UPT, UPT, UR5, UR6, URZ ;  /* 0x0000000605067290 */ /* 0x000fcc000fffe0ff */
[----:B------:R-:W-:Y:S01]  /*1dc0*/  IADD3 R2, PT, PT, R2, -UR6, R3 ;  /* 0x8000000602027c10 */ /* 0x000fe2000fffe003 */
[----:B0-----:R-:W-:-:S04]  /*1dd0*/  IMAD R3, R4, UR4, RZ ;  /* 0x0000000404037c24 */ /* 0x001fc8000f8e02ff */
[----:B------:R-:W-:-:S05]  /*1de0*/  IMAD R2, R3, -0x1000, R2 ;  /* 0xfffff00003027824 */ /* 0x000fca00078e0202 */
[C---:B------:R-:W-:Y:S02]  /*1df0*/  ISETP.GE.U32.AND P0, PT, R2.reuse, 0xf00, PT ;  /* 0x00000f000200780c */ /* 0x040fe40003f06070 */
[----:B------:R-:W-:Y:S02]  /*1e00*/  LEA.HI R22, R2, 0x1, RZ, 0x18 ;  /* 0x0000000102167811 */ /* 0x000fe400078fc0ff */
[----:B------:R-:W-:Y:S02]  /*1e10*/  MOV R2, R5 ;  /* 0x0000000500027202 */ /* 0x000fe40000000f00 */
[----:B------:R-:W-:-:S04]  /*1e20*/  LOP3.LUT R23, R22, 0xf, RZ, 0xc0, !PT ;  /* 0x0000000f16177812 */ /* 0x000fc800078ec0ff */
[----:B------:R-:W-:-:S03]  /*1e30*/  ISETP.NE.AND P1, PT, R23, RZ, PT ;  /* 0x000000ff1700720c */ /* 0x000fc60003f25270 */
[----:B------:R-:W-:Y:S10]  /*1e40*/  @!P0 BRA `(.L_x_21) ;  /* 0x0000000000ec8947 */ /* 0x000ff40003800000 */
[----:B------:R-:W-:-:S04]  /*1e50*/  LEA.HI R2, R6, 0x1, RZ, 0x18 ;  /* 0x0000000106027811 */ /* 0x000fc800078fc0ff */
[----:B------:R-:W-:Y:S02]  /*1e60*/  LOP3.LUT R3, R2, 0x1fffff0, RZ, 0xc0, !PT ;  /* 0x01fffff002037812 */ /* 0x000fe400078ec0ff */
[----:B------:R-:W-:Y:S02]  /*1e70*/  MOV R2, R5 ;  /* 0x0000000500027202 */ /* 0x000fe40000000f00 */
[----:B------:R-:W-:-:S07]  /*1e80*/  IADD3 R3, PT, PT, -R3, RZ, RZ ;  /* 0x000000ff03037210 */ /* 0x000fce0007ffe1ff */
.L_x_22:
[----:B------:R-:W-:-:S05]  /*1e90*/  MOV R8, R0 ;  /* 0x0000000000087202 */ /* 0x000fca0000000f00 */
        /* <DEDUP_REMOVED lines=15> */
[----:B------:R-:W5:Y:S01]  /*1f90*/  LDG.E R4, desc[UR16][R8.64+0x1c00] ;  /* 0x001c001008047981 */ /* 0x000f62000c1e1900 */
[----:B------:R-:W-:-:S02]  /*1fa0*/  IADD3 R3, PT, PT, R3, 0x10, RZ ;  /* 0x0000001003037810 */ /* 0x000fc40007ffe0ff */
[----:B------:R-:W-:Y:S02]  /*1fb0*/  IADD3 R2, PT, PT, R2, 0x1000, RZ ;  /* 0x0000100002027810 */ /* 0x000fe40007ffe0ff */
[----:B------:R-:W-:Y:S01]  /*1fc0*/  ISETP.NE.AND P0, PT, R3, RZ, PT ;  /* 0x000000ff0300720c */ /* 0x000fe20003f05270 */
[----:B--2---:R-:W-:-:S04]  /*1fd0*/  FADD R21, R20, -UR11 ;  /* 0x8000000b14157e21 */ /* 0x004fc80008000000 */
[----:B------:R-:W-:Y:S01]  /*1fe0*/  FFMA R18, R21, R21, R18 ;  /* 0x0000001515127223 */ /* 0x000fe20000000012 */
[----:B---3--:R-:W-:Y:S01]  /*1ff0*/  FADD R21, R24, -UR11 ;  /* 0x8000000b18157e21 */ /* 0x008fe20008000000 */
[----:B----4-:R-:W-:-:S03]  /*2000*/  FADD R25, R25, -UR11 ;  /* 0x8000000b19197e21 */ /* 0x010fc60008000000 */
[----:B------:R-:W-:Y:S01]  /*2010*/  FFMA R18, R21, R21, R18 ;  /* 0x0000001515127223 */ /* 0x000fe20000000012 */
[----:B-----5:R-:W-:-:S03]  /*2020*/  FADD R19, R19, -UR11 ;  /* 0x8000000b13137e21 */ /* 0x020fc60008000000 */
[----:B------:R-:W-:Y:S01]  /*2030*/  FFMA R18, R25, R25, R18 ;  /* 0x0000001919127223 */ /* 0x000fe20000000012 */
        /* <DEDUP_REMOVED lines=16> */
[----:B------:R-:W-:Y:S01]  /*2140*/  FADD R7, R7, -UR11 ;  /* 0x8000000b07077e21 */ /* 0x000fe20008000000 */
[----:B------:R-:W-:Y:S02]  /*2150*/  FADD R5, R5, -UR11 ;  /* 0x8000000b05057e21 */ /* 0x000fe40008000000 */
[----:B------:R-:W-:-:S04]  /*2160*/  FFMA R18, R11, R11, R18 ;  /* 0x0000000b0b127223 */ /* 0x000fc80000000012 */
[----:B------:R-:W-:-:S04]  /*2170*/  FFMA R18, R7, R7, R18 ;  /* 0x0000000707127223 */ /* 0x000fc80000000012 */
[----:B------:R-:W-:Y:S01]  /*2180*/  FFMA R18, R5, R5, R18 ;  /* 0x0000000505127223 */ /* 0x000fe20000000012 */
[----:B------:R-:W-:Y:S01]  /*2190*/  FADD R5, R0, -UR11 ;  /* 0x8000000b00057e21 */ /* 0x000fe20008000000 */
[----:B------:R-:W-:-:S03]  /*21a0*/  IADD3 R0, P2, PT, R8, 0x4000, RZ ;  /* 0x0000400008007810 */ /* 0x000fc60007f5e0ff */
[----:B------:R-:W-:Y:S01]  /*21b0*/  FFMA R18, R5, R5, R18 ;  /* 0x0000000505127223 */ /* 0x000fe20000000012 */
[----:B------:R-:W-:Y:S01]  /*21c0*/  FADD R5, R4, -UR11 ;  /* 0x8000000b04057e21 */ /* 0x000fe20008000000 */
[----:B------:R-:W-:-:S03]  /*21d0*/  IADD3.X R9, PT, PT, RZ, R9, RZ, P2, !PT ;  /* 0x00000009ff097210 */ /* 0x000fc600017fe4ff */
[----:B------:R-:W-:Y:S01]  /*21e0*/  FFMA R18, R5, R5, R18 ;  /* 0x0000000505127223 */ /* 0x000fe20000000012 */
[----:B------:R-:W-:Y:S06]  /*21f0*/  @P0 BRA `(.L_x_22) ;  /* 0xfffffffc00240947 */ /* 0x000fec000383ffff */
.L_x_21:
[----:B------:R-:W-:Y:S05]  /*2200*/  BSYNC.RECONVERGENT B2 ;  /* 0x0000000000027941 */ /* 0x000fea0003800200 */
.L_x_20:
[----:B------:R-:W-:Y:S05]  /*2210*/  @!P1 BRA `(.L_x_19) ;  /* 0x0000000400309947 */ /* 0x000fea0003800000 */
[----:B------:R-:W-:Y:S01]  /*2220*/  ISETP.GE.U32.AND P0, PT, R23, 0x8, PT ;  /* 0x000000081700780c */ /* 0x000fe20003f06070 */
[----:B------:R-:W-:Y:S01]  /*2230*/  BSSY.RECONVERGENT B2, `(.L_x_23) ;  /* 0x0000021000027945 */ /* 0x000fe20003800200 */
[----:B------:R-:W-:-:S04]  /*2240*/  LOP3.LUT R13, R22, 0x7, RZ, 0xc0, !PT ;  /* 0x00000007160d7812 */ /* 0x000fc800078ec0ff */
[----:B------:R-:W-:-:S07]  /*2250*/  ISETP.NE.AND P1, PT, R13, RZ, PT ;  /* 0x000000ff0d00720c */ /* 0x000fce0003f25270 */
[----:B------:R-:W-:Y:S06]  /*2260*/  @!P0 BRA `(.L_x_24) ;  /* 0x0000000000748947 */ /* 0x000fec0003800000 */
[----:B------:R-:W-:-:S04]  /*2270*/  IADD3 R0, P0, PT, R2, UR8, RZ ;  /* 0x0000000802007c10 */ /* 0x000fc8000ff1e0ff */
[----:B------:R-:W-:Y:S02]  /*2280*/  IADD3.X R3, PT, PT, RZ, UR9, RZ, P0, !PT ;  /* 0x00000009ff037c10 */ /* 0x000fe400087fe4ff */
[----:B------:R-:W-:-:S04]  /*2290*/  LEA R4, P0, R0, UR12, 0x2 ;  /* 0x0000000c00047c11 */ /* 0x000fc8000f8010ff */
[----:B------:R-:W-:-:S05]  /*22a0*/  LEA.HI.X R5, R0, UR13, R3, 0x2, P0 ;  /* 0x0000000d00057c11 */ /* 0x000fca00080f1403 */
[----:B------:R-:W2:Y:S04]  /*22b0*/  LDG.E R0, desc[UR16][R4.64] ;  /* 0x0000001004007981 */ /* 0x000ea8000c1e1900 */
[----:B------:R-:W3:Y:S04]  /*22c0*/  LDG.E R7, desc[UR16][R4.64+0x400] ;  /* 0x0004001004077981 */ /* 0x000ee8000c1e1900 */
[----:B------:R-:W4:Y:S04]  /*22d0*/  LDG.E R8, desc[UR16][R4.64+0x800] ;  /* 0x0008001004087981 */ /* 0x000f28000c1e1900 */
[----:B------:R-:W5:Y:S04]  /*22e0*/  LDG.E R9, desc[UR16][R4.64+0xc00] ;  /* 0x000c001004097981 */ /* 0x000f68000c1e1900 */
[----:B------:R-:W5:Y:S04]  /*22f0*/  LDG.E R10, desc[UR16][R4.64+0x1000] ;  /* 0x00100010040a7981 */ /* 0x000f68000c1e1900 */
[----:B------:R-:W5:Y:S04]  /*2300*/  LDG.E R11, desc[UR16][R4.64+0x1400] ;  /* 0x00140010040b7981 */ /* 0x000f68000c1e1900 */
[----:B------:R-:W5:Y:S04]  /*2310*/  LDG.E R12, desc[UR16][R4.64+0x1800] ;  /* 0x00180010040c7981 */ /* 0x000f68000c1e1900 */
[----:B------:R-:W5:Y:S01]  /*2320*/  LDG.E R14, desc[UR16][R4.64+0x1c00] ;  /* 0x001c0010040e7981 */ /* 0x000f62000c1e1900 */
[----:B------:R-:W-:Y:S01]  /*2330*/  IADD3 R2, PT, PT, R2, 0x800, RZ ;  /* 0x0000080002027810 */ /* 0x000fe20007ffe0ff */
        /* <DEDUP_REMOVED lines=8> */
[----:B------:R-:W-:Y:S01]  /*23c0*/  FFMA R3, R0, R0, R3 ;  /* 0x0000000000037223 */ /* 0x000fe20000000003 */
[----:B------:R-:W-:-:S03]  /*23d0*/  FADD R0, R11, -UR11 ;  /* 0x8000000b0b007e21 */ /* 0x000fc60008000000 */
[----:B------:R-:W-:Y:S01]  /*23e0*/  FFMA R3, R10, R10, R3 ;  /* 0x0000000a0a037223 */ /* 0x000fe20000000003 */
[----:B------:R-:W-:-:S03]  /*23f0*/  FADD R12, R12, -UR11 ;  /* 0x8000000b0c0c7e21 */ /* 0x000fc60008000000 */
[----:B------:R-:W-:Y:S01]  /*2400*/  FFMA R3, R0, R0, R3 ;  /* 0x0000000000037223 */ /* 0x000fe20000000003 */
[----:B------:R-:W-:-:S03]  /*2410*/  FADD R14, R14, -UR11 ;  /* 0x8000000b0e0e7e21 */ /* 0x000fc60008000000 */
[----:B------:R-:W-:-:S04]  /*2420*/  FFMA R3, R12, R12, R3 ;  /* 0x0000000c0c037223 */ /* 0x000fc80000000003 */
[----:B------:R-:W-:-:S07]  /*2430*/  FFMA R18, R14, R14, R3 ;  /* 0x0000000e0e127223 */ /* 0x000fce0000000003 */
.L_x_24:
[----:B------:R-:W-:Y:S05]  /*2440*/  BSYNC.RECONVERGENT B2 ;  /* 0x0000000000027941 */ /* 0x000fea0003800200 */
.L_x_23:
[----:B------:R-:W-:Y:S05]  /*2450*/  @!P1 BRA `(.L_x_19) ;  /* 0x0000000000a09947 */ /* 0x000fea0003800000 */
[----:B------:R-:W-:Y:S01]  /*2460*/  ISETP.GE.U32.AND P0, PT, R13, 0x4, PT ;  /* 0x000000040d00780c */ /* 0x000fe20003f06070 */
[----:B------:R-:W-:Y:S01]  /*2470*/  BSSY.RECONVERGENT B2, `(.L_x_25) ;  /* 0x0000014000027945 */ /* 0x000fe20003800200 */
[----:B------:R-:W-:-:S11]  /*2480*/  LOP3.LUT P1, RZ, R22, 0x3, RZ, 0xc0, !PT ;  /* 0x0000000316ff7812 */ /* 0x000fd6000782c0ff */
[----:B------:R-:W-:Y:S05]  /*2490*/  @!P0 BRA `(.L_x_26) ;  /* 0x0000000000448947 */ /* 0x000fea0003800000 */
[----:B------:R-:W-:-:S04]  /*24a0*/  IADD3 R0, P0, PT, R2, UR8, RZ ;  /* 0x0000000802007c10 */ /* 0x000fc8000ff1e0ff */
[----:B------:R-:W-:Y:S02]  /*24b0*/  IADD3.X R3, PT, PT, RZ, UR9, RZ, P0, !PT ;  /* 0x00000009ff037c10 */ /* 0x000fe400087fe4ff */
[----:B------:R-:W-:-:S04]  /*24c0*/  LEA R4, P0, R0, UR12, 0x2 ;  /* 0x0000000c00047c11 */ /* 0x000fc8000f8010ff */
[----:B------:R-:W-:-:S05]  /*24d0*/  LEA.HI.X R5, R0, UR13, R3, 0x2, P0 ;  /* 0x0000000d00057c11 */ /* 0x000fca00080f1403 */
[----:B------:R-:W2:Y:S04]  /*24e0*/  LDG.E R0, desc[UR16][R4.64] ;  /* 0x0000001004007981 */ /* 0x000ea8000c1e1900 */
[----:B------:R-:W3:Y:S04]  /*24f0*/  LDG.E R7, desc[UR16][R4.64+0x400] ;  /* 0x0004001004077981 */ /* 0x000ee8000c1e1900 */
[----:B------:R-:W4:Y:S04]  /*2500*/  LDG.E R8, desc[UR16][R4.64+0x800] ;  /* 0x0008001004087981 */ /* 0x000f28000c1e1900 */
        /* <DEDUP_REMOVED lines=8> */
[----:B------:R-:W-:-:S04]  /*2590*/  FFMA R3, R8, R8, R3 ;  /* 0x0000000808037223 */ /* 0x000fc80000000003 */
[----:B------:R-:W-:-:S07]  /*25a0*/  FFMA R18, R18, R18, R3 ;  /* 0x0000001212127223 */ /* 0x000fce0000000003 */
.L_x_26:
[----:B------:R-:W-:Y:S05]  /*25b0*/  BSYNC.RECONVERGENT B2 ;  /* 0x0000000000027941 */ /* 0x000fea0003800200 */
.L_x_25:
[----:B------:R-:W-:Y:S05]  /*25c0*/  @!P1 BRA `(.L_x_19) ;  /* 0x0000000000449947 */ /* 0x000fea0003800000 */
[----:B------:R-:W-:Y:S02]  /*25d0*/  LOP3.LUT R0, R6, 0xffff, RZ, 0xc0, !PT ;  /* 0x0000ffff06007812 */ /* 0x000fe400078ec0ff */
[----:B------:R-:W-:Y:S02]  /*25e0*/  IADD3 R2, P0, PT, R2, UR10, RZ ;  /* 0x0000000a02027c10 */ /* 0x000fe4000ff1e0ff */
[----:B------:R-:W-:Y:S02]  /*25f0*/  LEA.HI R0, R0, 0x1, RZ, 0x18 ;  /* 0x0000000100007811 */ /* 0x000fe400078fc0ff */
[----:B------:R-:W-:Y:S02]  /*2600*/  LEA R4, P1, R2, UR12, 0x2 ;  /* 0x0000000c02047c11 */ /* 0x000fe4000f8210ff */
[----:B------:R-:W-:Y:S02]  /*2610*/  IADD3.X R3, PT, PT, RZ, UR7, RZ, P0, !PT ;  /* 0x00000007ff037c10 */ /* 0x000fe400087fe4ff */
[----:B------:R-:W-:-:S02]  /*2620*/  LOP3.LUT R0, R0, 0x3, RZ, 0xc0, !PT ;  /* 0x0000000300007812 */ /* 0x000fc400078ec0ff */
[----:B------:R-:W-:Y:S02]  /*2630*/  LEA.HI.X R3, R2, UR13, R3, 0x2, P1 ;  /* 0x0000000d02037c11 */ /* 0x000fe400088f1403 */
[----:B------:R-:W-:-:S07]  /*2640*/  IADD3 R0, PT, PT, -R0, RZ, RZ ;  /* 0x000000ff00007210 */ /* 0x000fce0007ffe1ff */
.L_x_27:
[----:B------:R-:W-:-:S06]  /*2650*/  MOV R2, R4 ;  /* 0x0000000400027202 */ /* 0x000fcc0000000f00 */
[----:B------:R0:W2:Y:S01]  /*2660*/  LDG.E R2, desc[UR16][R2.64] ;  /* 0x0000001002027981 */ /* 0x0000a2000c1e1900 */
[----:B------:R-:W-:Y:S02]  /*2670*/  IADD3 R0, PT, PT, R0, 0x1, RZ ;  /* 0x0000000100007810 */ /* 0x000fe40007ffe0ff */
[----:B------:R-:W-:Y:S02]  /*2680*/  IADD3 R4, P1, PT, R4, 0x400, RZ ;  /* 0x0000040004047810 */ /* 0x000fe40007f3e0ff */
[----:B------:R-:W-:Y:S02]  /*2690*/  ISETP.NE.AND P0, PT, R0, RZ, PT ;  /* 0x000000ff0000720c */ /* 0x000fe40003f05270 */
[----:B0-----:R-:W-:Y:S01]  /*26a0*/  IADD3.X R3, PT, PT, RZ, R3, RZ, P1, !PT ;  /* 0x00000003ff037210 */ /* 0x001fe20000ffe4ff */
[----:B--2---:R-:W-:-:S04]  /*26b0*/  FADD R5, R2, -UR11 ;  /* 0x8000000b02057e21 */ /* 0x004fc80008000000 */
[----:B------:R-:W-:-:S06]  /*26c0*/  FFMA R18, R5, R5, R18 ;  /* 0x0000000505127223 */ /* 0x000fcc0000000012 */
[----:B------:R-:W-:Y:S05]  /*26d0*/  @P0 BRA `(.L_x_27) ;  /* 0xfffffffc00dc0947 */ /* 0x000fea000383ffff */
.L_x_19:
[----:B------:R-:W-:Y:S05]  /*26e0*/  BSYNC.RECONVERGENT B1 ;  /* 0x0000000000017941 */ /* 0x000fea0003800200 */
.L_x_16:
[----:B------:R-:W0:Y:S01]  /*26f0*/  S2R R6, SR_LANEID ;  /* 0x0000000000067919 */ /* 0x000e220000000000 */
[----:B------:R-:W-:Y:S01]  /*2700*/  MOV R9, R18 ;  /* 0x0000001200097202 */ /* 0x000fe20000000f00 */
[----:B------:R-:W1:Y:S04]  /*2710*/  S2R R5, SR_TID.X ;  /* 0x0000000000057919 */ /* 0x000e680000002100 */
[----:B------:R-:W2:Y:S01]  /*2720*/  SHFL.DOWN PT, R0, R9, 0x1, 0x1f ;  /* 0x08201f0009007f89 */ /* 0x000ea200000e0000 */
[C---:B0-----:R-:W-:Y:S02]  /*2730*/  ISETP.GT.AND P0, PT, R6.reuse, 0x1e, PT ;  /* 0x0000001e0600780c */ /* 0x041fe40003f04270 */
[----:B------:R-:W-:-:S11]  /*2740*/  ISETP.NE.AND P1, PT, R6, RZ, PT ;  /* 0x000000ff0600720c */ /* 0x000fd60003f25270 */
[----:B--2---:R-:W-:Y:S01]  /*2750*/  @!P0 FADD R9, R0, R9 ;  /* 0x0000000900098221 */ /* 0x004fe20000000000 */
[----:B------:R-:W-:Y:S01]  /*2760*/  ISETP.GT.AND P0, PT, R6, 0x1d, PT ;  /* 0x0000001d0600780c */ /* 0x000fe20003f04270 */
[----:B------:R-:W0:Y:S01]  /*2770*/  @!P1 S2R R4, SR_CgaCtaId ;  /* 0x0000000000049919 */ /* 0x000e220000008800 */
[----:B------:R-:W-:Y:S02]  /*2780*/  @!P1 MOV R3, 0x400 ;  /* 0x0000040000039802 */ /* 0x000fe40000000f00 */
[----:B-1----:R-:W-:Y:S01]  /*2790*/  @!P1 SHF.R.U32.HI R2, RZ, 0x3, R5 ;  /* 0x00000003ff029819 */ /* 0x002fe20000011605 */
[----:B------:R-:W1:Y:S03]  /*27a0*/  SHFL.DOWN PT, R0, R9, 0x2, 0x1f ;  /* 0x08401f0009007f89 */ /* 0x000e6600000e0000 */
[----:B------:R-:W-:-:S05]  /*27b0*/  @!P1 LOP3.LUT R2, R2, 0x7c, RZ, 0xc0, !PT ;  /* 0x0000007c02029812 */ /* 0x000fca00078ec0ff */
[----:B-1----:R-:W-:Y:S01]  /*27c0*/  @!P0 FADD R9, R9, R0 ;  /* 0x0000000009098221 */ /* 0x002fe20000000000 */
[----:B------:R-:W-:Y:S02]  /*27d0*/  ISETP.GT.AND P0, PT, R6, 0x1b, PT ;  /* 0x0000001b0600780c */ /* 0x000fe40003f04270 */
[----:B0-----:R-:W-:Y:S02]  /*27e0*/  @!P1 LEA R3, R4, R3, 0x18 ;  /* 0x0000000304039211 */ /* 0x001fe400078ec0ff */
[----:B------:R-:W0:Y:S02]  /*27f0*/  SHFL.DOWN PT, R0, R9, 0x4, 0x1f ;  /* 0x08801f0009007f89 */ /* 0x000e2400000e0000 */
[----:B------:R-:W-:-:S07]  /*2800*/  @!P1 IADD3 R3, PT, PT, R2, R3, RZ ;  /* 0x0000000302039210 */ /* 0x000fce0007ffe0ff */
        /* <DEDUP_REMOVED lines=12> */
[----:B------:R-:W1:Y:S01]  /*28d0*/  S2UR UR5, SR_CgaCtaId ;  /* 0x00000000000579c3 */ /* 0x000e620000008800 */
[----:B------:R-:W-:Y:S02]  /*28e0*/  UMOV UR4, 0x400 ;  /* 0x0000040000047882 */ /* 0x000fe40000000000 */
[----:B-1----:R-:W-:-:S09]  /*28f0*/  ULEA UR4, UR5, UR4, 0x18 ;  /* 0x0000000405047291 */ /* 0x002fd2000f8ec0ff */
[----:B0-----:R-:W0:Y:S04]  /*2900*/  LDS R0, [UR4+0xc] ;  /* 0x00000c04ff007984 */ /* 0x001e280008000800 */
[----:B------:R-:W1:Y:S04]  /*2910*/  LDS.128 R4, [UR4+0x10] ;  /* 0x00001004ff047984 */ /* 0x000e680008000c00 */
[----:B------:R-:W2:Y:S01]  /*2920*/  LDS.64 R2, [UR4+0x20] ;  /* 0x00002004ff027984 */ /* 0x000ea20008000a00 */
[----:B0-----:R-:W-:-:S04]  /*2930*/  FADD R9, R9, R0 ;  /* 0x0000000009097221 */ /* 0x001fc80000000000 */
[----:B-1----:R-:W-:-:S04]  /*2940*/  FADD R4, R9, R4 ;  /* 0x0000000409047221 */ /* 0x002fc80000000000 */
[----:B------:R-:W-:-:S04]  /*2950*/  FADD R5, R4, R5 ;  /* 0x0000000504057221 */ /* 0x000fc80000000000 */
[----:B------:R-:W-:-:S04]  /*2960*/  FADD R6, R5, R6 ;  /* 0x0000000605067221 */ /* 0x000fc80000000000 */
[----:B------:R-:W-:-:S04]  /*2970*/  FADD R7, R6, R7 ;  /* 0x0000000706077221 */ /* 0x000fc80000000000 */
[----:B--2---:R-:W-:-:S04]  /*2980*/  FADD R2, R7, R2 ;  /* 0x0000000207027221 */ /* 0x004fc80000000000 */
[----:B------:R-:W-:-:S07]  /*2990*/  FADD R9, R2, R3 ;  /* 0x0000000302097221 */ /* 0x000fce0000000000 */
.L_x_15:
[----:B------:R-:W-:Y:S05]  /*29a0*/  BSYNC.RECONVERGENT B0 ;  /* 0x0000000000007941 */ /* 0x000fea0003800200 */
.L_x_0:
[----:B------:R-:W-:Y:S05]  /*29b0*/  @P0 EXIT ;  /* 0x000000000000094d */ /* 0x000fea0003800000 */
[----:B------:R-:W3:Y:S02]  /*29c0*/  LDCU.64 UR4, c[0x0][0x388] ;  /* 0x00007100ff0477ac */ /* 0x000ee40008000a00 */
[----:B---3--:R-:W-:-:S06]  /*29d0*/  UIMAD.WIDE.U32 UR4, UR15, 0x4, UR4 ;  /* 0x000000040f0478a5 */ /* 0x008fcc000f8e0004 */
[----:B--2---:R-:W-:Y:S02]  /*29e0*/  MOV R2, UR4 ;  /* 0x0000000400027c02 */ /* 0x004fe40008000f00 */
[----:B0-----:R-:W-:-:S05]  /*29f0*/  MOV R3, UR5 ;  /* 0x0000000500037c02 */ /* 0x001fca0008000f00 */
[----:B------:R-:W-:Y:S01]  /*2a00*/  STG.E desc[UR16][R2.64], R9 ;  /* 0x0000000902007986 */ /* 0x000fe2000c101910 */
[----:B------:R-:W-:Y:S05]  /*2a10*/  EXIT ;  /* 0x000000000000794d */ /* 0x000fea0003800000 */
.L_x_28:
[----:B------:R-:W-:-:S00]  /*2a20*/  BRA `(.L_x_28) ;  /* 0xfffffffc00fc7947 */ /* 0x000fc0000383ffff */
[----:B------:R-:W-:-:S00]  /*2a30*/  NOP ;  /* 0x0000000000007918 */ /* 0x000fc00000000000 */
        /* <DEDUP_REMOVED lines=12> */
.L_x_358:


//--------------------- .text._ZN3cub18CUB_300001_SM_10006detail6reduce28DeviceReduceSingleTileKernelINS2_10policy_hubIfyN4cuda3std3__44plusIfEEE10Policy1000EN6thrust24THRUST_300001_SM_1000_NS10device_ptrIKfEEPfyS9_ff11variance_opEEvT0_T1_T2_T3_T4_T6_ --------------------------
	.section	.text._ZN3cub18CUB_300001_SM_10006detail6reduce28DeviceReduceSingleTileKernelINS2_10policy_hubIfyN4cuda3std3__44plusIfEEE10Policy1000EN6thrust24THRUST_300001_SM_1000_NS10device_ptrIKfEEPfyS9_ff11variance_opEEvT0_T1_T2_T3_T4_T6_,"ax",@progbits
	.align	128
        .global         _ZN3cub18CUB_300001_SM_10006detail6reduce28DeviceReduceSingleTileKernelINS2_10policy_hubIfyN4cuda3std3__44plusIfEEE10Policy1000EN6thrust24THRUST_300001_SM_1000_NS10device_ptrIKfEEPfyS9_ff11variance_opEEvT0_T1_T2_T3_T4_T6_
        .type           _ZN3cub18CUB_300001_SM_10006detail6reduce28DeviceReduceSingleTileKernelINS2_10policy_hubIfyN4cuda3std3__44plusIfEEE10Policy1000EN6thrust24THRUST_300001_SM_1000_NS10device_ptrIKfEEPfyS9_ff11variance_opEEvT0_T1_T2_T3_T4_T6_,@function
        .size           _ZN3cub18CUB_300001_SM_10006detail6reduce28DeviceReduceSingleTileKernelINS2_10policy_hubIfyN4cuda3std3__44plusIfEEE10Policy1000EN6thrust24THRUST_300001_SM_1000_NS10device_ptrIKfEEPfyS9_ff11variance_opEEvT0_T1_T2_T3_T4_T6_,(.L_x_359 - _ZN3cub18CUB_300001_SM_10006detail6reduce28DeviceReduceSingleTileKernelINS2_10policy_hubIfyN4cuda3std3__44plusIfEEE10Policy1000EN6thrust24THRUST_300001_SM_1000_NS10device_ptrIKfEEPfyS9_ff11variance_opEEvT0_T1_T2_T3_T4_T6_)
        .other          _ZN3cub18CUB_300001_SM_10006detail6reduce28DeviceReduceSingleTileKernelINS2_10policy_hubIfyN4cuda3std3__44plusIfEEE10Policy1000EN6thrust24THRUST_300001_SM_1000_NS10device_ptrIKfEEPfyS9_ff11variance_opEEvT0_T1_T2_T3_T4_T6_,@"STO_CUDA_ENTRY STV_DEFAULT"
_ZN3cub18CUB_300001_SM_10006detail6reduce28DeviceReduceSingleTileKernelINS2_10policy_hubIfyN4cuda3std3__44plusIfEEE10Policy1000EN6thrust24THRUST_300001_SM_1000_NS10device_ptrIKfEEPfyS9_ff11variance_opEEvT0_T1_T2_T3_T4_T6_:
.text._ZN3cub18CUB_300001_SM_10006detail6reduce28DeviceReduceSingleTileKernelINS2_10policy_hubIfyN4cuda3std3__44plusIfEEE10Policy1000EN6thrust24THRUST_300001_SM_1000_NS10device_ptrIKfEEPfyS9_ff11variance_opEEvT0_T1_T2_T3_T4_T6_:
[----:B------:R-:W-:Y:S01]  /*0000*/  LDC R1, c[0x0][0x37c] ;  /* 0x0000df00ff017b82 */ /* 0x000fe20000000800 */
[----:B------:R-:W0:Y:S01]  /*0010*/  LDCU.64 UR4, c[0x0][0x390] ;  /* 0x00007200ff0477ac */ /* 0x000e220008000a00 */
[----:B------:R-:W1:Y:S01]  /*0020*/  LDCU.64 UR6, c[0x0][0x358] ;  /* 0x00006b00ff0677ac */ /* 0x000e620008000a00 */
[----:B0-----:R-:W-:Y:S02]  /*0030*/  MOV R4, UR4 ;  /* 0x0000000400047c02 */ /* 0x001fe40008000f00 */
[----:B------:R-:W-:Y:S02]  /*0040*/  MOV R5, UR5 ;  /* 0x0000000500057c02 */ /* 0x000fe40008000f00 */
[----:B------:R-:W-:-:S04]  /*0050*/  ISETP.NE.U32.AND P0, PT, R4, RZ, PT ;  /* 0x000000ff0400720c */ /* 0x000fc80003f05070 */
[----:B------:R-:W-:-:S13]  /*0060*/  ISETP.NE.AND.EX P0, PT, R5, RZ, PT, P0 ;  /* 0x000000ff0500720c */ /* 0x000fda0003f05300 */
[----:B-1----:R-:W-:Y:S05]  /*0070*/  @P0 BRA `(.L_x_29) ;  /* 0x00000000001c0947 */ /* 0x002fea0003800000 */
[----:B------:R-:W0:Y:S02]  /*0080*/  S2R R0, SR_TID.X ;  /* 0x0000000000007919 */ /* 0x000e240000002100 */
[----:B0-----:R-:W-:-:S13]  /*0090*/  ISETP.NE.AND P0, PT, R0, RZ, PT ;  /* 0x000000ff0000720c */ /* 0x001fda0003f05270 */
[----:B------:R-:W-:Y:S05]  /*00a0*/  @P0 EXIT ;  /* 0x000000000000094d */ /* 0x000fea0003800000 */
[----:B------:R-:W0:Y:S08]  /*00b0*/  LDC R5, c[0x0][0x39c] ;  /* 0x0000e700ff057b82 */ /* 0x000e300000000800 */
[----:B------:R-:W0:Y:S02]  /*00c0*/  LDC.64 R2, c[0x0][0x388] ;  /* 0x0000e200ff027b82 */ /* 0x000e240000000a00 */
[----:B0-----:R-:W-:Y:S01]  /*00d0*/  STG.E desc[UR6][R2.64], R5 ;  /* 0x0000000502007986 */ /* 0x001fe2000c101906 */
[----:B------:R-:W-:Y:S05]  /*00e0*/  EXIT ;  /* 0x000000000000794d */ /* 0x000fea0003800000 */
.L_x_29:
[----:B------:R-:W-:Y:S01]  /*00f0*/  ISETP.GT.U32.AND P0, PT, R4, 0xfff, PT ;  /* 0x00000fff0400780c */ /* 0x000fe20003f04070 */
[----:B------:R-:W-:Y:S03]  /*0100*/  BSSY.RECONVERGENT B0, `(.L_x_30) ;  /* 0x0000265000007945 */ /* 0x000fe60003800200 */
[----:B------:R-:W-:-:S13]  /*0110*/  ISETP.GT.U32.AND.EX P0, PT, R5, RZ, PT, P0 ;  /* 0x000000ff0500720c */ /* 0x000fda0003f04100 */
[----:B------:R-:W-:Y:S05]  /*0120*/  @P0 BRA `(.L_x_31) ;  /* 0x00000010003c0947 */ /* 0x000fea0003800000 */
[----:B------:R-:W0:Y:S01]  /*0130*/  S2R R7, SR_TID.X ;  /* 0x0000000000077919 */ /* 0x000e220000002100 */
[----:B------:R-:W1:Y:S01]  /*0140*/  LDCU UR5, c[0x0][0x3a0] ;  /* 0x00007400ff0577ac */ /* 0x000e620008000800 */
[----:B------:R-:W-:Y:S01]  /*0150*/  BSSY.RECONVERGENT B1, `(.L_x_32) ;  /* 0x000000c000017945 */ /* 0x000fe20003800200 */
[----:B------:R-:W-:Y:S01]  /*0160*/  HFMA2 R0, -RZ, RZ, 0, 0 ;  /* 0x00000000ff007431 */ /* 0x000fe200000001ff */
[----:B0-----:R-:W-:Y:S02]  /*0170*/  ISETP.GE.U32.AND P0, PT, R7, R4, PT ;  /* 0x000000040700720c */ /* 0x001fe40003f06070 */
[----:B------:R-:W-:-:S11]  /*0180*/  MOV R9, R7 ;  /* 0x0000000700097202 */ /* 0x000fd60000000f00 */
[----:B-1----:R-:W-:Y:S05]  /*0190*/  @P0 BRA `(.L_x_33) ;  /* 0x00000000001c0947 */ /* 0x002fea0003800000 */
[----:B------:R-:W0:Y:S01]  /*01a0*/  LDC.64 R2, c[0x0][0x380] ;  /* 0x0000e000ff027b82 */ /* 0x000e220000000a00 */
[----:B------:R-:W1:Y:S01]  /*01b0*/  LDCU UR4, c[0x0][0x3a0] ;  /* 0x00007400ff0477ac */ /* 0x000e620008000800 */
[----:B0-----:R-:W-:-:S06]  /*01c0*/  IMAD.WIDE.U32 R2, R7, 0x4, R2 ;  /* 0x0000000407027825 */ /* 0x001fcc00078e0002 */
[----:B------:R-:W1:Y:S01]  /*01d0*/  LDG.E R2, desc[UR6][R2.64] ;  /* 0x0000000602027981 */ /* 0x000e62000c1e1900 */
[----:B------:R-:W-:Y:S01]  /*01e0*/  IADD3 R9, PT, PT, R7, 0x100, RZ ;  /* 0x0000010007097810 */ /* 0x000fe20007ffe0ff */
[----:B-1----:R-:W-:-:S04]  /*01f0*/  FADD R0, R2, -UR4 ;  /* 0x8000000402007e21 */ /* 0x002fc80008000000 */
[----:B------:R-:W-:-:S07]  /*0200*/  FMUL R0, R0, R0 ;  /* 0x0000000000007220 */ /* 0x000fce0000400000 */
.L_x_33:
[----:B------:R-:W-:Y:S05]  /*0210*/  BSYNC.RECONVERGENT B1 ;  /* 0x0000000000017941 */ /* 0x000fea0003800200 */
.L_x_32:
[----:B------:R-:W-:Y:S01]  /*0220*/  ISETP.GE.U32.AND P0, PT, R9, R4, PT ;  /* 0x000000040900720c */ /* 0x000fe20003f06070 */
[----:B------:R-:W-:-:S12]  /*0230*/  BSSY.RECONVERGENT B1, `(.L_x_34) ;  /* 0x000008d000017945 */ /* 0x000fd80003800200 */
[----:B------:R-:W-:Y:S05]  /*0240*/  @P0 BRA `(.L_x_35) ;  /* 0x00000008002c0947 */ /* 0x000fea0003800000 */
[----:B------:R-:W-:Y:S01]  /*0250*/  LOP3.LUT R3, RZ, R9, RZ, 0x33, !PT ;  /* 0x00000009ff037212 */ /* 0x000fe200078e33ff */
[----:B------:R-:W-:Y:S03]  /*0260*/  BSSY.RECONVERGENT B2, `(.L_x_36) ;  /* 0x0000043000027945 */ /* 0x000fe60003800200 */
[----:B------:R-:W-:-:S04]  /*0270*/  IADD3 R3, PT, PT, R3, R4, RZ ;  /* 0x0000000403037210 */ /* 0x000fc80007ffe0ff */
[C---:B------:R-:W-:Y:S02]  /*0280*/  ISETP.GE.U32.AND P0, PT, R3.reuse, 0xf00, PT ;  /* 0x00000f000300780c */ /* 0x040fe40003f06070 */
[----:B------:R-:W-:-:S04]  /*0290*/  LEA.HI R6, R3, 0x1, RZ, 0x18 ;  /* 0x0000000103067811 */ /* 0x000fc800078fc0ff */
[----:B------:R-:W-:-:S04]  /*02a0*/  LOP3.LUT R24, R6, 0xf, RZ, 0xc0, !PT ;  /* 0x0000000f06187812 */ /* 0x000fc800078ec0ff */
[----:B------:R-:W-:-:S03]  /*02b0*/  ISETP.NE.AND P1, PT, R24, RZ, PT ;  /* 0x000000ff1800720c */ /* 0x000fc60003f25270 */
[----:B------:R-:W-:Y:S10]  /*02c0*/  @!P0 BRA `(.L_x_37) ;  /* 0x0000000000f08947 */ /* 0x000ff40003800000 */
[----:B------:R-:W0:Y:S01]  /*02d0*/  LDC.64 R2, c[0x0][0x380] ;  /* 0x0000e000ff027b82 */ /* 0x000e220000000a00 */
[----:B------:R-:W-:-:S04]  /*02e0*/  LOP3.LUT R8, R6, 0x1fffff0, RZ, 0xc0, !PT ;  /* 0x01fffff006087812 */ /* 0x000fc800078ec0ff */
[----:B------:R-:W-:Y:S01]  /*02f0*/  IADD3 R8, PT, PT, -R8, RZ, RZ ;  /* 0x000000ff08087210 */ /* 0x000fe20007ffe1ff */
[----:B0-----:R-:W-:-:S03]  /*0300*/  IMAD.WIDE.U32 R2, R9, 0x4, R2 ;  /* 0x0000000409027825 */ /* 0x001fc600078e0002 */
[----:B------:R-:W-:-:S04]  /*0310*/  IADD3 R2, P0, PT, R2, 0x2000, RZ ;  /* 0x0000200002027810 */ /* 0x000fc80007f1e0ff */
[----:B------:R-:W-:-:S09]  /*0320*/  IADD3.X R3, PT, PT, RZ, R3, RZ, P0, !PT ;  /* 0x00000003ff037210 */ /* 0x000fd200007fe4ff */
.L_x_38:
        /* <DEDUP_REMOVED lines=25> */
[----:B------:R-:W-:-:S04]  /*04c0*/  FFMA R0, R25, R25, R0 ;  /* 0x0000001919007223 */ /* 0x000fc80000000000 */
[----:B------:R-:W-:Y:S01]  /*04d0*/  FFMA R0, R23, R23, R0 ;  /* 0x0000001717007223 */ /* 0x000fe20000000000 */
[----:B-----5:R-:W-:Y:S01]  /*04e0*/  FADD R23, R22, -UR5 ;  /* 0x8000000516177e21 */ /* 0x020fe20008000000 */
        /* <DEDUP_REMOVED lines=16> */
[----:B------:R-:W-:-:S04]  /*05f0*/  FADD R15, R14, -UR5 ;  /* 0x800000050e0f7e21 */ /* 0x000fc80008000000 */
[----:B------:R-:W-:Y:S01]  /*0600*/  FFMA R0, R15, R15, R0 ;  /* 0x0000000f0f007223 */ /* 0x000fe20000000000 */
[----:B------:R-:W-:-:S03]  /*0610*/  FADD R11, R11, -UR5 ;  /* 0x800000050b0b7e21 */ /* 0x000fc60008000000 */
[----:B------:R-:W-:Y:S01]  /*0620*/  FFMA R0, R13, R13, R0 ;  /* 0x0000000d0d007223 */ /* 0x000fe20000000000 */
[----:B------:R-:W-:-:S04]  /*0630*/  FADD R13, R12, -UR5 ;  /* 0x800000050c0d7e21 */ /* 0x000fc80008000000 */
[----:B------:R-:W-:-:S04]  /*0640*/  FFMA R0, R13, R13, R0 ;  /* 0x0000000d0d007223 */ /* 0x000fc80000000000 */
[----:B------:R-:W-:Y:S01]  /*0650*/  FFMA R0, R11, R11, R0 ;  /* 0x0000000b0b007223 */ /* 0x000fe20000000000 */
[----:B------:R-:W-:-:S04]  /*0660*/  FADD R11, R10, -UR5 ;  /* 0x800000050a0b7e21 */ /* 0x000fc80008000000 */
[----:B------:R-:W-:Y:S01]  /*0670*/  FFMA R0, R11, R11, R0 ;  /* 0x0000000b0b007223 */ /* 0x000fe20000000000 */
[----:B------:R-:W-:Y:S06]  /*0680*/  @P0 BRA `(.L_x_38) ;  /* 0xfffffffc00280947 */ /* 0x000fec000383ffff */
.L_x_37:
[----:B------:R-:W-:Y:S05]  /*0690*/  BSYNC.RECONVERGENT B2 ;  /* 0x0000000000027941 */ /* 0x000fea0003800200 */
.L_x_36:
[----:B------:R-:W-:Y:S05]  /*06a0*/  @!P1 BRA `(.L_x_35) ;  /* 0x0000000400149947 */ /* 0x000fea0003800000 */
[----:B------:R-:W-:Y:S01]  /*06b0*/  ISETP.GE.U32.AND P0, PT, R24, 0x8, PT ;  /* 0x000000081800780c */ /* 0x000fe20003f06070 */
[----:B------:R-:W-:Y:S01]  /*06c0*/  BSSY.RECONVERGENT B2, `(.L_x_39) ;  /* 0x0000020000027945 */ /* 0x000fe20003800200 */
[----:B------:R-:W-:-:S04]  /*06d0*/  LOP3.LUT R16, R6, 0x7, RZ, 0xc0, !PT ;  /* 0x0000000706107812 */ /* 0x000fc800078ec0ff */
[----:B------:R-:W-:-:S07]  /*06e0*/  ISETP.NE.AND P1, PT, R16, RZ, PT ;  /* 0x000000ff1000720c */ /* 0x000fce0003f25270 */
[----:B------:R-:W-:Y:S06]  /*06f0*/  @!P0 BRA `(.L_x_40) ;  /* 0x0000000000708947 */ /* 0x000fec0003800000 */
[----:B------:R-:W0:Y:S01]  /*0700*/  LDC.64 R2, c[0x0][0x380] ;  /* 0x0000e000ff027b82 */ /* 0x000e220000000a00 */
[----:B------:R-:W1:Y:S01]  /*0710*/  LDCU UR4, c[0x0][0x3a0] ;  /* 0x00007400ff0477ac */ /* 0x000e620008000800 */
[----:B0-----:R-:W-:-:S05]  /*0720*/  IMAD.WIDE R2, R9, 0x4, R2 ;  /* 0x0000000409027825 */ /* 0x001fca00078e0202 */
[----:B------:R-:W1:Y:S04]  /*0730*/  LDG.E R8, desc[UR6][R2.64] ;  /* 0x0000000602087981 */ /* 0x000e68000c1e1900 */
[----:B------:R-:W2:Y:S04]  /*0740*/  LDG.E R10, desc[UR6][R2.64+0x400] ;  /* 0x00040006020a7981 */ /* 0x000ea8000c1e1900 */
[----:B------:R-:W3:Y:S04]  /*0750*/  LDG.E R12, desc[UR6][R2.64+0x800] ;  /* 0x00080006020c7981 */ /* 0x000ee8000c1e1900 */
[----:B------:R-:W4:Y:S04]  /*0760*/  LDG.E R13, desc[UR6][R2.64+0xc00] ;  /* 0x000c0006020d7981 */ /* 0x000f28000c1e1900 */
[----:B------:R-:W5:Y:S04]  /*0770*/  LDG.E R14, desc[UR6][R2.64+0x1000] ;  /* 0x00100006020e7981 */ /* 0x000f68000c1e1900 */
[----:B------:R-:W5:Y:S04]  /*0780*/  LDG.E R15, desc[UR6][R2.64+0x1400] ;  /* 0x00140006020f7981 */ /* 0x000f68000c1e1900 */
[----:B------:R-:W5:Y:S04]  /*0790*/  LDG.E R17, desc[UR6][R2.64+0x1800] ;  /* 0x0018000602117981 */ /* 0x000f68000c1e1900 */
[----:B------:R-:W5:Y:S01]  /*07a0*/  LDG.E R18, desc[UR6][R2.64+0x1c00] ;  /* 0x001c000602127981 */ /* 0x000f62000c1e1900 */
[----:B------:R-:W-:Y:S01]  /*07b0*/  IADD3 R9, PT, PT, R9, 0x800, RZ ;  /* 0x0000080009097810 */ /* 0x000fe20007ffe0ff */
[----:B-1----:R-:W-:-:S04]  /*07c0*/  FADD R11, R8, -UR4 ;  /* 0x80000004080b7e21 */ /* 0x002fc80008000000 */
[----:B------:R-:W-:Y:S01]  /*07d0*/  FFMA R0, R11, R11, R0 ;  /* 0x0000000b0b007223 */ /* 0x000fe20000000000 */
        /* <DEDUP_REMOVED lines=14> */
.L_x_40:
[----:B------:R-:W-:Y:S05]  /*08c0*/  BSYNC.RECONVERGENT B2 ;  /* 0x0000000000027941 */ /* 0x000fea0003800200 */
.L_x_39:
        /* <DEDUP_REMOVED lines=12> */
[----:B------:R-:W4:Y:S01]  /*0990*/  LDG.E R14, desc[UR6][R2.64+0xc00] ;  /* 0x000c0006020e7981 */ /* 0x000f22000c1e1900 */
[----:B------:R-:W-:Y:S01]  /*09a0*/  IADD3 R9, PT, PT, R9, 0x400, RZ ;  /* 0x0000040009097810 */ /* 0x000fe20007ffe0ff */
[----:B-1----:R-:W-:-:S04]  /*09b0*/  FADD R11, R8, -UR4 ;  /* 0x80000004080b7e21 */ /* 0x002fc80008000000 */
[----:B------:R-:W-:Y:S01]  /*09c0*/  FFMA R0, R11, R11, R0 ;  /* 0x0000000b0b007223 */ /* 0x000fe20000000000 */
[----:B--2---:R-:W-:Y:S01]  /*09d0*/  FADD R11, R10, -UR4 ;  /* 0x800000040a0b7e21 */ /* 0x004fe20008000000 */
[----:B---3--:R-:W-:-:S03]  /*09e0*/  FADD R13, R12, -UR4 ;  /* 0x800000040c0d7e21 */ /* 0x008fc60008000000 */
[----:B------:R-:W-:Y:S01]  /*09f0*/  FFMA R0, R11, R11, R0 ;  /* 0x0000000b0b007223 */ /* 0x000fe20000000000 */
[----:B----4-:R-:W-:-:S03]  /*0a00*/  FADD R11, R14, -UR4 ;  /* 0x800000040e0b7e21 */ /* 0x010fc60008000000 */
[----:B------:R-:W-:-:S04]  /*0a10*/  FFMA R0, R13, R13, R0 ;  /* 0x0000000d0d007223 */ /* 0x000fc80000000000 */
[----:B------:R-:W-:-:S07]  /*0a20*/  FFMA R0, R11, R11, R0 ;  /* 0x0000000b0b007223 */ /* 0x000fce0000000000 */
.L_x_42:
[----:B------:R-:W-:Y:S05]  /*0a30*/  BSYNC.RECONVERGENT B2 ;  /* 0x0000000000027941 */ /* 0x000fea0003800200 */
.L_x_41:
[----:B------:R-:W-:Y:S05]  /*0a40*/  @!P1 BRA `(.L_x_35) ;  /* 0x00000000002c9947 */ /* 0x000fea0003800000 */
[----:B------:R-:W0:Y:S01]  /*0a50*/  LDC.64 R10, c[0x0][0x380] ;  /* 0x0000e000ff0a7b82 */ /* 0x000e220000000a00 */
[----:B------:R-:W-:-:S07]  /*0a60*/  IADD3 R6, PT, PT, -R6, RZ, RZ ;  /* 0x000000ff06067210 */ /* 0x000fce0007ffe1ff */
.L_x_43:
[C---:B0-----:R-:W-:Y:S01]  /*0a70*/  IMAD.WIDE R2, R9.reuse, 0x4, R10 ;  /* 0x0000000409027825 */ /* 0x041fe200078e020a */
        /* <DEDUP_REMOVED lines=8> */
.L_x_35:
[----:B------:R-:W-:Y:S05]  /*0b00*/  BSYNC.RECONVERGENT B1 ;  /* 0x0000000000017941 */ /* 0x000fea0003800200 */
.L_x_34:
[----:B------:R-:W-:Y:S02]  /*0b10*/  ISETP.GE.U32.AND P0, PT, R4, 0x100, PT ;  /* 0x000001000400780c */ /* 0x000fe40003f06070 */
[----:B------:R-:W-:Y:S02]  /*0b20*/  MOV R11, R0 ;  /* 0x00000000000b7202 */ /* 0x000fe40000000f00 */
[----:B------:R-:W-:-:S13]  /*0b30*/  ISETP.GE.U32.AND.EX P0, PT, R5, RZ, PT, P0 ;  /* 0x000000ff0500720c */ /* 0x000fda0003f06100 */
[----:B------:R-:W-:Y:S05]  /*0b40*/  @!P0 BRA `(.L_x_44) ;  /* 0x0000000000ac8947 */ /* 0x000fea0003800000 */
[----:B------:R-:W0:Y:S01]  /*0b50*/  S2R R6, SR_LANEID ;  /* 0x0000000000067919 */ /* 0x000e220000000000 */
[----:B------:R-:W-:Y:S01]  /*0b60*/  ISETP.NE.AND P5, PT, R7, RZ, PT ;  /* 0x000000ff0700720c */ /* 0x000fe20003fa5270 */
        /* <DEDUP_REMOVED lines=20> */
[----:B------:R-:W-:-:S04]  /*0cb0*/  ISETP.GT.AND P0, PT, R6, 0xf, PT ;  /* 0x0000000f0600780c */ /* 0x000fc80003f04270 */
[----:B------:R-:W0:Y:S02]  /*0cc0*/  SHFL.DOWN PT, R3, R0, 0x10, 0x1f ;  /* 0x0a001f0000037f89 */ /* 0x000e2400000e0000 */
[----:B0-----:R-:W-:-:S05]  /*0cd0*/  FADD R3, R0, R3 ;  /* 0x0000000300037221 */ /* 0x001fca0000000000 */
[----:B------:R1:W-:Y:S01]  /*0ce0*/  @!P1 STS [R2+0x8], R3 ;  /* 0x0000080302009388 */ /* 0x0003e20000000800 */
[----:B------:R-:W-:Y:S01]  /*0cf0*/  FSEL R0, R0, R3, P0 ;  /* 0x0000000300007208 */ /* 0x000fe20000000000 */
[----:B------:R-:W-:Y:S06]  /*0d00*/  BAR.SYNC.DEFER_BLOCKING 0x0 ;  /* 0x0000000000007b1d */ /* 0x000fec0000010000 */
[----:B------:R-:W-:Y:S05]  /*0d10*/  @P5 BRA `(.L_x_45) ;  /* 0x00000018008c5947 */ /* 0x000fea0003800000 */
[----:B------:R-:W0:Y:S01]  /*0d20*/  S2UR UR5, SR_CgaCtaId ;  /* 0x00000000000579c3 */ /* 0x000e220000008800 */
[----:B------:R-:W-:Y:S02]  /*0d30*/  UMOV UR4, 0x400 ;  /* 0x0000040000047882 */ /* 0x000fe40000000000 */
[----:B0-----:R-:W-:-:S09]  /*0d40*/  ULEA UR4, UR5, UR4, 0x18 ;  /* 0x0000000405047291 */ /* 0x001fd2000f8ec0ff */
[----:B-1----:R-:W0:Y:S04]  /*0d50*/  LDS R3, [UR4+0xc] ;  /* 0x00000c04ff037984 */ /* 0x002e280008000800 */
        /* <DEDUP_REMOVED lines=10> */
.L_x_44:
[----:B------:R-:W0:Y:S01]  /*0e00*/  S2R R6, SR_LANEID ;  /* 0x0000000000067919 */ /* 0x000e220000000000 */
[C---:B------:R-:W-:Y:S02]  /*0e10*/  LOP3.LUT R0, R7.reuse, 0x3e0, RZ, 0xc0, !PT ;  /* 0x000003e007007812 */ /* 0x040fe400078ec0ff */
[----:B------:R-:W-:Y:S02]  /*0e20*/  ISETP.NE.AND P5, PT, R7, RZ, PT ;  /* 0x000000ff0700720c */ /* 0x000fe40003fa5270 */
[----:B------:R-:W-:Y:S02]  /*0e30*/  IADD3 R3, PT, PT, R0, 0x20, RZ ;  /* 0x0000002000037810 */ /* 0x000fe40007ffe0ff */
[----:B------:R-:W-:Y:S02]  /*0e40*/  LOP3.LUT R9, RZ, R0, RZ, 0x33, !PT ;  /* 0x00000000ff097212 */ /* 0x000fe400078e33ff */
[-C--:B------:R-:W-:Y:S02]  /*0e50*/  ISETP.GT.U32.AND P0, PT, R3, R4.reuse, PT ;  /* 0x000000040300720c */ /* 0x080fe40003f04070 */
[----:B------:R-:W-:-:S04]  /*0e60*/  IADD3 R9, PT, PT, R9, R4, RZ ;  /* 0x0000000409097210 */ /* 0x000fc80007ffe0ff */
[----:B------:R-:W-:-:S05]  /*0e70*/  SEL R9, R9, 0x1f, P0 ;  /* 0x0000001f09097807 */ /* 0x000fca0000000000 */
[----:B------:R-:W1:Y:S01]  /*0e80*/  SHFL.DOWN PT, R0, R11, 0x1, R9 ;  /* 0x082000000b007989 */ /* 0x000e6200000e0009 */
[C---:B0-----:R-:W-:Y:S02]  /*0e90*/  ISETP.GE.AND P0, PT, R6.reuse, R9, PT ;  /* 0x000000090600720c */ /* 0x041fe40003f06270 */
[C---:B------:R-:W-:Y:S02]  /*0ea0*/  IADD3 R2, PT, PT, R6.reuse, 0x2, RZ ;  /* 0x0000000206027810 */ /* 0x040fe40007ffe0ff */
[----:B------:R-:W-:-:S09]  /*0eb0*/  ISETP.NE.AND P1, PT, R6, RZ, PT ;  /* 0x000000ff0600720c */ /* 0x000fd20003f25270 */
[----:B-1----:R-:W-:Y:S01]  /*0ec0*/  @!P0 FADD R11, R0, R11 ;  /* 0x0000000b000b8221 */ /* 0x002fe20000000000 */
[-C--:B------:R-:W-:Y:S02]  /*0ed0*/  ISETP.GT.AND P0, PT, R2, R9.reuse, PT ;  /* 0x000000090200720c */ /* 0x080fe40003f04270 */
[----:B------:R-:W-:Y:S01]  /*0ee0*/  IADD3 R2, PT, PT, R6, 0x4, RZ ;  /* 0x0000000406027810 */ /* 0x000fe20007ffe0ff */
[----:B------:R-:W0:Y:S01]  /*0ef0*/  @!P1 S2R R8, SR_CgaCtaId ;  /* 0x0000000000089919 */ /* 0x000e220000008800 */
[----:B------:R-:W-:Y:S01]  /*0f00*/  @!P1 MOV R3, 0x400 ;  /* 0x0000040000039802 */ /* 0x000fe20000000f00 */
[----:B------:R-:W1:Y:S08]  /*0f10*/  SHFL.DOWN PT, R0, R11, 0x2, R9 ;  /* 0x084000000b007989 */ /* 0x000e7000000e0009 */
[----:B-1----:R-:W-:Y:S01]  /*0f20*/  @!P0 FADD R11, R11, R0 ;  /* 0x000000000b0b8221 */ /* 0x002fe20000000000 */
[----:B------:R-:W-:-:S02]  /*0f30*/  ISETP.GT.AND P0, PT, R2, R9, PT ;  /* 0x000000090200720c */ /* 0x000fc40003f04270 */
[----:B------:R-:W-:Y:S02]  /*0f40*/  IADD3 R2, PT, PT, R6, 0x8, RZ ;  /* 0x0000000806027810 */ /* 0x000fe40007ffe0ff */
[----:B------:R-:W1:Y:S01]  /*0f50*/  SHFL.DOWN PT, R0, R11, 0x4, R9 ;  /* 0x088000000b007989 */ /* 0x000e6200000e0009 */
[----:B0-----:R-:W-:-:S08]  /*0f60*/  @!P1 LEA R3, R8, R3, 0x18 ;  /* 0x0000000308039211 */ /* 0x001fd000078ec0ff */
[----:B-1----:R-:W-:Y:S01]  /*0f70*/  @!P0 FADD R11, R11, R0 ;  /* 0x000000000b0b8221 */ /* 0x002fe20000000000 */
[-C--:B------:R-:W-:Y:S02]  /*0f80*/  ISETP.GT.AND P0, PT, R2, R9.reuse, PT ;  /* 0x000000090200720c */ /* 0x080fe40003f04270 */
[----:B------:R-:W-:Y:S02]  /*0f90*/  IADD3 R2, PT, PT, R6, 0x10, RZ ;  /* 0x0000001006027810 */ /* 0x000fe40007ffe0ff */
[----:B------:R-:W0:Y:S09]  /*0fa0*/  SHFL.DOWN PT, R0, R11, 0x8, R9 ;  /* 0x090000000b007989 */ /* 0x000e3200000e0009 */
[----:B0-----:R-:W-:Y:S01]  /*0fb0*/  @!P0 FADD R11, R11, R0 ;  /* 0x000000000b0b8221 */ /* 0x001fe20000000000 */
[----:B------:R-:W-:-:S02]  /*0fc0*/  ISETP.GT.AND P0, PT, R2, R9, PT ;  /* 0x000000090200720c */ /* 0x000fc40003f04270 */
[----:B------:R-:W-:Y:S02]  /*0fd0*/  @!P1 SHF.R.U32.HI R2, RZ, 0x3, R7 ;  /* 0x00000003ff029819 */ /* 0x000fe40000011607 */
[----:B------:R-:W0:Y:S02]  /*0fe0*/  SHFL.DOWN PT, R0, R11, 0x10, R9 ;  /* 0x0a0000000b007989 */ /* 0x000e2400000e0009 */
[----:B------:R-:W-:-:S04]  /*0ff0*/  @!P1 LOP3.LUT R2, R2, 0x7c, RZ, 0xc0, !PT ;  /* 0x0000007c02029812 */ /* 0x000fc800078ec0ff */
[----:B------:R-:W-:-:S03]  /*1000*/  @!P1 IADD3 R3, PT, PT, R2, R3, RZ ;  /* 0x0000000302039210 */ /* 0x000fc60007ffe0ff */
[----:B0-----:R-:W-:-:S05]  /*1010*/  @!P0 FADD R11, R11, R0 ;  /* 0x000000000b0b8221 */ /* 0x001fca0000000000 */
[----:B------:R-:W-:-:S05]  /*1020*/  MOV R0, R11 ;  /* 0x0000000b00007202 */ /* 0x000fca0000000f00 */
[----:B------:R0:W-:Y:S01]  /*1030*/  @!P1 STS [R3+0x8], R0 ;  /* 0x0000080003009388 */ /* 0x0001e20000000800 */
[----:B------:R-:W-:Y:S06]  /*1040*/  BAR.SYNC.DEFER_BLOCKING 0x0 ;  /* 0x0000000000007b1d */ /* 0x000fec0000010000 */
[----:B------:R-:W-:Y:S05]  /*1050*/  @P5 BRA `(.L_x_45) ;  /* 0x0000001400bc5947 */ /* 0x000fea0003800000 */
[----:B------:R-:W1:Y:S01]  /*1060*/  S2UR UR5, SR_CgaCtaId ;  /* 0x00000000000579c3 */ /* 0x000e620000008800 */
[----:B------:R-:W-:Y:S01]  /*1070*/  UMOV UR4, 0x400 ;  /* 0x0000040000047882 */ /* 0x000fe20000000000 */
[C---:B------:R-:W-:Y:S02]  /*1080*/  ISETP.GT.U32.AND P3, PT, R4.reuse, 0x20, PT ;  /* 0x000000200400780c */ /* 0x040fe40003f64070 */
[C---:B------:R-:W-:Y:S02]  /*1090*/  ISETP.GT.U32.AND P1, PT, R4.reuse, 0x40, PT ;  /* 0x000000400400780c */ /* 0x040fe40003f24070 */
[C---:B------:R-:W-:Y:S02]  /*10a0*/  ISETP.GT.U32.AND.EX P3, PT, R5.reuse, RZ, PT, P3 ;  /* 0x000000ff0500720c */ /* 0x040fe40003f64130 */
[----:B------:R-:W-:Y:S02]  /*10b0*/  ISETP.GT.U32.AND P0, PT, R4, 0x60, PT ;  /* 0x000000600400780c */ /* 0x000fe40003f04070 */
[----:B------:R-:W-:-:S02]  /*10c0*/  ISETP.GT.U32.AND.EX P1, PT, R5, RZ, PT, P1 ;  /* 0x000000ff0500720c */ /* 0x000fc40003f24110 */
[C---:B------:R-:W-:Y:S02]  /*10d0*/  ISETP.GT.U32.AND P2, PT, R4.reuse, 0x80, PT ;  /* 0x000000800400780c */ /* 0x040fe40003f44070 */
[C---:B------:R-:W-:Y:S02]  /*10e0*/  ISETP.GT.U32.AND.EX P0, PT, R5.reuse, RZ, PT, P0 ;  /* 0x000000ff0500720c */ /* 0x040fe40003f04100 */
[----:B------:R-:W-:Y:S02]  /*10f0*/  ISETP.GT.U32.AND P4, PT, R4, 0xa0, PT ;  /* 0x000000a00400780c */ /* 0x000fe40003f84070 */
[C---:B------:R-:W-:Y:S02]  /*1100*/  ISETP.GT.U32.AND.EX P2, PT, R5.reuse, RZ, PT, P2 ;  /* 0x000000ff0500720c */ /* 0x040fe40003f44120 */
[----:B------:R-:W-:Y:S01]  /*1110*/  ISETP.GT.U32.AND.EX P4, PT, R5, RZ, PT, P4 ;  /* 0x000000ff0500720c */ /* 0x000fe20003f84140 */
[----:B-1----:R-:W-:-:S09]  /*1120*/  ULEA UR4, UR5, UR4, 0x18 ;  /* 0x0000000405047291 */ /* 0x002fd2000f8ec0ff */
[----:B0-----:R-:W0:Y:S04]  /*1130*/  LDS R3, [UR4+0xc] ;  /* 0x00000c04ff037984 */ /* 0x001e280008000800 */
[----:B------:R-:W1:Y:S04]  /*1140*/  LDS.128 R8, [UR4+0x10] ;  /* 0x00001004ff087984 */ /* 0x000e680008000c00 */
[----:B------:R-:W2:Y:S01]  /*1150*/  LDS.64 R6, [UR4+0x20] ;  /* 0x00002004ff067984 */ /* 0x000ea20008000a00 */
[----:B0-----:R-:W-:Y:S01]  /*1160*/  @P3 FADD R0, R0, R3 ;  /* 0x0000000300003221 */ /* 0x001fe20000000000 */
[----:B------:R-:W-:-:S03]  /*1170*/  ISETP.GT.U32.AND P3, PT, R4, 0xc0, PT ;  /* 0x000000c00400780c */ /* 0x000fc60003f64070 */
[----:B-1----:R-:W-:Y:S01]  /*1180*/  @P1 FADD R0, R0, R8 ;  /* 0x0000000800001221 */ /* 0x002fe20000000000 */
[----:B------:R-:W-:Y:S02]  /*1190*/  ISETP.GT.U32.AND P1, PT, R4, 0xe0, PT ;  /* 0x000000e00400780c */ /* 0x000fe40003f24070 */
[C---:B------:R-:W-:Y:S01]  /*11a0*/  ISETP.GT.U32.AND.EX P3, PT, R5.reuse, RZ, PT, P3 ;  /* 0x000000ff0500720c */ /* 0x040fe20003f64130 */
[----:B------:R-:W-:Y:S01]  /*11b0*/  @P0 FADD R0, R0, R9 ;  /* 0x0000000900000221 */ /* 0x000fe20000000000 */
[----:B------:R-:W-:-:S03]  /*11c0*/  ISETP.GT.U32.AND.EX P1, PT, R5, RZ, PT, P1 ;  /* 0x000000ff0500720c */ /* 0x000fc60003f24110 */
[----:B------:R-:W-:-:S04]  /*11d0*/  @P2 FADD R0, R0, R10 ;  /* 0x0000000a00002221 */ /* 0x000fc80000000000 */
[----:B------:R-:W-:-:S04]  /*11e0*/  @P4 FADD R0, R0, R11 ;  /* 0x0000000b00004221 */ /* 0x000fc80000000000 */
[----:B--2---:R-:W-:-:S04]  /*11f0*/  @P3 FADD R0, R0, R6 ;  /* 0x0000000600003221 */ /* 0x004fc80000000000 */
[----:B------:R-:W-:Y:S01]  /*1200*/  @P1 FADD R0, R0, R7 ;  /* 0x0000000700001221 */ /* 0x000fe20000000000 */
[----:B------:R-:W-:Y:S06]  /*1210*/  BRA `(.L_x_45) ;  /* 0x00000014004c7947 */ /* 0x000fec0003800000 */
.L_x_31:
[----:B------:R-:W0:Y:S01]  /*1220*/  S2R R0, SR_TID.X ;  /* 0x0000000000007919 */ /* 0x000e220000002100 */
[----:B------:R-:W0:Y:S01]  /*1230*/  LDC.64 R2, c[0x0][0x380] ;  /* 0x0000e000ff027b82 */ /* 0x000e220000000a00 */
[----:B------:R-:W1:Y:S01]  /*1240*/  LDCU UR4, c[0x0][0x3a0] ;  /* 0x00007400ff0477ac */ /* 0x000e620008000800 */
[----:B0-----:R-:W-:-:S05]  /*1250*/  IMAD.WIDE.U32 R2, R0, 0x4, R2 ;  /* 0x0000000400027825 */ /* 0x001fca00078e0002 */
        /* <DEDUP_REMOVED lines=16> */
[----:B-1----:R-:W-:Y:S01]  /*1360*/  FADD R21, R21, -UR4 ;  /* 0x8000000415157e21 */ /* 0x002fe20008000000 */
[----:B--2---:R-:W-:-:S03]  /*1370*/  FADD R14, R14, -UR4 ;  /* 0x800000040e0e7e21 */ /* 0x004fc60008000000 */
[----:B------:R-:W-:Y:S01]  /*1380*/  FMUL R21, R21, R21 ;  /* 0x0000001515157220 */ /* 0x000fe20000400000 */
[----:B---3--:R-:W-:-:S03]  /*1390*/  FADD R12, R12, -UR4 ;  /* 0x800000040c0c7e21 */ /* 0x008fc60008000000 */
[----:B------:R-:W-:Y:S01]  /*13a0*/  FFMA R21, R14, R14, R21 ;  /* 0x0000000e0e157223 */ /* 0x000fe20000000015 */
[----:B----4-:R-:W-:Y:S01]  /*13b0*/  FADD R13, R13, -UR4 ;  /* 0x800000040d0d7e21 */ /* 0x010fe20008000000 */
[----:B------:R-:W-:Y:S01]  /*13c0*/  FMUL R14, R12, R12 ;  /* 0x0000000c0c0e7220 */ /* 0x000fe20000400000 */
[----:B-----5:R-:W-:-:S03]  /*13d0*/  FADD R6, R6, -UR4 ;  /* 0x8000000406067e21 */ /* 0x020fc60008000000 */
[----:B------:R-:W-:Y:S01]  /*13e0*/  FFMA R14, R13, R13, R14 ;  /* 0x0000000d0d0e7223 */ /* 0x000fe2000000000e */
[----:B------:R-:W-:Y:S01]  /*13f0*/  FADD R10, R10, -UR4 ;  /* 0x800000040a0a7e21 */ /* 0x000fe20008000000 */
[----:B------:R-:W-:Y:S01]  /*1400*/  FMUL R6, R6, R6 ;  /* 0x0000000606067220 */ /* 0x000fe20000400000 */
[----:B------:R-:W-:Y:S02]  /*1410*/  FADD R7, R7, -UR4 ;  /* 0x8000000407077e21 */ /* 0x000fe40008000000 */
[----:B------:R-:W-:Y:S01]  /*1420*/  FMUL R10, R10, R10 ;  /* 0x0000000a0a0a7220 */ /* 0x000fe20000400000 */
[----:B------:R-:W-:Y:S01]  /*1430*/  FADD R13, R8, -UR4 ;  /* 0x80000004080d7e21 */ /* 0x000fe20008000000 */
[----:B------:R-:W-:Y:S01]  /*1440*/  FFMA R7, R7, R7, R6 ;  /* 0x0000000707077223 */ /* 0x000fe20000000006 */
[----:B------:R-:W-:Y:S01]  /*1450*/  FADD R8, R9, -UR4 ;  /* 0x8000000409087e21 */ /* 0x000fe20008000000 */
[----:B------:R-:W-:Y:S01]  /*1460*/  IADD3 R9, P1, PT, R4, -0x1000, RZ ;  /* 0xfffff00004097810 */ /* 0x000fe20007f3e0ff */
[----:B------:R-:W-:-:S03]  /*1470*/  FADD R11, R11, -UR4 ;  /* 0x800000040b0b7e21 */ /* 0x000fc60008000000 */
[----:B------:R-:W-:Y:S01]  /*1480*/  ISETP.GE.U32.AND P0, PT, R9, 0x1000, PT ;  /* 0x000010000900780c */ /* 0x000fe20003f06070 */
[----:B------:R-:W-:Y:S01]  /*1490*/  FADD R16, R16, -UR4 ;  /* 0x8000000410107e21 */ /* 0x000fe20008000000 */
[----:B------:R-:W-:Y:S01]  /*14a0*/  FFMA R6, R11, R11, R10 ;  /* 0x0000000b0b067223 */ /* 0x000fe2000000000a */
[----:B------:R-:W-:Y:S01]  /*14b0*/  IADD3.X R10, PT, PT, R5, -0x1, RZ, P1, !PT ;  /* 0xffffffff050a7810 */ /* 0x000fe20000ffe4ff */
[----:B------:R-:W-:Y:S01]  /*14c0*/  FADD R18, R18, -UR4 ;  /* 0x8000000412127e21 */ /* 0x000fe20008000000 */
[----:B------:R-:W-:Y:S01]  /*14d0*/  FADD R20, R20, -UR4 ;  /* 0x8000000414147e21 */ /* 0x000fe20008000000 */
[----:B------:R-:W-:Y:S02]  /*14e0*/  FMUL R16, R16, R16 ;  /* 0x0000001010107220 */ /* 0x000fe40000400000 */
[----:B------:R-:W-:Y:S01]  /*14f0*/  FMUL R18, R18, R18 ;  /* 0x0000001212127220 */ /* 0x000fe20000400000 */
[----:B------:R-:W-:Y:S01]  /*1500*/  FMUL R13, R13, R13 ;  /* 0x0000000d0d0d7220 */ /* 0x000fe20000400000 */
[----:B------:R-:W-:Y:S01]  /*1510*/  FADD R15, R15, -UR4 ;  /* 0x800000040f0f7e21 */ /* 0x000fe20008000000 */
[----:B------:R-:W-:Y:S01]  /*1520*/  FMUL R20, R20, R20 ;  /* 0x0000001414147220 */ /* 0x000fe20000400000 */
[----:B------:R-:W-:Y:S01]  /*1530*/  ISETP.GE.U32.AND.EX P0, PT, R10, RZ, PT, P0 ;  /* 0x000000ff0a00720c */ /* 0x000fe20003f06100 */
[----:B------:R-:W-:Y:S01]  /*1540*/  FADD R17, R17, -UR4 ;  /* 0x8000000411117e21 */ /* 0x000fe20008000000 */
[----:B------:R-:W-:Y:S01]  /*1550*/  FADD R19, R19, -UR4 ;  /* 0x8000000413137e21 */ /* 0x000fe20008000000 */
[----:B------:R-:W-:-:S02]  /*1560*/  FFMA R15, R15, R15, R16 ;  /* 0x0000000f0f0f7223 */ /* 0x000fc40000000010 */
[----:B------:R-:W-:Y:S01]  /*1570*/  FFMA R18, R17, R17, R18 ;  /* 0x0000001111127223 */ /* 0x000fe20000000012 */
[----:B------:R-:W-:Y:S01]  /*1580*/  FFMA R13, R8, R8, R13 ;  /* 0x00000008080d7223 */ /* 0x000fe2000000000d */
[----:B------:R-:W-:Y:S01]  /*1590*/  FFMA R20, R19, R19, R20 ;  /* 0x0000001313147223 */ /* 0x000fe20000000014 */
[----:B------:R-:W-:Y:S01]  /*15a0*/  FADD R7, R14, R7 ;  /* 0x000000070e077221 */ /* 0x000fe20000000000 */
[----:B------:R-:W-:Y:S01]  /*15b0*/  FADD R15, R15, R18 ;  /* 0x000000120f0f7221 */ /* 0x000fe20000000000 */
[----:B------:R-:W-:Y:S01]  /*15c0*/  FADD R6, R13, R6 ;  /* 0x000000060d067221 */ /* 0x000fe20000000000 */
[----:B------:R-:W-:-:S03]  /*15d0*/  FADD R12, R20, R21 ;  /* 0x00000015140c7221 */ /* 0x000fc60000000000 */
[----:B------:R-:W-:Y:S01]  /*15e0*/  FADD R7, R7, R6 ;  /* 0x0000000607077221 */ /* 0x000fe20000000000 */
[----:B------:R-:W-:Y:S01]  /*15f0*/  FADD R12, R15, R12 ;  /* 0x0000000c0f0c7221 */ /* 0x000fe20000000000 */
[----:B------:R-:W-:-:S03]  /*1600*/  HFMA2 R11, -RZ, RZ, 0, 0.00048828125 ;  /* 0x00001000ff0b7431 */ /* 0x000fc600000001ff */
[----:B------:R-:W-:Y:S01]  /*1610*/  FADD R8, R12, R7 ;  /* 0x000000070c087221 */ /* 0x000fe20000000000 */
[----:B------:R-:W-:Y:S01]  /*1620*/  MOV R12, RZ ;  /* 0x000000ff000c7202 */ /* 0x000fe20000000f00 */
[----:B------:R-:W-:Y:S06]  /*1630*/  @!P0 BRA `(.L_x_46) ;  /* 0x00000004001c8947 */ /* 0x000fec0003800000 */
[----:B------:R-:W0:Y:S01]  /*1640*/  LDC.64 R4, c[0x0][0x390] ;  /* 0x0000e400ff047b82 */ /* 0x000e220000000a00 */
[----:B------:R-:W-:Y:S01]  /*1650*/  MOV R11, 0x1000 ;  /* 0x00001000000b7802 */ /* 0x000fe20000000f00 */
[----:B------:R-:W1:Y:S01]  /*1660*/  LDCU UR4, c[0x0][0x3a0] ;  /* 0x00007400ff0477ac */ /* 0x000e620008000800 */
[----:B------:R-:W-:-:S07]  /*1670*/  MOV R12, RZ ;  /* 0x000000ff000c7202 */ /* 0x000fce0000000f00 */
.L_x_48:
[----:B------:R-:W-:-:S04]  /*1680*/  LEA R6, P0, R11, R2, 0x2 ;  /* 0x000000020b067211 */ /* 0x000fc800078010ff */
[----:B------:R-:W-:-:S05]  /*1690*/  LEA.HI.X R7, R11, R3, R12, 0x2, P0 ;  /* 0x000000030b077211 */ /* 0x000fca00000f140c */
        /* <DEDUP_REMOVED lines=16> */
[----:B-1----:R-:W-:Y:S01]  /*17a0*/  FADD R23, R23, -UR4 ;  /* 0x8000000417177e21 */ /* 0x002fe20008000000 */
[----:B--2---:R-:W-:-:S03]  /*17b0*/  FADD R27, R27, -UR4 ;  /* 0x800000041b1b7e21 */ /* 0x004fc60008000000 */
[----:B------:R-:W-:Y:S01]  /*17c0*/  FMUL R23, R23, R23 ;  /* 0x0000001717177220 */ /* 0x000fe20000400000 */
[----:B---3--:R-:W-:Y:S01]  /*17d0*/  FADD R22, R22, -UR4 ;  /* 0x8000000416167e21 */ /* 0x008fe20008000000 */
[----:B------:R-:W-:Y:S01]  /*17e0*/  FMUL R27, R27, R27 ;  /* 0x0000001b1b1b7220 */ /* 0x000fe20000400000 */
[----:B----4-:R-:W-:Y:S02]  /*17f0*/  FADD R15, R15, -UR4 ;  /* 0x800000040f0f7e21 */ /* 0x010fe40008000000 */
[----:B------:R-:W-:Y:S01]  /*1800*/  FFMA R23, R22, R22, R23 ;  /* 0x0000001616177223 */ /* 0x000fe20000000017 */
[----:B-----5:R-:W-:Y:S01]  /*1810*/  FADD R29, R28, -UR4 ;  /* 0x800000041c1d7e21 */ /* 0x020fe20008000000 */
[----:B------:R-:W-:Y:S01]  /*1820*/  FMUL R22, R15, R15 ;  /* 0x0000000f0f167220 */ /* 0x000fe20000400000 */
[----:B------:R-:W-:Y:S02]  /*1830*/  FADD R26, R26, -UR4 ;  /* 0x800000041a1a7e21 */ /* 0x000fe40008000000 */
[----:B------:R-:W-:Y:S01]  /*1840*/  FFMA R8, R29, R29, R8 ;  /* 0x0000001d1d087223 */ /* 0x000fe20000000008 */
[----:B------:R-:W-:Y:S01]  /*1850*/  FADD R16, R16, -UR4 ;  /* 0x8000000410107e21 */ /* 0x000fe20008000000 */
[----:B0-----:R-:W-:Y:S01]  /*1860*/  FFMA R7, R26, R26, R27 ;  /* 0x0000001a1a077223 */ /* 0x001fe2000000001b */
[----:B------:R-:W-:Y:S01]  /*1870*/  FADD R21, R21, -UR4 ;  /* 0x8000000415157e21 */ /* 0x000fe20008000000 */
[----:B------:R-:W-:Y:S01]  /*1880*/  FADD R15, R13, -UR4 ;  /* 0x800000040d0f7e21 */ /* 0x000fe20008000000 */
[----:B------:R-:W-:-:S02]  /*1890*/  FMUL R13, R16, R16 ;  /* 0x00000010100d7220 */ /* 0x000fc40000400000 */
[----:B------:R-:W-:Y:S01]  /*18a0*/  FMUL R21, R21, R21 ;  /* 0x0000001515157220 */ /* 0x000fe20000400000 */
[----:B------:R-:W-:Y:S01]  /*18b0*/  FADD R19, R19, -UR4 ;  /* 0x8000000413137e21 */ /* 0x000fe20008000000 */
[----:B------:R-:W-:Y:S01]  /*18c0*/  FADD R7, R8, R7 ;  /* 0x0000000708077221 */ /* 0x000fe20000000000 */
[----:B------:R-:W-:Y:S01]  /*18d0*/  FADD R20, R20, -UR4 ;  /* 0x8000000414147e21 */ /* 0x000fe20008000000 */
[----:B------:R-:W-:Y:S01]  /*18e0*/  FADD R14, R14, -UR4 ;  /* 0x800000040e0e7e21 */ /* 0x000fe20008000000 */
[----:B------:R-:W-:Y:S02]  /*18f0*/  FFMA R8, R19, R19, R22 ;  /* 0x0000001313087223 */ /* 0x000fe40000000016 */
[----:B------:R-:W-:Y:S01]  /*1900*/  FFMA R13, R20, R20, R13 ;  /* 0x00000014140d7223 */ /* 0x000fe2000000000d */
[----:B------:R-:W-:Y:S01]  /*1910*/  FADD R24, R24, -UR4 ;  /* 0x8000000418187e21 */ /* 0x000fe20008000000 */
[----:B------:R-:W-:Y:S01]  /*1920*/  FFMA R21, R14, R14, R21 ;  /* 0x0000000e0e157223 */ /* 0x000fe20000000015 */
[----:B------:R-:W-:Y:S01]  /*1930*/  IADD3 R14, P1, PT, -R11, R4, RZ ;  /* 0x000000040b0e7210 */ /* 0x000fe20007f3e1ff */
[----:B------:R-:W-:Y:S01]  /*1940*/  FADD R18, R18, -UR4 ;  /* 0x8000000412127e21 */ /* 0x000fe20008000000 */
[----:B------:R-:W-:Y:S01]  /*1950*/  FMUL R24, R24, R24 ;  /* 0x0000001818187220 */ /* 0x000fe20000400000 */
[----:B------:R-:W-:Y:S01]  /*1960*/  FADD R8, R8, R13 ;  /* 0x0000000d08087221 */ /* 0x000fe20000000000 */
[----:B------:R-:W-:Y:S01]  /*1970*/  ISETP.GE.U32.AND P0, PT, R14, 0x1000, PT ;  /* 0x000010000e00780c */ /* 0x000fe20003f06070 */
[----:B------:R-:W-:Y:S01]  /*1980*/  FADD R25, R25, -UR4 ;  /* 0x8000000419197e21 */ /* 0x000fe20008000000 */
[----:B------:R-:W-:Y:S01]  /*1990*/  FMUL R18, R18, R18 ;  /* 0x0000001212127220 */ /* 0x000fe20000400000 */
[----:B------:R-:W-:-:S02]  /*19a0*/  IADD3.X R13, PT, PT, ~R12, R5, RZ, P1, !PT ;  /* 0x000000050c0d7210 */ /* 0x000fc40000ffe5ff */
[----:B------:R-:W-:Y:S01]  /*19b0*/  FFMA R6, R25, R25, R24 ;  /* 0x0000001919067223 */ /* 0x000fe20000000018 */
[----:B------:R-:W-:Y:S01]  /*19c0*/  FFMA R18, R15, R15, R18 ;  /* 0x0000000f0f127223 */ /* 0x000fe20000000012 */
[----:B------:R-:W-:Y:S02]  /*19d0*/  ISETP.GE.U32.AND.EX P0, PT, R13, RZ, PT, P0 ;  /* 0x000000ff0d00720c */ /* 0x000fe40003f06100 */
[----:B------:R-:W-:Y:S01]  /*19e0*/  FADD R6, R6, R23 ;  /* 0x0000001706067221 */ /* 0x000fe20000000000 */
[----:B------:R-:W-:-:S03]  /*19f0*/  FADD R21, R18, R21 ;  /* 0x0000001512157221 */ /* 0x000fc60000000000 */
[----:B------:R-:W-:Y:S01]  /*1a00*/  FADD R6, R7, R6 ;  /* 0x0000000607067221 */ /* 0x000fe20000000000 */
[----:B------:R-:W-:Y:S01]  /*1a10*/  FADD R21, R8, R21 ;  /* 0x0000001508157221 */ /* 0x000fe20000000000 */
[----:B------:R-:W-:-:S03]  /*1a20*/  FADD R17, R17, -UR4 ;  /* 0x8000000411117e21 */ /* 0x000fc60008000000 */
[----:B------:R-:W-:-:S04]  /*1a30*/  FADD R6, R6, R21 ;  /* 0x0000001506067221 */ /* 0x000fc80000000000 */
[----:B------:R-:W-:Y:S01]  /*1a40*/  FFMA R8, R17, R17, R6 ;  /* 0x0000001111087223 */ /* 0x000fe20000000006 */
[----:B------:R-:W-:Y:S06]  /*1a50*/  @!P0 BRA `(.L_x_47) ;  /* 0x0000000800948947 */ /* 0x000fec0003800000 */
[----:B------:R-:W-:-:S04]  /*1a60*/  IADD3 R11, P0, PT, R11, 0x1000, RZ ;  /* 0x000010000b0b7810 */ /* 0x000fc80007f1e0ff */
[----:B------:R-:W-:Y:S02]  /*1a70*/  IADD3.X R12, PT, PT, RZ, R12, RZ, P0, !PT ;  /* 0x0000000cff0c7210 */ /* 0x000fe400007fe4ff */
[----:B------:R-:W-:-:S04]  /*1a80*/  ISETP.GT.U32.AND P0, PT, R11, R9, PT ;  /* 0x000000090b00720c */ /* 0x000fc80003f04070 */
[----:B------:R-:W-:-:S13]  /*1a90*/  ISETP.GT.U32.AND.EX P0, PT, R12, R10, PT, P0 ;  /* 0x0000000a0c00720c */ /* 0x000fda0003f04100 */
[----:B------:R-:W-:Y:S05]  /*1aa0*/  @!P0 BRA `(.L_x_48) ;  /* 0xfffffff800f48947 */ /* 0x000fea000383ffff */
.L_x_46:
[CC--:B------:R-:W-:Y:S01]  /*1ab0*/  IADD3 R3, PT, PT, -R11.reuse, R4.reuse, RZ ;  /* 0x000000040b037210 */ /* 0x0c0fe20007ffe1ff */
[----:B------:R-:W-:Y:S01]  /*1ac0*/  BSSY.RECONVERGENT B1, `(.L_x_47) ;  /* 0x000009e000017945 */ /* 0x000fe20003800200 */
[----:B------:R-:W-:Y:S02]  /*1ad0*/  ISETP.GE.U32.AND P1, PT, R11, R4, PT ;  /* 0x000000040b00720c */ /* 0x000fe40003f26070 */
[----:B------:R-:W-:-:S04]  /*1ae0*/  ISETP.GE.AND P0, PT, R0, R3, PT ;  /* 0x000000030000720c */ /* 0x000fc80003f06270 */
[----:B------:R-:W-:-:S13]  /*1af0*/  ISETP.GE.U32.OR.EX P0, PT, R12, R5, P0, P1 ;  /* 0x000000050c00720c */ /* 0x000fda0000706510 */
[----:B------:R-:W-:Y:S05]  /*1b00*/  @P0 BRA `(.L_x_49) ;  /* 0x0000000800640947 */ /* 0x000fea0003800000 */
[----:B------:R-:W-:Y:S01]  /*1b10*/  LOP3.LUT R2, RZ, R0, RZ, 0x33, !PT ;  /* 0x00000000ff027212 */ /* 0x000fe200078e33ff */
[----:B------:R-:W-:Y:S03]  /*1b20*/  BSSY.RECONVERGENT B2, `(.L_x_50) ;  /* 0x0000048000027945 */ /* 0x000fe60003800200 */
[----:B------:R-:W-:Y:S02]  /*1b30*/  IADD3 R2, PT, PT, -R11, R4, R2 ;  /* 0x000000040b027210 */ /* 0x000fe40007ffe102 */
[----:B------:R-:W-:Y:S02]  /*1b40*/  MOV R4, R0 ;  /* 0x0000000000047202 */ /* 0x000fe40000000f00 */
[C---:B------:R-:W-:Y:S02]  /*1b50*/  ISETP.GE.U32.AND P1, PT, R2.reuse, 0xf00, PT ;  /* 0x00000f000200780c */ /* 0x040fe40003f26070 */
[----:B------:R-:W-:-:S04]  /*1b60*/  LEA.HI R5, R2, 0x1, RZ, 0x18 ;  /* 0x0000000102057811 */ /* 0x000fc800078fc0ff */
[----:B------:R-:W-:-:S04]  /*1b70*/  LOP3.LUT R26, R5, 0xf, RZ, 0xc0, !PT ;  /* 0x0000000f051a7812 */ /* 0x000fc800078ec0ff */
[----:B------:R-:W-:-:S03]  /*1b80*/  ISETP.NE.AND P0, PT, R26, RZ, PT ;  /* 0x000000ff1a00720c */ /* 0x000fc60003f05270 */
[----:B------:R-:W-:Y:S10]  /*1b90*/  @!P1 BRA `(.L_x_51) ;  /* 0x0000000400009947 */ /* 0x000ff40003800000 */
[----:B------:R-:W0:Y:S01]  /*1ba0*/  LDCU.64 UR8, c[0x0][0x380] ;  /* 0x00007000ff0877ac */ /* 0x000e220008000a00 */
[----:B------:R-:W-:Y:S02]  /*1bb0*/  IADD3 R3, P1, PT, R0, R11, RZ ;  /* 0x0000000b00037210 */ /* 0x000fe40007f3e0ff */
[----:B------:R-:W-:Y:S02]  /*1bc0*/  LOP3.LUT R9, R5, 0x1fffff0, RZ, 0xc0, !PT ;  /* 0x01fffff005097812 */ /* 0x000fe400078ec0ff */
[----:B------:R-:W-:Y:S02]  /*1bd0*/  IADD3.X R4, PT, PT, RZ, R12, RZ, P1, !PT ;  /* 0x0000000cff047210 */ /* 0x000fe40000ffe4ff */
[----:B------:R-:W-:Y:S02]  /*1be0*/  IADD3 R9, PT, PT, -R9, RZ, RZ ;  /* 0x000000ff09097210 */ /* 0x000fe40007ffe1ff */
[----:B0-----:R-:W-:-:S04]  /*1bf0*/  LEA R2, P2, R3, UR8, 0x2 ;  /* 0x0000000803027c11 */ /* 0x001fc8000f8410ff */
[----:B------:R-:W-:Y:S02]  /*1c00*/  IADD3 R2, P1, PT, R2, 0x2000, RZ ;  /* 0x0000200002027810 */ /* 0x000fe40007f3e0ff */
[----:B------:R-:W-:Y:S02]  /*1c10*/  LEA.HI.X R3, R3, UR9, R4, 0x2, P2 ;  /* 0x0000000903037c11 */ /* 0x000fe400090f1404 */
[----:B------:R-:W-:Y:S02]  /*1c20*/  MOV R4, R0 ;  /* 0x0000000000047202 */ /* 0x000fe40000000f00 */
[----:B------:R-:W-:-:S07]  /*1c30*/  IADD3.X R3, PT, PT, RZ, R3, RZ, P1, !PT ;  /* 0x00000003ff037210 */ /* 0x000fce0000ffe4ff */
.L_x_52:
        /* <DEDUP_REMOVED lines=54> */
.L_x_51:
[----:B------:R-:W-:Y:S05]  /*1fa0*/  BSYNC.RECONVERGENT B2 ;  /* 0x0000000000027941 */ /* 0x000fea0003800200 */
.L_x_50:
[----:B------:R-:W-:Y:S05]  /*1fb0*/  @!P0 BRA `(.L_x_49) ;  /* 0x0000000400388947 */ /* 0x000fea0003800000 */
[----:B------:R-:W-:Y:S01]  /*1fc0*/  ISETP.GE.U32.AND P0, PT, R26, 0x8, PT ;  /* 0x000000081a00780c */ /* 0x000fe20003f06070 */
[----:B------:R-:W-:Y:S01]  /*1fd0*/  BSSY.RECONVERGENT B2, `(.L_x_53) ;  /* 0x0000022000027945 */ /* 0x000fe20003800200 */
[----:B------:R-:W-:-:S04]  /*1fe0*/  LOP3.LUT R17, R5, 0x7, RZ, 0xc0, !PT ;  /* 0x0000000705117812 */ /* 0x000fc800078ec0ff */
[----:B------:R-:W-:-:S07]  /*1ff0*/  ISETP.NE.AND P1, PT, R17, RZ, PT ;  /* 0x000000ff1100720c */ /* 0x000fce0003f25270 */
[----:B------:R-:W-:Y:S06]  /*2000*/  @!P0 BRA `(.L_x_54) ;  /* 0x0000000000788947 */ /* 0x000fec0003800000 */
[----:B------:R-:W0:Y:S01]  /*2010*/  LDCU.64 UR8, c[0x0][0x380] ;  /* 0x00007000ff0877ac */ /* 0x000e220008000a00 */
[----:B------:R-:W-:-:S04]  /*2020*/  IADD3 R3, P0, PT, R4, R11, RZ ;  /* 0x0000000b04037210 */ /* 0x000fc80007f1e0ff */
[----:B------:R-:W-:Y:S02]  /*2030*/  IADD3.X R6, PT, PT, RZ, R12, RZ, P0, !PT ;  /* 0x0000000cff067210 */ /* 0x000fe400007fe4ff */
[----:B0-----:R-:W-:-:S04]  /*2040*/  LEA R2, P0, R3, UR8, 0x2 ;  /* 0x0000000803027c11 */ /* 0x001fc8000f8010ff */
        /* <DEDUP_REMOVED lines=8> */
[----:B------:R0:W5:Y:S01]  /*20d0*/  LDG.E R18, desc[UR6][R2.64+0x1c00] ;  /* 0x001c000602127981 */ /* 0x000162000c1e1900 */
        /* <DEDUP_REMOVED lines=10> */
[----:B0-----:R-:W-:-:S03]  /*2180*/  FADD R2, R15, -UR4 ;  /* 0x800000040f027e21 */ /* 0x001fc60008000000 */
[----:B------:R-:W-:Y:S01]  /*2190*/  FFMA R7, R14, R14, R7 ;  /* 0x0000000e0e077223 */ /* 0x000fe20000000007 */
[----:B------:R-:W-:-:S03]  /*21a0*/  FADD R16, R16, -UR4 ;  /* 0x8000000410107e21 */ /* 0x000fc60008000000 */
[----:B------:R-:W-:Y:S01]  /*21b0*/  FFMA R7, R2, R2, R7 ;  /* 0x0000000202077223 */ /* 0x000fe20000000007 */
[----:B------:R-:W-:-:S03]  /*21c0*/  FADD R18, R18, -UR4 ;  /* 0x8000000412127e21 */ /* 0x000fc60008000000 */
[----:B------:R-:W-:-:S04]  /*21d0*/  FFMA R7, R16, R16, R7 ;  /* 0x0000001010077223 */ /* 0x000fc80000000007 */
[----:B------:R-:W-:-:S07]  /*21e0*/  FFMA R8, R18, R18, R7 ;  /* 0x0000001212087223 */ /* 0x000fce0000000007 */
.L_x_54:
[----:B------:R-:W-:Y:S05]  /*21f0*/  BSYNC.RECONVERGENT B2 ;  /* 0x0000000000027941 */ /* 0x000fea0003800200 */
.L_x_53:
        /* <DEDUP_REMOVED lines=24> */
.L_x_56:
[----:B------:R-:W-:Y:S05]  /*2380*/  BSYNC.RECONVERGENT B2 ;  /* 0x0000000000027941 */ /* 0x000fea0003800200 */
.L_x_55:
[----:B------:R-:W-:Y:S05]  /*2390*/  @!P1 BRA `(.L_x_49) ;  /* 0x0000000000409947 */ /* 0x000fea0003800000 */
[----:B------:R-:W0:Y:S01]  /*23a0*/  LDCU.64 UR8, c[0x0][0x380] ;  /* 0x00007000ff0877ac */ /* 0x000e220008000a00 */
[----:B------:R-:W-:Y:S02]  /*23b0*/  IADD3 R7, P0, PT, R4, R11, RZ ;  /* 0x0000000b04077210 */ /* 0x000fe40007f1e0ff */
[----:B------:R-:W-:Y:S02]  /*23c0*/  IADD3 R4, PT, PT, -R5, RZ, RZ ;  /* 0x000000ff05047210 */ /* 0x000fe40007ffe1ff */
[----:B------:R-:W-:Y:S02]  /*23d0*/  IADD3.X R12, PT, PT, RZ, R12, RZ, P0, !PT ;  /* 0x0000000cff0c7210 */ /* 0x000fe400007fe4ff */
[----:B0-----:R-:W-:-:S04]  /*23e0*/  LEA R6, P1, R7, UR8, 0x2 ;  /* 0x0000000807067c11 */ /* 0x001fc8000f8210ff */
[----:B------:R-:W-:-:S09]  /*23f0*/  LEA.HI.X R7, R7, UR9, R12, 0x2, P1 ;  /* 0x0000000907077c11 */ /* 0x000fd200088f140c */
.L_x_57:
[----:B------:R-:W-:Y:S02]  /*2400*/  MOV R2, R6 ;  /* 0x0000000600027202 */ /* 0x000fe40000000f00 */
[----:B------:R-:W-:-:S05]  /*2410*/  MOV R3, R7 ;  /* 0x0000000700037202 */ /* 0x000fca0000000f00 */
[----:B------:R-:W2:Y:S01]  /*2420*/  LDG.E R2, desc[UR6][R2.64] ;  /* 0x0000000602027981 */ /* 0x000ea2000c1e1900 */
[----:B------:R-:W-:Y:S02]  /*2430*/  IADD3 R4, PT, PT, R4, 0x1, RZ ;  /* 0x0000000104047810 */ /* 0x000fe40007ffe0ff */
[----:B------:R-:W-:Y:S02]  /*2440*/  IADD3 R6, P1, PT, R6, 0x400, RZ ;  /* 0x0000040006067810 */ /* 0x000fe40007f3e0ff */
[----:B------:R-:W-:Y:S02]  /*2450*/  ISETP.NE.AND P0, PT, R4, RZ, PT ;  /* 0x000000ff0400720c */ /* 0x000fe40003f05270 */
[----:B------:R-:W-:Y:S01]  /*2460*/  IADD3.X R7, PT, PT, RZ, R7, RZ, P1, !PT ;  /* 0x00000007ff077210 */ /* 0x000fe20000ffe4ff */
[----:B--2---:R-:W-:-:S04]  /*2470*/  FADD R5, R2, -UR4 ;  /* 0x8000000402057e21 */ /* 0x004fc80008000000 */
[----:B------:R-:W-:-:S06]  /*2480*/  FFMA R8, R5, R5, R8 ;  /* 0x0000000505087223 */ /* 0x000fcc0000000008 */
[----:B------:R-:W-:Y:S05]  /*2490*/  @P0 BRA `(.L_x_57) ;  /* 0xfffffffc00d80947 */ /* 0x000fea000383ffff */
.L_x_49:
[----:B------:R-:W-:Y:S05]  /*24a0*/  BSYNC.RECONVERGENT B1 ;  /* 0x0000000000017941 */ /* 0x000fea0003800200 */
.L_x_47:
[----:B------:R-:W0:Y:S01]  /*24b0*/  S2R R7, SR_LANEID ;  /* 0x0000000000077919 */ /* 0x000e220000000000 */
[----:B------:R-:W-:Y:S02]  /*24c0*/  MOV R3, R8 ;  /* 0x0000000800037202 */ /* 0x000fe40000000f00 */
[----:B------:R-:W-:-:S03]  /*24d0*/  ISETP.NE.AND P5, PT, R0, RZ, PT ;  /* 0x000000ff0000720c */ /* 0x000fc60003fa5270 */
[----:B------:R-:W1:Y:S01]  /*24e0*/  SHFL.DOWN PT, R2, R3, 0x1, 0x1f ;  /* 0x08201f0003027f89 */ /* 0x000e6200000e0000 */
[C---:B0-----:R-:W-:Y:S02]  /*24f0*/  ISETP.GT.AND P0, PT, R7.reuse, 0x1e, PT ;  /* 0x0000001e0700780c */ /* 0x041fe40003f04270 */
[----:B------:R-:W-:-:S11]  /*2500*/  ISETP.NE.AND P1, PT, R7, RZ, PT ;  /* 0x000000ff0700720c */ /* 0x000fd60003f25270 */
[----:B-1----:R-:W-:Y:S01]  /*2510*/  @!P0 FADD R3, R2, R3 ;  /* 0x0000000302038221 */ /* 0x002fe20000000000 */
[----:B------:R-:W-:Y:S01]  /*2520*/  ISETP.GT.AND P0, PT, R7, 0x1d, PT ;  /* 0x0000001d0700780c */ /* 0x000fe20003f04270 */
[----:B------:R-:W0:Y:S01]  /*2530*/  @!P1 S2R R6, SR_CgaCtaId ;  /* 0x0000000000069919 */ /* 0x000e220000008800 */
[----:B------:R-:W-:Y:S02]  /*2540*/  @!P1 MOV R5, 0x400 ;  /* 0x0000040000059802 */ /* 0x000fe40000000f00 */
[----:B------:R-:W-:Y:S01]  /*2550*/  @!P1 SHF.R.U32.HI R4, RZ, 0x3, R0 ;  /* 0x00000003ff049819 */ /* 0x000fe20000011600 */
        /* <DEDUP_REMOVED lines=21> */
[----:B------:R-:W0:Y:S04]  /*26b0*/  LDS R3, [UR4+0xc] ;  /* 0x00000c04ff037984 */ /* 0x000e280008000800 */
[----:B--2---:R-:W1:Y:S04]  /*26c0*/  LDS.128 R4, [UR4+0x10] ;  /* 0x00001004ff047984 */ /* 0x004e680008000c00 */
        /* <DEDUP_REMOVED lines=8> */
.L_x_45:
[----:B------:R-:W-:Y:S05]  /*2750*/  BSYNC.RECONVERGENT B0 ;  /* 0x0000000000007941 */ /* 0x000fea0003800200 */
.L_x_30:
[----:B------:R-:W-:Y:S05]  /*2760*/  @P5 EXIT ;  /* 0x000000000000594d */ /* 0x000fea0003800000 */
[----:B012---:R-:W0:Y:S01]  /*2770*/  LDC.64 R2, c[0x0][0x388] ;  /* 0x0000e200ff027b82 */ /* 0x007e220000000a00 */
[----:B------:R-:W1:Y:S02]  /*2780*/  LDCU UR4, c[0x0][0x39c] ;  /* 0x00007380ff0477ac */ /* 0x000e640008000800 */
[----:B-1----:R-:W-:-:S05]  /*2790*/  FADD R5, R0, UR4 ;  /* 0x0000000400057e21 */ /* 0x002fca0008000000 */
[----:B0-----:R-:W-:Y:S01]  /*27a0*/  STG.E desc[UR6][R2.64], R5 ;  /* 0x0000000502007986 */ /* 0x001fe2000c101906 */
[----:B------:R-:W-:Y:S05]  /*27b0*/  EXIT ;  /* 0x000000000000794d */ /* 0x000fea0003800000 */
.L_x_58:
        /* <DEDUP_REMOVED lines=12> */
.L_x_359:


//--------------------- .text._ZN3cub18CUB_300001_SM_10006detail6reduce18DeviceReduceKernelINS2_10policy_hubIfjN4cuda3std3__44plusIfEEE10Policy1000EN6thrust24THRUST_300001_SM_1000_NS10device_ptrIKfEEjS9_f11variance_opEEvT0_PT3_T1_NS0_13GridEvenShareISL_EET2_T4_ --------------------------
	.section	.text._ZN3cub18CUB_300001_SM_10006detail6reduce18DeviceReduceKernelINS2_10policy_hubIfjN4cuda3std3__44plusIfEEE10Policy1000EN6thrust24THRUST_300001_SM_1000_NS10device_ptrIKfEEjS9_f11variance_opEEvT0_PT3_T1_NS0_13GridEvenShareISL_EET2_T4_,"ax",@progbits
	.align	128
        .global         _ZN3cub18CUB_300001_SM_10006detail6reduce18DeviceReduceKernelINS2_10policy_hubIfjN4cuda3std3__44plusIfEEE10Policy1000EN6thrust24THRUST_300001_SM_1000_NS10device_ptrIKfEEjS9_f11variance_opEEvT0_PT3_T1_NS0_13GridEvenShareISL_EET2_T4_
        .type           _ZN3cub18CUB_300001_SM_10006detail6reduce18DeviceReduceKernelINS2_10policy_hubIfjN4cuda3std3__44plusIfEEE10Policy1000EN6thrust24THRUST_300001_SM_1000_NS10device_ptrIKfEEjS9_f11variance_opEEvT0_PT3_T1_NS0_13GridEvenShareISL_EET2_T4_,@function
        .size           _ZN3cub18CUB_300001_SM_10006detail6reduce18DeviceReduceKernelINS2_10policy_hubIfjN4cuda3std3__44plusIfEEE10Policy1000EN6thrust24THRUST_300001_SM_1000_NS10device_ptrIKfEEjS9_f11variance_opEEvT0_PT3_T1_NS0_13GridEvenShareISL_EET2_T4_,(.L_x_360 - _ZN3cub18CUB_300001_SM_10006detail6reduce18DeviceReduceKernelINS2_10policy_hubIfjN4cuda3std3__44plusIfEEE10Policy1000EN6thrust24THRUST_300001_SM_1000_NS10device_ptrIKfEEjS9_f11variance_opEEvT0_PT3_T1_NS0_13GridEvenShareISL_EET2_T4_)
        .other          _ZN3cub18CUB_300001_SM_10006detail6reduce18DeviceReduceKernelINS2_10policy_hubIfjN4cuda3std3__44plusIfEEE10Policy1000EN6thrust24THRUST_300001_SM_1000_NS10device_ptrIKfEEjS9_f11variance_opEEvT0_PT3_T1_NS0_13GridEvenShareISL_EET2_T4_,@"STO_CUDA_ENTRY STV_DEFAULT"
_ZN3cub18CUB_300001_SM_10006detail6reduce18DeviceReduceKernelINS2_10policy_hubIfjN4cuda3std3__44plusIfEEE10Policy1000EN6thrust24THRUST_300001_SM_1000_NS10device_ptrIKfEEjS9_f11variance_opEEvT0_PT3_T1_NS0_13GridEvenShareISL_EET2_T4_:
.text._ZN3cub18CUB_300001_SM_10006detail6reduce18DeviceReduceKernelINS2_10policy_hubIfjN4cuda3std3__44plusIfEEE10Policy1000EN6thrust24THRUST_300001_SM_1000_NS10device_ptrIKfEEjS9_f11variance_opEEvT0_PT3_T1_NS0_13GridEvenShareISL_EET2_T4_:
[----:B------:R-:W-:Y:S08]  /*0000*/  LDC R1, c[0x0][0x37c] ;  /* 0x0000df00ff017b82 */ /* 0x000ff00000000800 */
[----:B------:R-:W0:Y:S01]  /*0010*/  S2UR UR14, SR_CTAID.X ;  /* 0x00000000000e79c3 */ /* 0x000e220000002500 */
[----:B------:R-:W1:Y:S01]  /*0020*/  LDCU.64 UR8, c[0x0][0x3a8] ;  /* 0x00007500ff0877ac */ /* 0x000e620008000a00 */
[----:B------:R-:W-:Y:S01]  /*0030*/  BSSY.RECONVERGENT B0, `(.L_x_59) ;  /* 0x0000304000007945 */ /* 0x000fe20003800200 */
[----:B------:R-:W2:Y:S01]  /*0040*/  LDCU.64 UR12, c[0x0][0x358] ;  /* 0x00006b00ff0c77ac */ /* 0x000ea20008000a00 */
[----:B-1----:R-:W-:-:S02]  /*0050*/  USHF.L.U32 UR5, UR9, 0xd, URZ ;  /* 0x0000000d09057899 */ /* 0x002fc400080006ff */
[----:B0-----:R-:W-:-:S04]  /*0060*/  UIMAD UR10, UR14, -0x2000, UR8 ;  /* 0xffffe0000e0a78a4 */ /* 0x001fc8000f8e0208 */
[----:B------:R-:W-:-:S09]  /*0070*/  UISETP.GT.U32.AND UP0, UPT, UR10, 0x1fff, UPT ;  /* 0x00001fff0a00788c */ /* 0x000fd2000bf04070 */
[----:B--2---:R-:W-:Y:S05]  /*0080*/  BRA.U UP0, `(.L_x_60) ;  /* 0x0000001500b87547 */ /* 0x004fea000b800000 */
[----:B------:R-:W0:Y:S01]  /*0090*/  S2R R0, SR_TID.X ;  /* 0x0000000000007919 */ /* 0x000e220000002100 */
[----:B------:R-:W1:Y:S01]  /*00a0*/  LDCU UR5, c[0x0][0x3c0] ;  /* 0x00007800ff0577ac */ /* 0x000e620008000800 */
[----:B------:R-:W-:Y:S01]  /*00b0*/  BSSY.RECONVERGENT B1, `(.L_x_61) ;  /* 0x000000e000017945 */ /* 0x000fe20003800200 */
[----:B------:R-:W-:Y:S01]  /*00c0*/  HFMA2 R6, -RZ, RZ, 0, 0 ;  /* 0x00000000ff067431 */ /* 0x000fe200000001ff */
[----:B0-----:R-:W-:Y:S02]  /*00d0*/  ISETP.GE.U32.AND P0, PT, R0, UR10, PT ;  /* 0x0000000a00007c0c */ /* 0x001fe4000bf06070 */
[----:B------:R-:W-:-:S11]  /*00e0*/  MOV R7, R0 ;  /* 0x0000000000077202 */ /* 0x000fd60000000f00 */
[----:B-1----:R-:W-:Y:S05]  /*00f0*/  @P0 BRA `(.L_x_62) ;  /* 0x0000000000240947 */ /* 0x002fea0003800000 */
[----:B------:R-:W0:Y:S01]  /*0100*/  LDC.64 R2, c[0x0][0x380] ;  /* 0x0000e000ff027b82 */ /* 0x000e220000000a00 */
[----:B------:R-:W-:Y:S01]  /*0110*/  MOV R5, UR14 ;  /* 0x0000000e00057c02 */ /* 0x000fe20008000f00 */
[----:B------:R-:W1:Y:S03]  /*0120*/  LDCU UR4, c[0x0][0x3c0] ;  /* 0x00007800ff0477ac */ /* 0x000e660008000800 */
[----:B------:R-:W-:-:S05]  /*0130*/  LEA R5, R5, R0, 0xd ;  /* 0x0000000005057211 */ /* 0x000fca00078e68ff */
[----:B0-----:R-:W-:-:S06]  /*0140*/  IMAD.WIDE.U32 R2, R5, 0x4, R2 ;  /* 0x0000000405027825 */ /* 0x001fcc00078e0002 */
[----:B------:R-:W1:Y:S01]  /*0150*/  LDG.E R2, desc[UR12][R2.64] ;  /* 0x0000000c02027981 */ /* 0x000e62000c1e1900 */
[----:B------:R-:W-:Y:S01]  /*0160*/  IADD3 R7, PT, PT, R0, 0x200, RZ ;  /* 0x0000020000077810 */ /* 0x000fe20007ffe0ff */
[----:B-1----:R-:W-:-:S04]  /*0170*/  FADD R6, R2, -UR4 ;  /* 0x8000000402067e21 */ /* 0x002fc80008000000 */
[----:B------:R-:W-:-:S07]  /*0180*/  FMUL R6, R6, R6 ;  /* 0x0000000606067220 */ /* 0x000fce0000400000 */
.L_x_62:
[----:B------:R-:W-:Y:S05]  /*0190*/  BSYNC.RECONVERGENT B1 ;  /* 0x0000000000017941 */ /* 0x000fea0003800200 */
.L_x_61:
[----:B------:R-:W-:Y:S01]  /*01a0*/  ISETP.GE.U32.AND P0, PT, R7, UR10, PT ;  /* 0x0000000a07007c0c */ /* 0x000fe2000bf06070 */
[----:B------:R-:W-:-:S12]  /*01b0*/  BSSY.RECONVERGENT B1, `(.L_x_63) ;  /* 0x00000ca000017945 */ /* 0x000fd80003800200 */
[----:B------:R-:W-:Y:S05]  /*01c0*/  @P0 BRA `(.L_x_64) ;  /* 0x0000000c00200947 */ /* 0x000fea0003800000 */
[----:B------:R-:W-:Y:S01]  /*01d0*/  LOP3.LUT R2, RZ, R7, RZ, 0x33, !PT ;  /* 0x00000007ff027212 */ /* 0x000fe200078e33ff */
[----:B------:R-:W-:Y:S01]  /*01e0*/  BSSY.RECONVERGENT B2, `(.L_x_65) ;  /* 0x0000065000027945 */ /* 0x000fe20003800200 */
[----:B------:R-:W-:Y:S02]  /*01f0*/  MOV R3, UR14 ;  /* 0x0000000e00037c02 */ /* 0x000fe40008000f00 */
[----:B------:R-:W-:-:S05]  /*0200*/  IADD3 R2, PT, PT, R2, UR8, RZ ;  /* 0x0000000802027c10 */ /* 0x000fca000fffe0ff */
[----:B------:R-:W-:-:S05]  /*0210*/  IMAD R2, R3, -0x2000, R2 ;  /* 0xffffe00003027824 */ /* 0x000fca00078e0202 */
[C---:B------:R-:W-:Y:S02]  /*0220*/  ISETP.GE.U32.AND P0, PT, R2.reuse, 0x1e00, PT ;  /* 0x00001e000200780c */ /* 0x040fe40003f06070 */
[----:B------:R-:W-:-:S04]  /*0230*/  LEA.HI R3, R2, 0x1, RZ, 0x17 ;  /* 0x0000000102037811 */ /* 0x000fc800078fb8ff */
[----:B------:R-:W-:-:S07]  /*0240*/  LOP3.LUT R4, R3, 0xf, RZ, 0xc0, !PT ;  /* 0x0000000f03047812 */ /* 0x000fce00078ec0ff */
[----:B------:R-:W-:Y:S05]  /*0250*/  @!P0 BRA `(.L_x_66) ;  /* 0x0000000400748947 */ /* 0x000fea0003800000 */
[----:B------:R-:W0:Y:S01]  /*0260*/  LDC.64 R12, c[0x0][0x380] ;  /* 0x0000e000ff0c7b82 */ /* 0x000e220000000a00 */
[----:B------:R-:W-:Y:S01]  /*0270*/  MOV R2, UR14 ;  /* 0x0000000e00027c02 */ /* 0x000fe20008000f00 */
[----:B------:R-:W-:Y:S01]  /*0280*/  BSSY.RECONVERGENT B3, `(.L_x_67) ;  /* 0x0000059000037945 */ /* 0x000fe20003800200 */
[----:B------:R-:W-:Y:S02]  /*0290*/  LOP3.LUT R8, R3, 0xfffff0, RZ, 0xc0, !PT ;  /* 0x00fffff003087812 */ /* 0x000fe400078ec0ff */
[----:B------:R-:W-:Y:S02]  /*02a0*/  LEA R2, R2, R7, 0xd ;  /* 0x0000000702027211 */ /* 0x000fe400078e68ff */
[----:B------:R-:W-:Y:S02]  /*02b0*/  LOP3.LUT R5, R7, 0x1000, RZ, 0xfc, !PT ;  /* 0x0000100007057812 */ /* 0x000fe400078efcff */
[----:B------:R-:W-:-:S07]  /*02c0*/  IADD3 R8, PT, PT, -R8, RZ, RZ ;  /* 0x000000ff08087210 */ /* 0x000fce0007ffe1ff */
.L_x_68:
[C---:B------:R-:W-:Y:S01]  /*02d0*/  IADD3 R17, PT, PT, R2.reuse, 0x200, RZ ;  /* 0x0000020002117810 */ /* 0x040fe20007ffe0ff */
[C---:B0-----:R-:W-:Y:S01]  /*02e0*/  IMAD.WIDE.U32 R14, R2.reuse, 0x4, R12 ;  /* 0x00000004020e7825 */ /* 0x041fe200078e000c */
[----:B------:R-:W-:-:S03]  /*02f0*/  IADD3 R11, PT, PT, R2, 0x400, RZ ;  /* 0x00000400020b7810 */ /* 0x000fc60007ffe0ff */
[--C-:B------:R-:W-:Y:S01]  /*0300*/  IMAD.WIDE.U32 R16, R17, 0x4, R12.reuse ;  /* 0x0000000411107825 */ /* 0x100fe200078e000c */
[----:B------:R0:W2:Y:S01]  /*0310*/  LDG.E R7, desc[UR12][R14.64] ;  /* 0x0000000c0e077981 */ /* 0x0000a2000c1e1900 */
[C---:B------:R-:W-:Y:S02]  /*0320*/  IADD3 R29, PT, PT, R2.reuse, 0x600, RZ ;  /* 0x00000600021d7810 */ /* 0x040fe40007ffe0ff */
[--C-:B------:R-:W-:Y:S01]  /*0330*/  IMAD.WIDE.U32 R10, R11, 0x4, R12.reuse ;  /* 0x000000040b0a7825 */ /* 0x100fe200078e000c */
[----:B------:R1:W3:Y:S01]  /*0340*/  LDG.E R9, desc[UR12][R16.64] ;  /* 0x0000000c10097981 */ /* 0x0002e2000c1e1900 */
[C---:B------:R-:W-:Y:S02]  /*0350*/  IADD3 R19, PT, PT, R2.reuse, 0x800, RZ ;  /* 0x0000080002137810 */ /* 0x040fe40007ffe0ff */
[--C-:B------:R-:W-:Y:S02]  /*0360*/  IMAD.WIDE.U32 R28, R29, 0x4, R12.reuse ;  /* 0x000000041d1c7825 */ /* 0x100fe400078e000c */
[----:B------:R4:W5:Y:S01]  /*0370*/  LDG.E R10, desc[UR12][R10.64] ;  /* 0x0000000c0a0a7981 */ /* 0x000962000c1e1900 */
[----:B------:R-:W-:Y:S01]  /*0380*/  IADD3 R23, PT, PT, R2, 0xa00, RZ ;  /* 0x00000a0002177810 */ /* 0x000fe20007ffe0ff */
[----:B------:R-:W-:-:S02]  /*0390*/  IMAD.WIDE.U32 R18, R19, 0x4, R12 ;  /* 0x0000000413127825 */ /* 0x000fc400078e000c */
[----:B------:R4:W5:Y:S01]  /*03a0*/  LDG.E R28, desc[UR12][R28.64] ;  /* 0x0000000c1c1c7981 */ /* 0x000962000c1e1900 */
[C---:B0-----:R-:W-:Y:S01]  /*03b0*/  IADD3 R15, PT, PT, R2.reuse, 0xc00, RZ ;  /* 0x00000c00020f7810 */ /* 0x041fe20007ffe0ff */
[--C-:B------:R-:W-:Y:S02]  /*03c0*/  IMAD.WIDE.U32 R22, R23, 0x4, R12.reuse ;  /* 0x0000000417167825 */ /* 0x100fe400078e000c */
[----:B------:R-:W5:Y:S01]  /*03d0*/  LDG.E R27, desc[UR12][R18.64] ;  /* 0x0000000c121b7981 */ /* 0x000f62000c1e1900 */
[C---:B------:R-:W-:Y:S01]  /*03e0*/  IADD3 R21, PT, PT, R2.reuse, 0xe00, RZ ;  /* 0x00000e0002157810 */ /* 0x040fe20007ffe0ff */
[--C-:B-1----:R-:W-:Y:S02]  /*03f0*/  IMAD.WIDE.U32 R16, R15, 0x4, R12.reuse ;  /* 0x000000040f107825 */ /* 0x102fe400078e000c */
[----:B------:R-:W5:Y:S01]  /*0400*/  LDG.E R26, desc[UR12][R22.64] ;  /* 0x0000000c161a7981 */ /* 0x000f62000c1e1900 */
[----:B----4-:R-:W-:Y:S01]  /*0410*/  IADD3 R11, PT, PT, R2, 0x1000, RZ ;  /* 0x00001000020b7810 */ /* 0x010fe20007ffe0ff */
[----:B------:R-:W-:-:S02]  /*0420*/  IMAD.WIDE.U32 R14, R21, 0x4, R12 ;  /* 0x00000004150e7825 */ /* 0x000fc400078e000c */
[----:B------:R0:W4:Y:S01]  /*0430*/  LDG.E R25, desc[UR12][R16.64] ;  /* 0x0000000c10197981 */ /* 0x000122000c1e1900 */
[----:B------:R-:W-:-:S03]  /*0440*/  IADD3 R21, PT, PT, R2, 0x1200, RZ ;  /* 0x0000120002157810 */ /* 0x000fc60007ffe0ff */
[----:B------:R1:W4:Y:S01]  /*0450*/  LDG.E R24, desc[UR12][R14.64] ;  /* 0x0000000c0e187981 */ /* 0x000322000c1e1900 */
[----:B------:R-:W-:Y:S01]  /*0460*/  IADD3 R29, PT, PT, R2, 0x1600, RZ ;  /* 0x00001600021d7810 */ /* 0x000fe20007ffe0ff */
[----:B------:R-:W-:-:S04]  /*0470*/  IMAD.WIDE.U32 R20, R21, 0x4, R12 ;  /* 0x0000000415147825 */ /* 0x000fc800078e000c */
[--C-:B0-----:R-:W-:Y:S01]  /*0480*/  IMAD.WIDE.U32 R16, R11, 0x4, R12.reuse ;  /* 0x000000040b107825 */ /* 0x101fe200078e000c */
[----:B------:R-:W-:Y:S01]  /*0490*/  IADD3 R11, PT, PT, R2, 0x1400, RZ ;  /* 0x00001400020b7810 */ /* 0x000fe20007ffe0ff */
[----:B------:R-:W4:Y:S04]  /*04a0*/  LDG.E R18, desc[UR12][R20.64] ;  /* 0x0000000c14127981 */ /* 0x000f28000c1e1900 */
[----:B------:R0:W4:Y:S01]  /*04b0*/  LDG.E R19, desc[UR12][R16.64] ;  /* 0x0000000c10137981 */ /* 0x000122000c1e1900 */
[----:B------:R-:W-:-:S04]  /*04c0*/  IMAD.WIDE.U32 R22, R11, 0x4, R12 ;  /* 0x000000040b167825 */ /* 0x000fc800078e000c */
[----:B-1----:R-:W-:Y:S01]  /*04d0*/  IMAD.WIDE.U32 R14, R29, 0x4, R12 ;  /* 0x000000041d0e7825 */ /* 0x002fe200078e000c */
[----:B------:R-:W4:Y:S01]  /*04e0*/  LDG.E R11, desc[UR12][R22.64] ;  /* 0x0000000c160b7981 */ /* 0x000f22000c1e1900 */
[----:B0-----:R-:W-:-:S03]  /*04f0*/  IADD3 R17, PT, PT, R2, 0x1800, RZ ;  /* 0x0000180002117810 */ /* 0x001fc60007ffe0ff */
[----:B------:R0:W4:Y:S01]  /*0500*/  LDG.E R29, desc[UR12][R14.64] ;  /* 0x0000000c0e1d7981 */ /* 0x000122000c1e1900 */
[----:B------:R-:W-:Y:S01]  /*0510*/  IADD3 R21, PT, PT, R2, 0x1a00, RZ ;  /* 0x00001a0002157810 */ /* 0x000fe20007ffe0ff */
[----:B0-----:R-:W-:-:S04]  /*0520*/  IMAD.WIDE.U32 R14, R17, 0x4, R12 ;  /* 0x00000004110e7825 */ /* 0x001fc800078e000c */
[----:B------:R-:W-:Y:S01]  /*0530*/  IMAD.WIDE.U32 R16, R21, 0x4, R12 ;  /* 0x0000000415107825 */ /* 0x000fe200078e000c */
[C---:B------:R-:W-:Y:S01]  /*0540*/  IADD3 R21, PT, PT, R2.reuse, 0x1c00, RZ ;  /* 0x00001c0002157810 */ /* 0x040fe20007ffe0ff */
[----:B------:R-:W4:Y:S01]  /*0550*/  LDG.E R14, desc[UR12][R14.64] ;  /* 0x0000000c0e0e7981 */ /* 0x000f22000c1e1900 */
[----:B------:R-:W-:-:S03]  /*0560*/  IADD3 R23, PT, PT, R2, 0x1e00, RZ ;  /* 0x00001e0002177810 */ /* 0x000fc60007ffe0ff */
[--C-:B------:R-:W-:Y:S01]  /*0570*/  IMAD.WIDE.U32 R20, R21, 0x4, R12.reuse ;  /* 0x0000000415147825 */ /* 0x100fe200078e000c */
[----:B------:R-:W4:Y:S03]  /*0580*/  LDG.E R16, desc[UR12][R16.64] ;  /* 0x0000000c10107981 */ /* 0x000f26000c1e1900 */
[----:B------:R-:W-:Y:S02]  /*0590*/  IMAD.WIDE.U32 R22, R23, 0x4, R12 ;  /* 0x0000000417167825 */ /* 0x000fe400078e000c */
[----:B------:R-:W4:Y:S04]  /*05a0*/  LDG.E R20, desc[UR12][R20.64] ;  /* 0x0000000c14147981 */ /* 0x000f28000c1e1900 */
[----:B------:R-:W4:Y:S01]  /*05b0*/  LDG.E R22, desc[UR12][R22.64] ;  /* 0x0000000c16167981 */ /* 0x000f22000c1e1900 */
[----:B------:R-:W-:-:S04]  /*05c0*/  IADD3 R8, PT, PT, R8, 0x10, RZ ;  /* 0x0000001008087810 */ /* 0x000fc80007ffe0ff */
[----:B------:R-:W-:Y:S02]  /*05d0*/  ISETP.NE.AND P0, PT, R8, RZ, PT ;  /* 0x000000ff0800720c */ /* 0x000fe40003f05270 */
[----:B------:R-:W-:Y:S02]  /*05e0*/  IADD3 R5, PT, PT, R5, 0x2000, RZ ;  /* 0x0000200005057810 */ /* 0x000fe40007ffe0ff */
[----:B------:R-:W-:Y:S01]  /*05f0*/  IADD3 R2, PT, PT, R2, 0x2000, RZ ;  /* 0x0000200002027810 */ /* 0x000fe20007ffe0ff */
[----:B--2---:R-:W-:-:S04]  /*0600*/  FADD R7, R7, -UR5 ;  /* 0x8000000507077e21 */ /* 0x004fc80008000000 */
[----:B------:R-:W-:Y:S01]  /*0610*/  FFMA R6, R7, R7, R6 ;  /* 0x0000000707067223 */ /* 0x000fe20000000006 */
[----:B---3--:R-:W-:-:S04]  /*0620*/  FADD R9, R9, -UR5 ;  /* 0x8000000509097e21 */ /* 0x008fc80008000000 */
[----:B------:R-:W-:Y:S01]  /*0630*/  FFMA R6, R9, R9, R6 ;  /* 0x0000000909067223 */ /* 0x000fe20000000006 */
[----:B-----5:R-:W-:-:S04]  /*0640*/  FADD R7, R10, -UR5 ;  /* 0x800000050a077e21 */ /* 0x020fc80008000000 */
[----:B------:R-:W-:Y:S01]  /*0650*/  FFMA R6, R7, R7, R6 ;  /* 0x0000000707067223 */ /* 0x000fe20000000006 */
[----:B------:R-:W-:Y:S01]  /*0660*/  FADD R7, R28, -UR5 ;  /* 0x800000051c077e21 */ /* 0x000fe20008000000 */
[----:B------:R-:W-:-:S03]  /*0670*/  FADD R27, R27, -UR5 ;  /* 0x800000051b1b7e21 */ /* 0x000fc60008000000 */
[----:B------:R-:W-:Y:S01]  /*0680*/  FFMA R6, R7, R7, R6 ;  /* 0x0000000707067223 */ /* 0x000fe20000000006 */
[----:B------:R-:W-:-:S03]  /*0690*/  FADD R7, R26, -UR5 ;  /* 0x800000051a077e21 */ /* 0x000fc60008000000 */
[----:B------:R-:W-:Y:S01]  /*06a0*/  FFMA R6, R27, R27, R6 ;  /* 0x0000001b1b067223 */ /* 0x000fe20000000006 */
[----:B----4-:R-:W-:-:S03]  /*06b0*/  FADD R25, R25, -UR5 ;  /* 0x8000000519197e21 */ /* 0x010fc60008000000 */
[----:B------:R-:W-:Y:S01]  /*06c0*/  FFMA R6, R7, R7, R6 ;  /* 0x0000000707067223 */ /* 0x000fe20000000006 */
[----:B------:R-:W-:-:S03]  /*06d0*/  FADD R7, R24, -UR5 ;  /* 0x8000000518077e21 */ /* 0x000fc60008000000 */
[----:B------:R-:W-:-:S04]  /*06e0*/  FFMA R6, R25, R25, R6 ;  /* 0x0000001919067223 */ /* 0x000fc80000000006 */
[----:B------:R-:W-:Y:S01]  /*06f0*/  FFMA R6, R7, R7, R6 ;  /* 0x0000000707067223 */ /* 0x000fe20000000006 */
[----:B------:R-:W-:Y:S01]  /*0700*/  FADD R7, R18, -UR5 ;  /* 0x8000000512077e21 */ /* 0x000fe20008000000 */
[----:B------:R-:W-:-:S04]  /*0710*/  FADD R19, R19, -UR5 ;  /* 0x8000000513137e21 */ /* 0x000fc80008000000 */
[----:B------:R-:W-:Y:S01]  /*0720*/  FFMA R6, R19, R19, R6 ;  /* 0x0000001313067223 */ /* 0x000fe20000000006 */
[----:B------:R-:W-:-:S03]  /*0730*/  FADD R11, R11, -UR5 ;  /* 0x800000050b0b7e21 */ /* 0x000fc60008000000 */
[----:B------:R-:W-:Y:S01]  /*0740*/  FFMA R6, R7, R7, R6 ;  /* 0x0000000707067223 */ /* 0x000fe20000000006 */
[----:B------:R-:W-:-:S03]  /*0750*/  FADD R29, R29, -UR5 ;  /* 0x800000051d1d7e21 */ /* 0x000fc60008000000 */
[----:B------:R-:W-:-:S04]  /*0760*/  FFMA R6, R11, R11, R6 ;  /* 0x0000000b0b067223 */ /* 0x000fc80000000006 */
[----:B------:R-:W-:Y:S01]  /*0770*/  FFMA R6, R29, R29, R6 ;  /* 0x0000001d1d067223 */ /* 0x000fe20000000006 */
[----:B------:R-:W-:-:S04]  /*0780*/  FADD R7, R14, -UR5 ;  /* 0x800000050e077e21 */ /* 0x000fc80008000000 */
[----:B------:R-:W-:Y:S01]  /*0790*/  FFMA R6, R7, R7, R6 ;  /* 0x0000000707067223 */ /* 0x000fe20000000006 */
[----:B------:R-:W-:-:S04]  /*07a0*/  FADD R7, R16, -UR5 ;  /* 0x8000000510077e21 */ /* 0x000fc80008000000 */
[----:B------:R-:W-:Y:S01]  /*07b0*/  FFMA R6, R7, R7, R6 ;  /* 0x0000000707067223 */ /* 0x000fe20000000006 */
[----:B------:R-:W-:Y:S01]  /*07c0*/  FADD R7, R20, -UR5 ;  /* 0x8000000514077e21 */ /* 0x000fe20008000000 */
[----:B------:R-:W-:-:S03]  /*07d0*/  FADD R9, R22, -UR5 ;  /* 0x8000000516097e21 */ /* 0x000fc60008000000 */
[----:B------:R-:W-:-:S04]  /*07e0*/  FFMA R6, R7, R7, R6 ;  /* 0x0000000707067223 */ /* 0x000fc80000000006 */
[----:B------:R-:W-:Y:S01]  /*07f0*/  FFMA R6, R9, R9, R6 ;  /* 0x0000000909067223 */ /* 0x000fe20000000006 */
[----:B------:R-:W-:Y:S06]  /*0800*/  @P0 BRA `(.L_x_68) ;  /* 0xfffffff800b00947 */ /* 0x000fec000383ffff */
[----:B------:R-:W-:Y:S05]  /*0810*/  BSYNC.RECONVERGENT B3 ;  /* 0x0000000000037941 */ /* 0x000fea0003800200 */
.L_x_67:
[----:B------:R-:W-:-:S07]  /*0820*/  IADD3 R7, PT, PT, R5, -0x1000, RZ ;  /* 0xfffff00005077810 */ /* 0x000fce0007ffe0ff */
.L_x_66:
[----:B------:R-:W-:Y:S05]  /*0830*/  BSYNC.RECONVERGENT B2 ;  /* 0x0000000000027941 */ /* 0x000fea0003800200 */
.L_x_65:
[----:B------:R-:W-:-:S13]  /*0840*/  ISETP.NE.AND P0, PT, R4, RZ, PT ;  /* 0x000000ff0400720c */ /* 0x000fda0003f05270 */
[----:B------:R-:W-:Y:S05]  /*0850*/  @!P0 BRA `(.L_x_64) ;  /* 0x00000004007c8947 */ /* 0x000fea0003800000 */
[----:B------:R-:W-:Y:S01]  /*0860*/  ISETP.GE.U32.AND P0, PT, R4, 0x8, PT ;  /* 0x000000080400780c */ /* 0x000fe20003f06070 */
[----:B------:R-:W-:Y:S01]  /*0870*/  BSSY.RECONVERGENT B2, `(.L_x_69) ;  /* 0x0000030000027945 */ /* 0x000fe20003800200 */
[----:B------:R-:W-:-:S04]  /*0880*/  LOP3.LUT R22, R3, 0x7, RZ, 0xc0, !PT ;  /* 0x0000000703167812 */ /* 0x000fc800078ec0ff */
[----:B------:R-:W-:-:S07]  /*0890*/  ISETP.NE.AND P1, PT, R22, RZ, PT ;  /* 0x000000ff1600720c */ /* 0x000fce0003f25270 */
[----:B------:R-:W-:Y:S06]  /*08a0*/  @!P0 BRA `(.L_x_70) ;  /* 0x0000000000b08947 */ /* 0x000fec0003800000 */
[----:B------:R-:W0:Y:S01]  /*08b0*/  LDC.64 R4, c[0x0][0x380] ;  /* 0x0000e000ff047b82 */ /* 0x000e220000000a00 */
[----:B------:R-:W-:Y:S01]  /*08c0*/  MOV R2, UR14 ;  /* 0x0000000e00027c02 */ /* 0x000fe20008000f00 */
[----:B------:R-:W1:Y:S03]  /*08d0*/  LDCU UR4, c[0x0][0x3c0] ;  /* 0x00007800ff0477ac */ /* 0x000e660008000800 */
[----:B------:R-:W-:-:S04]  /*08e0*/  LEA R9, R2, R7, 0xd ;  /* 0x0000000702097211 */ /* 0x000fc800078e68ff */
[C---:B------:R-:W-:Y:S02]  /*08f0*/  IADD3 R17, PT, PT, R9.reuse, 0x200, RZ ;  /* 0x0000020009117810 */ /* 0x040fe40007ffe0ff */
[C---:B------:R-:W-:Y:S02]  /*0900*/  IADD3 R19, PT, PT, R9.reuse, 0x400, RZ ;  /* 0x0000040009137810 */ /* 0x040fe40007ffe0ff */
[C---:B------:R-:W-:Y:S01]  /*0910*/  IADD3 R21, PT, PT, R9.reuse, 0x600, RZ ;  /* 0x0000060009157810 */ /* 0x040fe20007ffe0ff */
[----:B0-----:R-:W-:-:S04]  /*0920*/  IMAD.WIDE.U32 R14, R9, 0x4, R4 ;  /* 0x00000004090e7825 */ /* 0x001fc800078e0004 */
[--C-:B------:R-:W-:Y:S01]  /*0930*/  IMAD.WIDE.U32 R16, R17, 0x4, R4.reuse ;  /* 0x0000000411107825 */ /* 0x100fe200078e0004 */
[----:B------:R0:W1:Y:S03]  /*0940*/  LDG.E R2, desc[UR12][R14.64] ;  /* 0x0000000c0e027981 */ /* 0x000066000c1e1900 */
[--C-:B------:R-:W-:Y:S01]  /*0950*/  IMAD.WIDE.U32 R18, R19, 0x4, R4.reuse ;  /* 0x0000000413127825 */ /* 0x100fe200078e0004 */
[----:B------:R2:W3:Y:S01]  /*0960*/  LDG.E R10, desc[UR12][R16.64] ;  /* 0x0000000c100a7981 */ /* 0x0004e2000c1e1900 */
[----:B------:R-:W-:Y:S02]  /*0970*/  IADD3 R25, PT, PT, R9, 0x800, RZ ;  /* 0x0000080009197810 */ /* 0x000fe40007ffe0ff */
[----:B------:R-:W-:Y:S01]  /*0980*/  IMAD.WIDE.U32 R20, R21, 0x4, R4 ;  /* 0x0000000415147825 */ /* 0x000fe200078e0004 */
[----:B------:R-:W4:Y:S01]  /*0990*/  LDG.E R12, desc[UR12][R18.64] ;  /* 0x0000000c120c7981 */ /* 0x000f22000c1e1900 */
[----:B------:R-:W-:-:S02]  /*09a0*/  IADD3 R23, PT, PT, R9, 0xa00, RZ ;  /* 0x00000a0009177810 */ /* 0x000fc40007ffe0ff */
[--C-:B------:R-:W-:Y:S01]  /*09b0*/  IMAD.WIDE.U32 R24, R25, 0x4, R4.reuse ;  /* 0x0000000419187825 */ /* 0x100fe200078e0004 */
[----:B------:R-:W5:Y:S01]  /*09c0*/  LDG.E R11, desc[UR12][R20.64] ;  /* 0x0000000c140b7981 */ /* 0x000f62000c1e1900 */
[----:B------:R-:W-:Y:S02]  /*09d0*/  IADD3 R27, PT, PT, R9, 0xc00, RZ ;  /* 0x00000c00091b7810 */ /* 0x000fe40007ffe0ff */
[--C-:B0-----:R-:W-:Y:S01]  /*09e0*/  IMAD.WIDE.U32 R14, R23, 0x4, R4.reuse ;  /* 0x00000004170e7825 */ /* 0x101fe200078e0004 */
[----:B------:R-:W5:Y:S01]  /*09f0*/  LDG.E R13, desc[UR12][R24.64] ;  /* 0x0000000c180d7981 */ /* 0x000f62000c1e1900 */
[----:B--2---:R-:W-:Y:S02]  /*0a00*/  IADD3 R17, PT, PT, R9, 0xe00, RZ ;  /* 0x00000e0009117810 */ /* 0x004fe40007ffe0ff */
[--C-:B------:R-:W-:Y:S02]  /*0a10*/  IMAD.WIDE.U32 R8, R27, 0x4, R4.reuse ;  /* 0x000000041b087825 */ /* 0x100fe400078e0004 */
[----:B------:R-:W2:Y:S02]  /*0a20*/  LDG.E R14, desc[UR12][R14.64] ;  /* 0x0000000c0e0e7981 */ /* 0x000ea4000c1e1900 */
[----:B------:R-:W-:-:S02]  /*0a30*/  IMAD.WIDE.U32 R4, R17, 0x4, R4 ;  /* 0x0000000411047825 */ /* 0x000fc400078e0004 */
[----:B------:R-:W2:Y:S04]  /*0a40*/  LDG.E R8, desc[UR12][R8.64] ;  /* 0x0000000c08087981 */ /* 0x000ea8000c1e1900 */
[----:B------:R2:W2:Y:S01]  /*0a50*/  LDG.E R4, desc[UR12][R4.64] ;  /* 0x0000000c04047981 */ /* 0x0004a2000c1e1900 */
[----:B------:R-:W-:Y:S01]  /*0a60*/  IADD3 R7, PT, PT, R7, 0x1000, RZ ;  /* 0x0000100007077810 */ /* 0x000fe20007ffe0ff */
[----:B-1----:R-:W-:-:S04]  /*0a70*/  FADD R17, R2, -UR4 ;  /* 0x8000000402117e21 */ /* 0x002fc80008000000 */
[----:B------:R-:W-:Y:S01]  /*0a80*/  FFMA R6, R17, R17, R6 ;  /* 0x0000001111067223 */ /* 0x000fe20000000006 */
[----:B---3--:R-:W-:-:S04]  /*0a90*/  FADD R17, R10, -UR4 ;  /* 0x800000040a117e21 */ /* 0x008fc80008000000 */
[----:B------:R-:W-:Y:S01]  /*0aa0*/  FFMA R6, R17, R17, R6 ;  /* 0x0000001111067223 */ /* 0x000fe20000000006 */
[----:B----4-:R-:W-:Y:S01]  /*0ab0*/  FADD R17, R12, -UR4 ;  /* 0x800000040c117e21 */ /* 0x010fe20008000000 */
[----:B-----5:R-:W-:-:S03]  /*0ac0*/  FADD R11, R11, -UR4 ;  /* 0x800000040b0b7e21 */ /* 0x020fc60008000000 */
[----:B------:R-:W-:Y:S01]  /*0ad0*/  FFMA R6, R17, R17, R6 ;  /* 0x0000001111067223 */ /* 0x000fe20000000006 */
[----:B------:R-:W-:-:S03]  /*0ae0*/  FADD R13, R13, -UR4 ;  /* 0x800000040d0d7e21 */ /* 0x000fc60008000000 */
[----:B------:R-:W-:Y:S01]  /*0af0*/  FFMA R6, R11, R11, R6 ;  /* 0x0000000b0b067223 */ /* 0x000fe20000000006 */
[----:B--2---:R-:W-:-:S03]  /*0b00*/  FADD R5, R14, -UR4 ;  /* 0x800000040e057e21 */ /* 0x004fc60008000000 */
[----:B------:R-:W-:Y:S01]  /*0b10*/  FFMA R6, R13, R13, R6 ;  /* 0x0000000d0d067223 */ /* 0x000fe20000000006 */
[----:B------:R-:W-:-:S03]  /*0b20*/  FADD R9, R8, -UR4 ;  /* 0x8000000408097e21 */ /* 0x000fc60008000000 */
[----:B------:R-:W-:Y:S01]  /*0b30*/  FFMA R6, R5, R5, R6 ;  /* 0x0000000505067223 */ /* 0x000fe20000000006 */
[----:B------:R-:W-:-:S03]  /*0b40*/  FADD R5, R4, -UR4 ;  /* 0x8000000404057e21 */ /* 0x000fc60008000000 */
[----:B------:R-:W-:-:S04]  /*0b50*/  FFMA R6, R9, R9, R6 ;  /* 0x0000000909067223 */ /* 0x000fc80000000006 */
[----:B------:R-:W-:-:S07]  /*0b60*/  FFMA R6, R5, R5, R6 ;  /* 0x0000000505067223 */ /* 0x000fce0000000006 */
.L_x_70:
[----:B------:R-:W-:Y:S05]  /*0b70*/  BSYNC.RECONVERGENT B2 ;  /* 0x0000000000027941 */ /* 0x000fea0003800200 */
.L_x_69:
        /* <DEDUP_REMOVED lines=14> */
[--C-:B------:R-:W-:Y:S02]  /*0c60*/  IMAD.WIDE.U32 R10, R11, 0x4, R4.reuse ;  /* 0x000000040b0a7825 */ /* 0x100fe400078e0004 */
[----:B------:R-:W1:Y:S02]  /*0c70*/  LDG.E R8, desc[UR12][R8.64] ;  /* 0x0000000c08087981 */ /* 0x000e64000c1e1900 */
[--C-:B------:R-:W-:Y:S02]  /*0c80*/  IMAD.WIDE.U32 R12, R15, 0x4, R4.reuse ;  /* 0x000000040f0c7825 */ /* 0x100fe400078e0004 */
[----:B------:R-:W2:Y:S02]  /*0c90*/  LDG.E R10, desc[UR12][R10.64] ;  /* 0x0000000c0a0a7981 */ /* 0x000ea4000c1e1900 */
[----:B------:R-:W-:Y:S02]  /*0ca0*/  IMAD.WIDE.U32 R4, R17, 0x4, R4 ;  /* 0x0000000411047825 */ /* 0x000fe400078e0004 */
        /* <DEDUP_REMOVED lines=11> */
.L_x_72:
[----:B------:R-:W-:Y:S05]  /*0d60*/  BSYNC.RECONVERGENT B2 ;  /* 0x0000000000027941 */ /* 0x000fea0003800200 */
.L_x_71:
[----:B------:R-:W-:Y:S05]  /*0d70*/  @!P1 BRA `(.L_x_64) ;  /* 0x0000000000349947 */ /* 0x000fea0003800000 */
[----:B------:R-:W0:Y:S01]  /*0d80*/  LDC.64 R4, c[0x0][0x380] ;  /* 0x0000e000ff047b82 */ /* 0x000e220000000a00 */
[----:B------:R-:W-:Y:S02]  /*0d90*/  MOV R2, UR14 ;  /* 0x0000000e00027c02 */ /* 0x000fe40008000f00 */
[----:B------:R-:W-:Y:S02]  /*0da0*/  IADD3 R8, PT, PT, -R3, RZ, RZ ;  /* 0x000000ff03087210 */ /* 0x000fe40007ffe1ff */
[----:B------:R-:W-:-:S07]  /*0db0*/  LEA R7, R2, R7, 0xd ;  /* 0x0000000702077211 */ /* 0x000fce00078e68ff */
.L_x_73:
[C---:B0-----:R-:W-:Y:S01]  /*0dc0*/  IMAD.WIDE.U32 R2, R7.reuse, 0x4, R4 ;  /* 0x0000000407027825 */ /* 0x041fe200078e0004 */
        /* <DEDUP_REMOVED lines=8> */
.L_x_64:
[----:B------:R-:W-:Y:S05]  /*0e50*/  BSYNC.RECONVERGENT B1 ;  /* 0x0000000000017941 */ /* 0x000fea0003800200 */
.L_x_63:
[----:B------:R-:W-:-:S09]  /*0e60*/  UISETP.GE.U32.AND UP0, UPT, UR10, 0x200, UPT ;  /* 0x000002000a00788c */ /* 0x000fd2000bf06070 */
[----:B------:R-:W-:Y:S05]  /*0e70*/  BRA.U !UP0, `(.L_x_74) ;  /* 0x0000000108d07547 */ /* 0x000fea000b800000 */
        /* <DEDUP_REMOVED lines=32> */
[----:B-1----:R-:W0:Y:S04]  /*1080*/  LDS.128 R4, [UR4+0x10] ;  /* 0x00001004ff047984 */ /* 0x002e280008000c00 */
[----:B------:R-:W1:Y:S04]  /*1090*/  LDS.128 R12, [UR4+0x20] ;  /* 0x00002004ff0c7984 */ /* 0x000e680008000c00 */
[----:B------:R-:W2:Y:S04]  /*10a0*/  LDS.128 R8, [UR4+0x30] ;  /* 0x00003004ff087984 */ /* 0x000ea80008000c00 */
[----:B------:R-:W3:Y:S01]  /*10b0*/  LDS.128 R16, [UR4+0x40] ;  /* 0x00004004ff107984 */ /* 0x000ee20008000c00 */
[----:B0-----:R-:W-:-:S04]  /*10c0*/  FADD R5, R2, R5 ;  /* 0x0000000502057221 */ /* 0x001fc80000000000 */
[----:B------:R-:W-:-:S04]  /*10d0*/  FADD R6, R5, R6 ;  /* 0x0000000605067221 */ /* 0x000fc80000000000 */
[----:B------:R-:W-:-:S04]  /*10e0*/  FADD R7, R6, R7 ;  /* 0x0000000706077221 */ /* 0x000fc80000000000 */
[----:B-1----:R-:W-:-:S04]  /*10f0*/  FADD R12, R7, R12 ;  /* 0x0000000c070c7221 */ /* 0x002fc80000000000 */
[----:B------:R-:W-:-:S04]  /*1100*/  FADD R13, R12, R13 ;  /* 0x0000000d0c0d7221 */ /* 0x000fc80000000000 */
[----:B------:R-:W-:-:S04]  /*1110*/  FADD R14, R13, R14 ;  /* 0x0000000e0d0e7221 */ /* 0x000fc80000000000 */
[----:B------:R-:W-:-:S04]  /*1120*/  FADD R15, R14, R15 ;  /* 0x0000000f0e0f7221 */ /* 0x000fc80000000000 */
[----:B--2---:R-:W-:-:S04]  /*1130*/  FADD R8, R15, R8 ;  /* 0x000000080f087221 */ /* 0x004fc80000000000 */
[----:B------:R-:W-:-:S04]  /*1140*/  FADD R9, R8, R9 ;  /* 0x0000000908097221 */ /* 0x000fc80000000000 */
[----:B------:R-:W-:-:S04]  /*1150*/  FADD R10, R9, R10 ;  /* 0x0000000a090a7221 */ /* 0x000fc80000000000 */
[----:B------:R-:W-:-:S04]  /*1160*/  FADD R11, R10, R11 ;  /* 0x0000000b0a0b7221 */ /* 0x000fc80000000000 */
[----:B---3--:R-:W-:-:S04]  /*1170*/  FADD R16, R11, R16 ;  /* 0x000000100b107221 */ /* 0x008fc80000000000 */
[----:B------:R-:W-:-:S04]  /*1180*/  FADD R17, R16, R17 ;  /* 0x0000001110117221 */ /* 0x000fc80000000000 */
[----:B------:R-:W-:-:S04]  /*1190*/  FADD R18, R17, R18 ;  /* 0x0000001211127221 */ /* 0x000fc80000000000 */
[----:B------:R-:W-:Y:S01]  /*11a0*/  FADD R2, R18, R19 ;  /* 0x0000001312027221 */ /* 0x000fe20000000000 */
[----:B------:R-:W-:Y:S06]  /*11b0*/  BRA `(.L_x_75) ;  /* 0x0000001c00ac7947 */ /* 0x000fec0003800000 */
.L_x_74:
[----:B------:R-:W0:Y:S01]  /*11c0*/  S2R R8, SR_LANEID ;  /* 0x0000000000087919 */ /* 0x000e220000000000 */
[----:B------:R-:W-:-:S04]  /*11d0*/  LOP3.LUT R2, R0, 0x3e0, RZ, 0xc0, !PT ;  /* 0x000003e000027812 */ /* 0x000fc800078ec0ff */
[----:B------:R-:W-:Y:S02]  /*11e0*/  IADD3 R3, PT, PT, R2, 0x20, RZ ;  /* 0x0000002002037810 */ /* 0x000fe40007ffe0ff */
[----:B------:R-:W-:Y:S02]  /*11f0*/  LOP3.LUT R2, RZ, R2, RZ, 0x33, !PT ;  /* 0x00000002ff027212 */ /* 0x000fe400078e33ff */
[----:B------:R-:W-:Y:S02]  /*1200*/  ISETP.GT.U32.AND P0, PT, R3, UR10, PT ;  /* 0x0000000a03007c0c */ /* 0x000fe4000bf04070 */
[----:B------:R-:W-:-:S04]  /*1210*/  IADD3 R2, PT, PT, R2, UR10, RZ ;  /* 0x0000000a02027c10 */ /* 0x000fc8000fffe0ff */
        /* <DEDUP_REMOVED lines=26> */
[----:B0-----:R-:W-:Y:S01]  /*13c0*/  @!P0 FADD R6, R6, R2 ;  /* 0x0000000206068221 */ /* 0x001fe20000000000 */
[----:B------:R-:W-:-:S04]  /*13d0*/  ISETP.NE.AND P0, PT, R0, RZ, PT ;  /* 0x000000ff0000720c */ /* 0x000fc80003f05270 */
[----:B------:R-:W-:-:S05]  /*13e0*/  MOV R2, R6 ;  /* 0x0000000600027202 */ /* 0x000fca0000000f00 */
[----:B------:R0:W-:Y:S01]  /*13f0*/  @!P1 STS [R5+0x10], R2 ;  /* 0x0000100205009388 */ /* 0x0001e20000000800 */
[----:B------:R-:W-:Y:S06]  /*1400*/  BAR.SYNC.DEFER_BLOCKING 0x0 ;  /* 0x0000000000007b1d */ /* 0x000fec0000010000 */
[----:B------:R-:W-:Y:S05]  /*1410*/  @P0 BRA `(.L_x_75) ;  /* 0x0000001c00140947 */ /* 0x000fea0003800000 */
[----:B------:R-:W1:Y:S01]  /*1420*/  S2UR UR5, SR_CgaCtaId ;  /* 0x00000000000579c3 */ /* 0x000e620000008800 */
[----:B------:R-:W-:Y:S01]  /*1430*/  UMOV UR4, 0x400 ;  /* 0x0000040000047882 */ /* 0x000fe20000000000 */
[----:B------:R-:W-:Y:S02]  /*1440*/  UISETP.GT.U32.AND UP1, UPT, UR10, 0x20, UPT ;  /* 0x000000200a00788c */ /* 0x000fe4000bf24070 */
[----:B------:R-:W-:-:S04]  /*1450*/  UISETP.GT.U32.AND UP0, UPT, UR10, 0x40, UPT ;  /* 0x000000400a00788c */ /* 0x000fc8000bf04070 */
[----:B------:R-:W-:Y:S01]  /*1460*/  PLOP3.LUT P2, PT, PT, PT, UP1, 0x80, 0x8 ;  /* 0x000000000008781c */ /* 0x000fe20003f4f018 */
[----:B------:R-:W-:Y:S01]  /*1470*/  UISETP.GT.U32.AND UP1, UPT, UR10, 0x60, UPT ;  /* 0x000000600a00788c */ /* 0x000fe2000bf24070 */
[----:B------:R-:W-:Y:S01]  /*1480*/  PLOP3.LUT P3, PT, PT, PT, UP0, 0x80, 0x8 ;  /* 0x000000000008781c */ /* 0x000fe20003f6f008 */
[----:B------:R-:W-:-:S04]  /*1490*/  UISETP.GT.U32.AND UP0, UPT, UR10, 0x80, UPT ;  /* 0x000000800a00788c */ /* 0x000fc8000bf04070 */
[----:B------:R-:W-:Y:S01]  /*14a0*/  PLOP3.LUT P1, PT, PT, PT, UP1, 0x80, 0x8 ;  /* 0x000000000008781c */ /* 0x000fe20003f2f018 */
[----:B------:R-:W-:Y:S02]  /*14b0*/  UISETP.GT.U32.AND UP1, UPT, UR10, 0xa0, UPT ;  /* 0x000000a00a00788c */ /* 0x000fe4000bf24070 */
[----:B-1----:R-:W-:-:S09]  /*14c0*/  ULEA UR4, UR5, UR4, 0x18 ;  /* 0x0000000405047291 */ /* 0x002fd2000f8ec0ff */
[----:B------:R-:W1:Y:S04]  /*14d0*/  LDS.128 R16, [UR4+0x10] ;  /* 0x00001004ff107984 */ /* 0x000e680008000c00 */
[----:B0-----:R-:W0:Y:S04]  /*14e0*/  LDS.128 R4, [UR4+0x20] ;  /* 0x00002004ff047984 */ /* 0x001e280008000c00 */
[----:B------:R-:W2:Y:S04]  /*14f0*/  LDS.128 R8, [UR4+0x30] ;  /* 0x00003004ff087984 */ /* 0x000ea80008000c00 */
[----:B------:R-:W3:Y:S01]  /*1500*/  LDS.128 R12, [UR4+0x40] ;  /* 0x00004004ff0c7984 */ /* 0x000ee20008000c00 */
[----:B-1----:R-:W-:Y:S01]  /*1510*/  @P2 FADD R2, R2, R17 ;  /* 0x0000001102022221 */ /* 0x002fe20000000000 */
[----:B------:R-:W-:Y:S01]  /*1520*/  PLOP3.LUT P2, PT, PT, PT, UP0, 0x80, 0x8 ;  /* 0x000000000008781c */ /* 0x000fe20003f4f008 */
[----:B------:R-:W-:-:S02]  /*1530*/  UISETP.GT.U32.AND UP0, UPT, UR10, 0xc0, UPT ;  /* 0x000000c00a00788c */ /* 0x000fc4000bf04070 */
[----:B------:R-:W-:Y:S01]  /*1540*/  @P3 FADD R2, R2, R18 ;  /* 0x0000001202023221 */ /* 0x000fe20000000000 */
[----:B------:R-:W-:Y:S01]  /*1550*/  PLOP3.LUT P3, PT, PT, PT, UP1, 0x80, 0x8 ;  /* 0x000000000008781c */ /* 0x000fe20003f6f018 */
[----:B------:R-:W-:Y:S02]  /*1560*/  UISETP.GT.U32.AND UP1, UPT, UR10, 0xe0, UPT ;  /* 0x000000e00a00788c */ /* 0x000fe4000bf24070 */
[----:B------:R-:W-:Y:S01]  /*1570*/  PLOP3.LUT P4, PT, PT, PT, UP0, 0x80, 0x8 ;  /* 0x000000000008781c */ /* 0x000fe20003f8f008 */
[----:B------:R-:W-:Y:S01]  /*1580*/  @P1 FADD R2, R2, R19 ;  /* 0x0000001302021221 */ /* 0x000fe20000000000 */
[----:B------:R-:W-:Y:S02]  /*1590*/  UISETP.GT.U32.AND UP0, UPT, UR10, 0x100, UPT ;  /* 0x000001000a00788c */ /* 0x000fe4000bf04070 */
[----:B------:R-:W-:Y:S01]  /*15a0*/  PLOP3.LUT P1, PT, PT, PT, UP1, 0x80, 0x8 ;  /* 0x000000000008781c */ /* 0x000fe20003f2f018 */
[----:B------:R-:W-:Y:S01]  /*15b0*/  UISETP.GT.U32.AND UP1, UPT, UR10, 0x120, UPT ;  /* 0x000001200a00788c */ /* 0x000fe2000bf24070 */
[----:B0-----:R-:W-:-:S02]  /*15c0*/  @P2 FADD R2, R2, R4 ;  /* 0x0000000402022221 */ /* 0x001fc40000000000 */
[----:B------:R-:W-:Y:S01]  /*15d0*/  PLOP3.LUT P2, PT, PT, PT, UP0, 0x80, 0x8 ;  /* 0x000000000008781c */ /* 0x000fe20003f4f008 */
[----:B------:R-:W-:Y:S01]  /*15e0*/  UISETP.GT.U32.AND UP0, UPT, UR10, 0x140, UPT ;  /* 0x000001400a00788c */ /* 0x000fe2000bf04070 */
[----:B------:R-:W-:Y:S01]  /*15f0*/  @P3 FADD R2, R2, R5 ;  /* 0x0000000502023221 */ /* 0x000fe20000000000 */
[----:B------:R-:W-:Y:S01]  /*1600*/  PLOP3.LUT P3, PT, PT, PT, UP1, 0x80, 0x8 ;  /* 0x000000000008781c */ /* 0x000fe20003f6f018 */
[----:B------:R-:W-:Y:S02]  /*1610*/  UISETP.GT.U32.AND UP1, UPT, UR10, 0x160, UPT ;  /* 0x000001600a00788c */ /* 0x000fe4000bf24070 */
[----:B------:R-:W-:Y:S01]  /*1620*/  @P4 FADD R2, R2, R6 ;  /* 0x0000000602024221 */ /* 0x000fe20000000000 */
[----:B------:R-:W-:Y:S01]  /*1630*/  PLOP3.LUT P4, PT, PT, PT, UP0, 0x80, 0x8 ;  /* 0x000000000008781c */ /* 0x000fe20003f8f008 */
[----:B------:R-:W-:Y:S02]  /*1640*/  UISETP.GT.U32.AND UP0, UPT, UR10, 0x180, UPT ;  /* 0x000001800a00788c */ /* 0x000fe4000bf04070 */
[----:B------:R-:W-:Y:S01]  /*1650*/  @P1 FADD R2, R2, R7 ;  /* 0x0000000702021221 */ /* 0x000fe20000000000 */
[----:B------:R-:W-:Y:S01]  /*1660*/  PLOP3.LUT P1, PT, PT, PT, UP1, 0x80, 0x8 ;  /* 0x000000000008781c */ /* 0x000fe20003f2f018 */
[----:B------:R-:W-:-:S02]  /*1670*/  UISETP.GT.U32.AND UP1, UPT, UR10, 0x1a0, UPT ;  /* 0x000001a00a00788c */ /* 0x000fc4000bf24070 */
[----:B--2---:R-:W-:Y:S01]  /*1680*/  @P2 FADD R2, R2, R8 ;  /* 0x0000000802022221 */ /* 0x004fe20000000000 */
[----:B------:R-:W-:Y:S01]  /*1690*/  PLOP3.LUT P2, PT, PT, PT, UP0, 0x80, 0x8 ;  /* 0x000000000008781c */ /* 0x000fe20003f4f008 */
[----:B------:R-:W-:Y:S02]  /*16a0*/  UISETP.GT.U32.AND UP0, UPT, UR10, 0x1c0, UPT ;  /* 0x000001c00a00788c */ /* 0x000fe4000bf04070 */
[----:B------:R-:W-:Y:S01]  /*16b0*/  @P3 FADD R2, R2, R9 ;  /* 0x0000000902023221 */ /* 0x000fe20000000000 */
[----:B------:R-:W-:Y:S01]  /*16c0*/  PLOP3.LUT P3, PT, PT, PT, UP1, 0x80, 0x8 ;  /* 0x000000000008781c */ /* 0x000fe20003f6f018 */
[----:B------:R-:W-:Y:S02]  /*16d0*/  UISETP.GT.U32.AND UP1, UPT, UR10, 0x1e0, UPT ;  /* 0x000001e00a00788c */ /* 0x000fe4000bf24070 */
[----:B------:R-:W-:Y:S01]  /*16e0*/  @P4 FADD R2, R2, R10 ;  /* 0x0000000a02024221 */ /* 0x000fe20000000000 */
[----:B------:R-:W-:-:S03]  /*16f0*/  PLOP3.LUT P4, PT, PT, PT, UP0, 0x80, 0x8 ;  /* 0x000000000008781c */ /* 0x000fc60003f8f008 */
[----:B------:R-:W-:Y:S01]  /*1700*/  @P1 FADD R2, R2, R11 ;  /* 0x0000000b02021221 */ /* 0x000fe20000000000 */
[----:B------:R-:W-:-:S03]  /*1710*/  PLOP3.LUT P1, PT, PT, PT, UP1, 0x80, 0x8 ;  /* 0x000000000008781c */ /* 0x000fc60003f2f018 */
[----:B---3--:R-:W-:-:S04]  /*1720*/  @P2 FADD R2, R2, R12 ;  /* 0x0000000c02022221 */ /* 0x008fc80000000000 */
[----:B------:R-:W-:-:S04]  /*1730*/  @P3 FADD R2, R2, R13 ;  /* 0x0000000d02023221 */ /* 0x000fc80000000000 */
[----:B------:R-:W-:-:S04]  /*1740*/  @P4 FADD R2, R2, R14 ;  /* 0x0000000e02024221 */ /* 0x000fc80000000000 */
[----:B------:R-:W-:Y:S01]  /*1750*/  @P1 FADD R2, R2, R15 ;  /* 0x0000000f02021221 */ /* 0x000fe20000000000 */
[----:B------:R-:W-:Y:S06]  /*1760*/  BRA `(.L_x_75) ;  /* 0x0000001800407947 */ /* 0x000fec0003800000 */
.L_x_60:
[----:B------:R-:W0:Y:S01]  /*1770*/  S2R R0, SR_TID.X ;  /* 0x0000000000007919 */ /* 0x000e220000002100 */
[----:B------:R-:W1:Y:S01]  /*1780*/  LDCU.64 UR6, c[0x0][0x380] ;  /* 0x00007000ff0677ac */ /* 0x000e620008000a00 */
[----:B------:R-:W-:Y:S01]  /*1790*/  MOV R3, UR14 ;  /* 0x0000000e00037c02 */ /* 0x000fe20008000f00 */
[----:B------:R-:W2:Y:S01]  /*17a0*/  LDCU UR9, c[0x0][0x3c0] ;  /* 0x00007800ff0977ac */ /* 0x000ea20008000800 */
[----:B-1----:R-:W-:Y:S02]  /*17b0*/  MOV R12, UR6 ;  /* 0x00000006000c7c02 */ /* 0x002fe40008000f00 */
[----:B------:R-:W-:Y:S02]  /*17c0*/  MOV R13, UR7 ;  /* 0x00000007000d7c02 */ /* 0x000fe40008000f00 */
[----:B0-----:R-:W-:-:S05]  /*17d0*/  LEA R3, R3, R0, 0xd ;  /* 0x0000000003037211 */ /* 0x001fca00078e68ff */
[----:B------:R-:W-:-:S05]  /*17e0*/  IMAD.WIDE.U32 R2, R3, 0x4, R12 ;  /* 0x0000000403027825 */ /* 0x000fca00078e000c */
        /* <DEDUP_REMOVED lines=16> */
[----:B------:R-:W-:Y:S01]  /*18f0*/  UISETP.GE.U32.AND UP0, UPT, UR10, UR5, UPT ;  /* 0x000000050a00728c */ /* 0x000fe2000bf06070 */
[----:B--2---:R-:W-:Y:S01]  /*1900*/  FADD R15, R15, -UR9 ;  /* 0x800000090f0f7e21 */ /* 0x004fe20008000000 */
[----:B---3--:R-:W-:-:S03]  /*1910*/  FADD R17, R17, -UR9 ;  /* 0x8000000911117e21 */ /* 0x008fc60008000000 */
[----:B------:R-:W-:Y:S01]  /*1920*/  FMUL R15, R15, R15 ;  /* 0x0000000f0f0f7220 */ /* 0x000fe20000400000 */
[----:B----4-:R-:W-:Y:S01]  /*1930*/  FADD R19, R19, -UR9 ;  /* 0x8000000913137e21 */ /* 0x010fe20008000000 */
[----:B-----5:R-:W-:Y:S01]  /*1940*/  FADD R21, R21, -UR9 ;  /* 0x8000000915157e21 */ /* 0x020fe20008000000 */
[----:B------:R-:W-:Y:S01]  /*1950*/  FADD R4, R4, -UR9 ;  /* 0x8000000904047e21 */ /* 0x000fe20008000000 */
[----:B------:R-:W-:Y:S01]  /*1960*/  FADD R6, R6, -UR9 ;  /* 0x8000000906067e21 */ /* 0x000fe20008000000 */
[----:B------:R-:W-:Y:S01]  /*1970*/  FADD R8, R8, -UR9 ;  /* 0x8000000908087e21 */ /* 0x000fe20008000000 */
[----:B------:R-:W-:Y:S01]  /*1980*/  FADD R11, R11, -UR9 ;  /* 0x800000090b0b7e21 */ /* 0x000fe20008000000 */
[----:B0-----:R-:W-:Y:S01]  /*1990*/  FMUL R3, R17, R17 ;  /* 0x0000001111037220 */ /* 0x001fe20000400000 */
        /* <DEDUP_REMOVED lines=29> */
[----:B------:R-:W-:Y:S06]  /*1b70*/  BRA.U !UP0, `(.L_x_76) ;  /* 0x0000001108747547 */ /* 0x000fec000b800000 */
[----:B------:R-:W-:Y:S01]  /*1b80*/  ULEA UR6, UR14, UR5, 0xd ;  /* 0x000000050e067291 */ /* 0x000fe2000f8e68ff */
[----:B------:R-:W-:Y:S01]  /*1b90*/  LOP3.LUT R2, RZ, R0, RZ, 0x33, !PT ;  /* 0x00000000ff027212 */ /* 0x000fe200078e33ff */
[----:B------:R-:W-:Y:S01]  /*1ba0*/  UIADD3 UR11, UPT, UPT, UR8, -0x2000, URZ ;  /* 0xffffe000080b7890 */ /* 0x000fe2000fffe0ff */
[----:B------:R-:W-:Y:S01]  /*1bb0*/  MOV R3, UR5 ;  /* 0x0000000500037c02 */ /* 0x000fe20008000f00 */
[----:B------:R-:W-:Y:S02]  /*1bc0*/  UMOV UR4, URZ ;  /* 0x000000ff00047c82 */ /* 0x000fe40008000000 */
[----:B------:R-:W-:Y:S01]  /*1bd0*/  UISETP.GT.U32.AND UP0, UPT, UR6, UR11, UPT ;  /* 0x0000000b0600728c */ /* 0x000fe2000bf04070 */
[----:B------:R-:W-:Y:S01]  /*1be0*/  IADD3 R2, PT, PT, -R3, UR8, R2 ;  /* 0x0000000803027c10 */ /* 0x000fe2000fffe102 */
[----:B------:R-:W-:Y:S01]  /*1bf0*/  UMOV UR7, UR6 ;  /* 0x0000000600077c82 */ /* 0x000fe20008000000 */
[----:B------:R-:W-:Y:S02]  /*1c00*/  MOV R3, UR14 ;  /* 0x0000000e00037c02 */ /* 0x000fe40008000f00 */
[----:B------:R-:W-:-:S02]  /*1c10*/  MOV R7, UR6 ;  /* 0x0000000600077c02 */ /* 0x000fc40008000f00 */
[----:B------:R-:W-:Y:S01]  /*1c20*/  MOV R5, UR6 ;  /* 0x0000000600057c02 */ /* 0x000fe20008000f00 */
[----:B------:R-:W-:Y:S01]  /*1c30*/  IMAD R3, R3, -0x2000, R2 ;  /* 0xffffe00003037824 */ /* 0x000fe200078e0202 */
[----:B------:R-:W-:Y:S01]  /*1c40*/  IADD3 R2, PT, PT, R7, 0x1000, R0 ;  /* 0x0000100007027810 */ /* 0x000fe20007ffe000 */
[----:B------:R-:W-:Y:S06]  /*1c50*/  BRA.U UP0, `(.L_x_77) ;  /* 0x00000005001c7547 */ /* 0x000fec000b800000 */
[----:B------:R-:W0:Y:S01]  /*1c60*/  LDC.64 R12, c[0x0][0x380] ;  /* 0x0000e000ff0c7b82 */ /* 0x000e220000000a00 */
[----:B------:R-:W1:Y:S01]  /*1c70*/  LDCU UR9, c[0x0][0x3c0] ;  /* 0x00007800ff0977ac */ /* 0x000e620008000800 */
[----:B------:R-:W2:Y:S01]  /*1c80*/  LDCU UR8, c[0x0][0x3a8] ;  /* 0x00007500ff0877ac */ /* 0x000ea20008000800 */
[----:B------:R-:W-:Y:S01]  /*1c90*/  NOP ;  /* 0x0000000000007918 */ /* 0x000fe20000000000 */
.L_x_78:
[----:B------:R-:W-:-:S05]  /*1ca0*/  IADD3 R7, PT, PT, R0, R5, RZ ;  /* 0x0000000500077210 */ /* 0x000fca0007ffe0ff */
[----:B0-----:R-:W-:-:S05]  /*1cb0*/  IMAD.WIDE.U32 R6, R7, 0x4, R12 ;  /* 0x0000000407067825 */ /* 0x001fca00078e000c */
[----:B------:R-:W1:Y:S04]  /*1cc0*/  LDG.E R24, desc[UR12][R6.64] ;  /* 0x0000000c06187981 */ /* 0x000e68000c1e1900 */
[----:B------:R-:W3:Y:S04]  /*1cd0*/  LDG.E R20, desc[UR12][R6.64+0x3000] ;  /* 0x0030000c06147981 */ /* 0x000ee8000c1e1900 */
[----:B------:R-:W4:Y:S04]  /*1ce0*/  LDG.E R19, desc[UR12][R6.64+0x2800] ;  /* 0x0028000c06137981 */ /* 0x000f28000c1e1900 */
[----:B------:R-:W5:Y:S04]  /*1cf0*/  LDG.E R8, desc[UR12][R6.64+0x4000] ;  /* 0x0040000c06087981 */ /* 0x000f68000c1e1900 */
[----:B------:R-:W2:Y:S04]  /*1d00*/  LDG.E R11, desc[UR12][R6.64+0x7000] ;  /* 0x0070000c060b7981 */ /* 0x000ea8000c1e1900 */
        /* <DEDUP_REMOVED lines=10> */
[----:B------:R0:W2:Y:S01]  /*1db0*/  LDG.E R18, desc[UR12][R6.64+0x7800] ;  /* 0x0078000c06127981 */ /* 0x0000a2000c1e1900 */
[----:B-1----:R-:W-:-:S04]  /*1dc0*/  FADD R24, R24, -UR9 ;  /* 0x8000000918187e21 */ /* 0x002fc80008000000 */
[----:B------:R-:W-:Y:S01]  /*1dd0*/  FFMA R17, R24, R24, R17 ;  /* 0x0000001818117223 */ /* 0x000fe20000000011 */
[----:B---3--:R-:W-:Y:S01]  /*1de0*/  FADD R24, R20, -UR9 ;  /* 0x8000000914187e21 */ /* 0x008fe20008000000 */
[----:B----4-:R-:W-:-:S03]  /*1df0*/  FADD R19, R19, -UR9 ;  /* 0x8000000913137e21 */ /* 0x010fc60008000000 */
[----:B------:R-:W-:Y:S01]  /*1e00*/  FMUL R24, R24, R24 ;  /* 0x0000001818187220 */ /* 0x000fe20000400000 */
[----:B-----5:R-:W-:-:S03]  /*1e10*/  FADD R8, R8, -UR9 ;  /* 0x8000000908087e21 */ /* 0x020fc60008000000 */
[----:B0-----:R-:W-:Y:S01]  /*1e20*/  FFMA R7, R19, R19, R24 ;  /* 0x0000001313077223 */ /* 0x001fe20000000018 */
[----:B--2---:R-:W-:Y:S01]  /*1e30*/  FADD R19, R11, -UR9 ;  /* 0x800000090b137e21 */ /* 0x004fe20008000000 */
[----:B------:R-:W-:Y:S01]  /*1e40*/  FMUL R11, R8, R8 ;  /* 0x00000008080b7220 */ /* 0x000fe20000400000 */
[----:B------:R-:W-:Y:S01]  /*1e50*/  FADD R25, R25, -UR9 ;  /* 0x8000000919197e21 */ /* 0x000fe20008000000 */
        /* <DEDUP_REMOVED lines=10> */
[----:B------:R-:W-:Y:S01]  /*1f00*/  FFMA R11, R4, R4, R11 ;  /* 0x00000004040b7223 */ /* 0x000fe2000000000b */
[----:B------:R-:W-:Y:S01]  /*1f10*/  FADD R22, R22, -UR9 ;  /* 0x8000000916167e21 */ /* 0x000fe20008000000 */
[----:B------:R-:W-:Y:S01]  /*1f20*/  IADD3 R4, PT, PT, -R5, UR8, RZ ;  /* 0x0000000805047c10 */ /* 0x000fe2000fffe1ff */
        /* <DEDUP_REMOVED lines=8> */
[----:B------:R-:W-:Y:S01]  /*1fb0*/  ISETP.GE.U32.AND P0, PT, R4, UR5, PT ;  /* 0x0000000504007c0c */ /* 0x000fe2000bf06070 */
[----:B------:R-:W-:Y:S01]  /*1fc0*/  FADD R6, R17, R6 ;  /* 0x0000000611067221 */ /* 0x000fe20000000000 */
[----:B------:R-:W-:Y:S01]  /*1fd0*/  FADD R7, R22, R7 ;  /* 0x0000000716077221 */ /* 0x000fe20000000000 */
[----:B------:R-:W-:Y:S01]  /*1fe0*/  FADD R11, R11, R16 ;  /* 0x000000100b0b7221 */ /* 0x000fe20000000000 */
[----:B------:R-:W-:-:S02]  /*1ff0*/  FADD R14, R15, R14 ;  /* 0x0000000e0f0e7221 */ /* 0x000fc40000000000 */
[----:B------:R-:W-:Y:S02]  /*2000*/  FADD R6, R6, R7 ;  /* 0x0000000706067221 */ /* 0x000fe40000000000 */
[----:B------:R-:W-:Y:S01]  /*2010*/  FADD R11, R11, R14 ;  /* 0x0000000e0b0b7221 */ /* 0x000fe20000000000 */
[----:B------:R-:W-:-:S03]  /*2020*/  FADD R18, R18, -UR9 ;  /* 0x8000000912127e21 */ /* 0x000fc60008000000 */
[----:B------:R-:W-:-:S04]  /*2030*/  FADD R11, R6, R11 ;  /* 0x0000000b060b7221 */ /* 0x000fc80000000000 */
[----:B------:R-:W-:Y:S01]  /*2040*/  FFMA R17, R18, R18, R11 ;  /* 0x0000001212117223 */ /* 0x000fe2000000000b */
[----:B------:R-:W-:Y:S06]  /*2050*/  @!P0 BRA `(.L_x_76) ;  /* 0x0000000c003c8947 */ /* 0x000fec0003800000 */
[----:B------:R-:W-:Y:S01]  /*2060*/  IADD3 R5, PT, PT, R5, UR5, RZ ;  /* 0x0000000505057c10 */ /* 0x000fe2000fffe0ff */
[----:B------:R-:W-:Y:S01]  /*2070*/  UIADD3 UR4, UPT, UPT, UR4, 0x1, URZ ;  /* 0x0000000104047890 */ /* 0x000fe2000fffe0ff */
[----:B------:R-:W-:Y:S01]  /*2080*/  IADD3 R3, PT, PT, R3, -UR5, RZ ;  /* 0x8000000503037c10 */ /* 0x000fe2000fffe0ff */
[----:B------:R-:W-:Y:S01]  /*2090*/  UIADD3 UR7, UPT, UPT, UR5, UR7, URZ ;  /* 0x0000000705077290 */ /* 0x000fe2000fffe0ff */
[----:B------:R-:W-:Y:S02]  /*20a0*/  ISETP.GT.U32.AND P0, PT, R5, UR11, PT ;  /* 0x0000000b05007c0c */ /* 0x000fe4000bf04070 */
[----:B------:R-:W-:-:S11]  /*20b0*/  IADD3 R2, PT, PT, R2, UR5, RZ ;  /* 0x0000000502027c10 */ /* 0x000fd6000fffe0ff */
[----:B------:R-:W-:Y:S05]  /*20c0*/  @!P0 BRA `(.L_x_78) ;  /* 0xfffffff800f48947 */ /* 0x000fea000383ffff */
.L_x_77:
[----:B------:R-:W-:Y:S01]  /*20d0*/  IADD3 R7, PT, PT, -R5, UR8, RZ ;  /* 0x0000000805077c10 */ /* 0x000fe2000fffe1ff */
[----:B------:R-:W-:Y:S03]  /*20e0*/  BSSY.RECONVERGENT B1, `(.L_x_76) ;  /* 0x00000c6000017945 */ /* 0x000fe60003800200 */
[----:B------:R-:W-:-:S04]  /*20f0*/  ISETP.GE.AND P0, PT, R0, R7, PT ;  /* 0x000000070000720c */ /* 0x000fc80003f06270 */
[----:B------:R-:W-:-:S13]  /*2100*/  ISETP.GE.U32.OR P0, PT, R5, UR8, P0 ;  /* 0x0000000805007c0c */ /* 0x000fda0008706470 */
[----:B------:R-:W-:Y:S05]  /*2110*/  @P0 BRA `(.L_x_79) ;  /* 0x0000000c00080947 */ /* 0x000fea0003800000 */
[----:B------:R-:W0:Y:S01]  /*2120*/  LDC R7, c[0x0][0x3ac] ;  /* 0x0000eb00ff077b82 */ /* 0x000e220000000800 */
[----:B------:R-:W-:Y:S01]  /*2130*/  LOP3.LUT R4, RZ, R0, RZ, 0x33, !PT ;  /* 0x00000000ff047212 */ /* 0x000fe200078e33ff */
[----:B------:R-:W-:Y:S01]  /*2140*/  BSSY.RECONVERGENT B2, `(.L_x_80) ;  /* 0x0000065000027945 */ /* 0x000fe20003800200 */
[----:B------:R-:W-:-:S04]  /*2150*/  MOV R9, UR6 ;  /* 0x0000000600097c02 */ /* 0x000fc80008000f00 */
[----:B------:R-:W-:Y:S01]  /*2160*/  IADD3 R4, PT, PT, -R9, UR8, R4 ;  /* 0x0000000809047c10 */ /* 0x000fe2000fffe104 */
[----:B0-----:R-:W-:-:S04]  /*2170*/  IMAD R7, R7, UR4, RZ ;  /* 0x0000000407077c24 */ /* 0x001fc8000f8e02ff */
[----:B------:R-:W-:-:S05]  /*2180*/  IMAD R4, R7, -0x2000, R4 ;  /* 0xffffe00007047824 */ /* 0x000fca00078e0204 */
[C---:B------:R-:W-:Y:S02]  /*2190*/  ISETP.GE.U32.AND P0, PT, R4.reuse, 0x1e00, PT ;  /* 0x00001e000400780c */ /* 0x040fe40003f06070 */
[----:B------:R-:W-:Y:S02]  /*21a0*/  LEA.HI R6, R4, 0x1, RZ, 0x17 ;  /* 0x0000000104067811 */ /* 0x000fe400078fb8ff */
[----:B------:R-:W-:Y:S02]  /*21b0*/  MOV R4, R0 ;  /* 0x0000000000047202 */ /* 0x000fe40000000f00 */
[----:B------:R-:W-:-:S07]  /*21c0*/  LOP3.LUT R7, R6, 0xf, RZ, 0xc0, !PT ;  /* 0x0000000f06077812 */ /* 0x000fce00078ec0ff */
[----:B------:R-:W-:Y:S05]  /*21d0*/  @!P0 BRA `(.L_x_81) ;  /* 0x00000004006c8947 */ /* 0x000fea0003800000 */
[----:B------:R-:W-:Y:S01]  /*21e0*/  LEA.HI R4, R3, 0x1, RZ, 0x17 ;  /* 0x0000000103047811 */ /* 0x000fe200078fb8ff */
[----:B------:R-:W-:Y:S01]  /*21f0*/  BSSY.RECONVERGENT B3, `(.L_x_82) ;  /* 0x0000058000037945 */ /* 0x000fe20003800200 */
[----:B------:R-:W-:Y:S02]  /*2200*/  LOP3.LUT R8, R0, 0x1000, RZ, 0xfc, !PT ;  /* 0x0000100000087812 */ /* 0x000fe400078efcff */
[----:B------:R-:W-:-:S04]  /*2210*/  LOP3.LUT R4, R4, 0xfffff0, RZ, 0xc0, !PT ;  /* 0x00fffff004047812 */ /* 0x000fc800078ec0ff */
[----:B------:R-:W-:-:S07]  /*2220*/  IADD3 R10, PT, PT, -R4, RZ, RZ ;  /* 0x000000ff040a7210 */ /* 0x000fce0007ffe1ff */
.L_x_83:
[C---:B------:R-:W-:Y:S02]  /*2230*/  IADD3 R25, PT, PT, R2.reuse, -0x1000, RZ ;  /* 0xfffff00002197810 */ /* 0x040fe40007ffe0ff */
[----:B------:R-:W-:-:S03]  /*2240*/  IADD3 R15, PT, PT, R2, -0xe00, RZ ;  /* 0xfffff200020f7810 */ /* 0x000fc60007ffe0ff */
[----:B------:R-:W-:-:S04]  /*2250*/  IMAD.WIDE.U32 R24, R25, 0x4, R12 ;  /* 0x0000000419187825 */ /* 0x000fc800078e000c */
[--C-:B------:R-:W-:Y:S02]  /*2260*/  IMAD.WIDE.U32 R14, R15, 0x4, R12.reuse ;  /* 0x000000040f0e7825 */ /* 0x100fe400078e000c */
[----:B------:R-:W2:Y:S04]  /*2270*/  LDG.E R24, desc[UR12][R24.64] ;  /* 0x0000000c18187981 */ /* 0x000ea8000c1e1900 */
[----:B------:R0:W3:Y:S01]  /*2280*/  LDG.E R16, desc[UR12][R14.64] ;  /* 0x0000000c0e107981 */ /* 0x0000e2000c1e1900 */
[C---:B------:R-:W-:Y:S02]  /*2290*/  IADD3 R19, PT, PT, R2.reuse, -0xc00, RZ ;  /* 0xfffff40002137810 */ /* 0x040fe40007ffe0ff */
[C---:B------:R-:W-:Y:S02]  /*22a0*/  IADD3 R29, PT, PT, R2.reuse, -0xa00, RZ ;  /* 0xfffff600021d7810 */ /* 0x040fe40007ffe0ff */
[C---:B------:R-:W-:Y:S01]  /*22b0*/  IADD3 R23, PT, PT, R2.reuse, -0x800, RZ ;  /* 0xfffff80002177810 */ /* 0x040fe20007ffe0ff */
[----:B------:R-:W-:Y:S01]  /*22c0*/  IMAD.WIDE.U32 R18, R19, 0x4, R12 ;  /* 0x0000000413127825 */ /* 0x000fe200078e000c */
[----:B------:R-:W-:-:S03]  /*22d0*/  IADD3 R21, PT, PT, R2, -0x600, RZ ;  /* 0xfffffa0002157810 */ /* 0x000fc60007ffe0ff */
[--C-:B------:R-:W-:Y:S01]  /*22e0*/  IMAD.WIDE.U32 R28, R29, 0x4, R12.reuse ;  /* 0x000000041d1c7825 */ /* 0x100fe200078e000c */
[----:B------:R-:W4:Y:S03]  /*22f0*/  LDG.E R9, desc[UR12][R18.64] ;  /* 0x0000000c12097981 */ /* 0x000f26000c1e1900 */
[--C-:B------:R-:W-:Y:S01]  /*2300*/  IMAD.WIDE.U32 R22, R23, 0x4, R12.reuse ;  /* 0x0000000417167825 */ /* 0x100fe200078e000c */
[----:B------:R1:W5:Y:S01]  /*2310*/  LDG.E R11, desc[UR12][R28.64] ;  /* 0x0000000c1c0b7981 */ /* 0x000362000c1e1900 */
[C---:B0-----:R-:W-:Y:S02]  /*2320*/  IADD3 R15, PT, PT, R2.reuse, -0x400, RZ ;  /* 0xfffffc00020f7810 */ /* 0x041fe40007ffe0ff */
[----:B------:R-:W-:Y:S01]  /*2330*/  IMAD.WIDE.U32 R20, R21, 0x4, R12 ;  /* 0x0000000415147825 */ /* 0x000fe200078e000c */
[----:B------:R-:W5:Y:S01]  /*2340*/  LDG.E R4, desc[UR12][R22.64] ;  /* 0x0000000c16047981 */ /* 0x000f62000c1e1900 */
[----:B------:R-:W-:-:S02]  /*2350*/  IADD3 R25, PT, PT, R2, -0x200, RZ ;  /* 0xfffffe0002197810 */ /* 0x000fc40007ffe0ff */
[----:B------:R-:W-:Y:S01]  /*2360*/  IMAD.WIDE.U32 R14, R15, 0x4, R12 ;  /* 0x000000040f0e7825 */ /* 0x000fe200078e000c */
[----:B------:R0:W5:Y:S01]  /*2370*/  LDG.E R27, desc[UR12][R20.64] ;  /* 0x0000000c141b7981 */ /* 0x000162000c1e1900 */
[----:B-1----:R-:W-:-:S03]  /*2380*/  IADD3 R29, PT, PT, R2, 0x200, RZ ;  /* 0x00000200021d7810 */ /* 0x002fc60007ffe0ff */
[----:B------:R1:W5:Y:S01]  /*2390*/  LDG.E R26, desc[UR12][R14.64] ;  /* 0x0000000c0e1a7981 */ /* 0x000362000c1e1900 */
[----:B0-----:R-:W-:-:S04]  /*23a0*/  IMAD.WIDE.U32 R20, R25, 0x4, R12 ;  /* 0x0000000419147825 */ /* 0x001fc800078e000c */
[C-C-:B-1----:R-:W-:Y:S01]  /*23b0*/  IMAD.WIDE.U32 R14, R2.reuse, 0x4, R12.reuse ;  /* 0x00000004020e7825 */ /* 0x142fe200078e000c */
[----:B------:R0:W5:Y:S01]  /*23c0*/  LDG.E R19, desc[UR12][R20.64] ;  /* 0x0000000c14137981 */ /* 0x000162000c1e1900 */
[C---:B------:R-:W-:Y:S02]  /*23d0*/  IADD3 R23, PT, PT, R2.reuse, 0x400, RZ ;  /* 0x0000040002177810 */ /* 0x040fe40007ffe0ff */
[--C-:B------:R-:W-:Y:S01]  /*23e0*/  IMAD.WIDE.U32 R28, R29, 0x4, R12.reuse ;  /* 0x000000041d1c7825 */ /* 0x100fe200078e000c */
[----:B------:R1:W5:Y:S01]  /*23f0*/  LDG.E R18, desc[UR12][R14.64] ;  /* 0x0000000c0e127981 */ /* 0x000362000c1e1900 */
[C---:B------:R-:W-:Y:S02]  /*2400*/  IADD3 R25, PT, PT, R2.reuse, 0x600, RZ ;  /* 0x0000060002197810 */ /* 0x040fe40007ffe0ff */
[--C-:B------:R-:W-:Y:S02]  /*2410*/  IMAD.WIDE.U32 R22, R23, 0x4, R12.reuse ;  /* 0x0000000417167825 */ /* 0x100fe400078e000c */
[----:B------:R-:W5:Y:S02]  /*2420*/  LDG.E R28, desc[UR12][R28.64] ;  /* 0x0000000c1c1c7981 */ /* 0x000f64000c1e1900 */
[----:B0-----:R-:W-:Y:S01]  /*2430*/  IMAD.WIDE.U32 R20, R25, 0x4, R12 ;  /* 0x0000000419147825 */ /* 0x001fe200078e000c */
[----:B------:R-:W-:-:S05]  /*2440*/  IADD3 R25, PT, PT, R2, 0x800, RZ ;  /* 0x0000080002197810 */ /* 0x000fca0007ffe0ff */
[----:B-1----:R-:W-:Y:S01]  /*2450*/  IMAD.WIDE.U32 R14, R25, 0x4, R12 ;  /* 0x00000004190e7825 */ /* 0x002fe200078e000c */
[----:B------:R-:W5:Y:S04]  /*2460*/  LDG.E R21, desc[UR12][R20.64] ;  /* 0x0000000c14157981 */ /* 0x000f68000c1e1900 */
[----:B------:R0:W5:Y:S01]  /*2470*/  LDG.E R29, desc[UR12][R22.64] ;  /* 0x0000000c161d7981 */ /* 0x000162000c1e1900 */
[----:B------:R-:W-:-:S03]  /*2480*/  IADD3 R25, PT, PT, R2, 0xc00, RZ ;  /* 0x00000c0002197810 */ /* 0x000fc60007ffe0ff */
[----:B------:R-:W5:Y:S02]  /*2490*/  LDG.E R14, desc[UR12][R14.64] ;  /* 0x0000000c0e0e7981 */ /* 0x000f64000c1e1900 */
[----:B0-----:R-:W-:Y:S01]  /*24a0*/  IMAD.WIDE.U32 R22, R25, 0x4, R12 ;  /* 0x0000000419167825 */ /* 0x001fe200078e000c */
[----:B------:R-:W-:-:S05]  /*24b0*/  IADD3 R25, PT, PT, R2, 0xe00, RZ ;  /* 0x00000e0002197810 */ /* 0x000fca0007ffe0ff */
[----:B------:R-:W5:Y:S01]  /*24c0*/  LDG.E R22, desc[UR12][R22.64] ;  /* 0x0000000c16167981 */ /* 0x000f62000c1e1900 */
[----:B--2---:R-:W-:-:S04]  /*24d0*/  FADD R24, R24, -UR9 ;  /* 0x8000000918187e21 */ /* 0x004fc80008000000 */
[----:B------:R-:W-:Y:S01]  /*24e0*/  FFMA R17, R24, R24, R17 ;  /* 0x0000001818117223 */ /* 0x000fe20000000011 */
[----:B---3--:R-:W-:Y:S01]  /*24f0*/  FADD R16, R16, -UR9 ;  /* 0x8000000910107e21 */ /* 0x008fe20008000000 */
[----:B------:R-:W-:-:S03]  /*2500*/  IADD3 R24, PT, PT, R2, 0xa00, RZ ;  /* 0x00000a0002187810 */ /* 0x000fc60007ffe0ff */
[----:B------:R-:W-:Y:S02]  /*2510*/  FFMA R20, R16, R16, R17 ;  /* 0x0000001010147223 */ /* 0x000fe40000000011 */
[----:B------:R-:W-:-:S06]  /*2520*/  IMAD.WIDE.U32 R16, R24, 0x4, R12 ;  /* 0x0000000418107825 */ /* 0x000fcc00078e000c */
[----:B------:R-:W2:Y:S01]  /*2530*/  LDG.E R16, desc[UR12][R16.64] ;  /* 0x0000000c10107981 */ /* 0x000ea2000c1e1900 */
[----:B------:R-:W-:-:S06]  /*2540*/  IMAD.WIDE.U32 R24, R25, 0x4, R12 ;  /* 0x0000000419187825 */ /* 0x000fcc00078e000c */
[----:B------:R-:W3:Y:S01]  /*2550*/  LDG.E R24, desc[UR12][R24.64] ;  /* 0x0000000c18187981 */ /* 0x000ee2000c1e1900 */
[----:B----4-:R-:W-:Y:S01]  /*2560*/  FADD R9, R9, -UR9 ;  /* 0x8000000909097e21 */ /* 0x010fe20008000000 */
        /* <DEDUP_REMOVED lines=15> */
[----:B------:R-:W-:Y:S01]  /*2660*/  FADD R21, R21, -UR9 ;  /* 0x8000000915157e21 */ /* 0x000fe20008000000 */
[----:B------:R-:W-:Y:S01]  /*2670*/  FADD R29, R29, -UR9 ;  /* 0x800000091d1d7e21 */ /* 0x000fe20008000000 */
[----:B------:R-:W-:-:S03]  /*2680*/  IADD3 R10, PT, PT, R10, 0x10, RZ ;  /* 0x000000100a0a7810 */ /* 0x000fc60007ffe0ff */
[----:B------:R-:W-:Y:S01]  /*2690*/  FFMA R20, R29, R29, R20 ;  /* 0x0000001d1d147223 */ /* 0x000fe20000000014 */
[----:B------:R-:W-:-:S03]  /*26a0*/  FADD R9, R14, -UR9 ;  /* 0x800000090e097e21 */ /* 0x000fc60008000000 */
[----:B------:R-:W-:Y:S01]  /*26b0*/  FFMA R20, R21, R21, R20 ;  /* 0x0000001515147223 */ /* 0x000fe20000000014 */
[----:B------:R-:W-:-:S03]  /*26c0*/  ISETP.NE.AND P0, PT, R10, RZ, PT ;  /* 0x000000ff0a00720c */ /* 0x000fc60003f05270 */
[----:B------:R-:W-:Y:S01]  /*26d0*/  FFMA R20, R9, R9, R20 ;  /* 0x0000000909147223 */ /* 0x000fe20000000014 */
[----:B------:R-:W-:Y:S02]  /*26e0*/  IADD3 R8, PT, PT, R8, 0x2000, RZ ;  /* 0x0000200008087810 */ /* 0x000fe40007ffe0ff */
[----:B------:R-:W-:Y:S01]  /*26f0*/  IADD3 R2, PT, PT, R2, 0x2000, RZ ;  /* 0x0000200002027810 */ /* 0x000fe20007ffe0ff */
[----:B--2---:R-:W-:-:S04]  /*2700*/  FADD R9, R16, -UR9 ;  /* 0x8000000910097e21 */ /* 0x004fc80008000000 */
[----:B------:R-:W-:Y:S01]  /*2710*/  FFMA R20, R9, R9, R20 ;  /* 0x0000000909147223 */ /* 0x000fe20000000014 */
[----:B------:R-:W-:Y:S01]  /*2720*/  FADD R9, R22, -UR9 ;  /* 0x8000000916097e21 */ /* 0x000fe20008000000 */
[----:B---3--:R-:W-:-:S03]  /*2730*/  FADD R17, R24, -UR9 ;  /* 0x8000000918117e21 */ /* 0x008fc60008000000 */
[----:B------:R-:W-:-:S04]  /*2740*/  FFMA R20, R9, R9, R20 ;  /* 0x0000000909147223 */ /* 0x000fc80000000014 */
[----:B------:R-:W-:Y:S01]  /*2750*/  FFMA R17, R17, R17, R20 ;  /* 0x0000001111117223 */ /* 0x000fe20000000014 */
[----:B------:R-:W-:Y:S06]  /*2760*/  @P0 BRA `(.L_x_83) ;  /* 0xfffffff800b00947 */ /* 0x000fec000383ffff */
[----:B------:R-:W-:Y:S05]  /*2770*/  BSYNC.RECONVERGENT B3 ;  /* 0x0000000000037941 */ /* 0x000fea0003800200 */
.L_x_82:
[----:B------:R-:W-:-:S07]  /*2780*/  IADD3 R4, PT, PT, R8, -0x1000, RZ ;  /* 0xfffff00008047810 */ /* 0x000fce0007ffe0ff */
.L_x_81:
[----:B------:R-:W-:Y:S05]  /*2790*/  BSYNC.RECONVERGENT B2 ;  /* 0x0000000000027941 */ /* 0x000fea0003800200 */
.L_x_80:
[----:B------:R-:W-:-:S13]  /*27a0*/  ISETP.NE.AND P0, PT, R7, RZ, PT ;  /* 0x000000ff0700720c */ /* 0x000fda0003f05270 */
[----:B------:R-:W-:Y:S05]  /*27b0*/  @!P0 BRA `(.L_x_79) ;  /* 0x0000000400608947 */ /* 0x000fea0003800000 */
[----:B------:R-:W-:Y:S01]  /*27c0*/  ISETP.GE.U32.AND P0, PT, R7, 0x8, PT ;  /* 0x000000080700780c */ /* 0x000fe20003f06070 */
[----:B------:R-:W-:Y:S01]  /*27d0*/  BSSY.RECONVERGENT B2, `(.L_x_84) ;  /* 0x000002d000027945 */ /* 0x000fe20003800200 */
[----:B------:R-:W-:-:S04]  /*27e0*/  LOP3.LUT R26, R6, 0x7, RZ, 0xc0, !PT ;  /* 0x00000007061a7812 */ /* 0x000fc800078ec0ff */
[----:B------:R-:W-:-:S07]  /*27f0*/  ISETP.NE.AND P1, PT, R26, RZ, PT ;  /* 0x000000ff1a00720c */ /* 0x000fce0003f25270 */
[----:B------:R-:W-:Y:S06]  /*2800*/  @!P0 BRA `(.L_x_85) ;  /* 0x0000000000a48947 */ /* 0x000fec0003800000 */
[----:B------:R-:W-:-:S04]  /*2810*/  IADD3 R9, PT, PT, R4, R5, RZ ;  /* 0x0000000504097210 */ /* 0x000fc80007ffe0ff */
[C---:B------:R-:W-:Y:S01]  /*2820*/  IADD3 R15, PT, PT, R9.reuse, 0x200, RZ ;  /* 0x00000200090f7810 */ /* 0x040fe20007ffe0ff */
[C---:B------:R-:W-:Y:S01]  /*2830*/  IMAD.WIDE.U32 R10, R9.reuse, 0x4, R12 ;  /* 0x00000004090a7825 */ /* 0x040fe200078e000c */
[----:B------:R-:W-:-:S03]  /*2840*/  IADD3 R23, PT, PT, R9, 0x400, RZ ;  /* 0x0000040009177810 */ /* 0x000fc60007ffe0ff */
[--C-:B------:R-:W-:Y:S01]  /*2850*/  IMAD.WIDE.U32 R14, R15, 0x4, R12.reuse ;  /* 0x000000040f0e7825 */ /* 0x100fe200078e000c */
[----:B------:R0:W2:Y:S01]  /*2860*/  LDG.E R7, desc[UR12][R10.64] ;  /* 0x0000000c0a077981 */ /* 0x0000a2000c1e1900 */
[----:B------:R-:W-:Y:S02]  /*2870*/  IADD3 R21, PT, PT, R9, 0x600, RZ ;  /* 0x0000060009157810 */ /* 0x000fe40007ffe0ff */
[--C-:B------:R-:W-:Y:S01]  /*2880*/  IMAD.WIDE.U32 R22, R23, 0x4, R12.reuse ;  /* 0x0000000417167825 */ /* 0x100fe200078e000c */
[----:B------:R1:W3:Y:S01]  /*2890*/  LDG.E R2, desc[UR12][R14.64] ;  /* 0x0000000c0e027981 */ /* 0x0002e2000c1e1900 */
[----:B------:R-:W-:Y:S02]  /*28a0*/  IADD3 R25, PT, PT, R9, 0x800, RZ ;  /* 0x0000080009197810 */ /* 0x000fe40007ffe0ff */
[----:B------:R-:W-:Y:S01]  /*28b0*/  IMAD.WIDE.U32 R20, R21, 0x4, R12 ;  /* 0x0000000415147825 */ /* 0x000fe200078e000c */
[----:B------:R-:W4:Y:S01]  /*28c0*/  LDG.E R16, desc[UR12][R22.64] ;  /* 0x0000000c16107981 */ /* 0x000f22000c1e1900 */
[----:B------:R-:W-:-:S02]  /*28d0*/  IADD3 R27, PT, PT, R9, 0xa00, RZ ;  /* 0x00000a00091b7810 */ /* 0x000fc40007ffe0ff */
[--C-:B------:R-:W-:Y:S01]  /*28e0*/  IMAD.WIDE.U32 R24, R25, 0x4, R12.reuse ;  /* 0x0000000419187825 */ /* 0x100fe200078e000c */
[----:B------:R2:W5:Y:S01]  /*28f0*/  LDG.E R18, desc[UR12][R20.64] ;  /* 0x0000000c14127981 */ /* 0x000562000c1e1900 */
[----:B------:R-:W-:Y:S02]  /*2900*/  IADD3 R29, PT, PT, R9, 0xc00, RZ ;  /* 0x00000c00091d7810 */ /* 0x000fe40007ffe0ff */
[--C-:B0-----:R-:W-:Y:S01]  /*2910*/  IMAD.WIDE.U32 R10, R27, 0x4, R12.reuse ;  /* 0x000000041b0a7825 */ /* 0x101fe200078e000c */
[----:B------:R-:W5:Y:S01]  /*2920*/  LDG.E R19, desc[UR12][R24.64] ;  /* 0x0000000c18137981 */ /* 0x000f62000c1e1900 */
[----:B-1----:R-:W-:Y:S02]  /*2930*/  IADD3 R15, PT, PT, R9, 0xe00, RZ ;  /* 0x00000e00090f7810 */ /* 0x002fe40007ffe0ff */
[--C-:B------:R-:W-:Y:S02]  /*2940*/  IMAD.WIDE.U32 R8, R29, 0x4, R12.reuse ;  /* 0x000000041d087825 */ /* 0x100fe400078e000c */
[----:B------:R-:W5:Y:S02]  /*2950*/  LDG.E R10, desc[UR12][R10.64] ;  /* 0x0000000c0a0a7981 */ /* 0x000f64000c1e1900 */
[----:B------:R-:W-:-:S02]  /*2960*/  IMAD.WIDE.U32 R14, R15, 0x4, R12 ;  /* 0x000000040f0e7825 */ /* 0x000fc400078e000c */
        /* <DEDUP_REMOVED lines=15> */
[----:B------:R-:W-:Y:S01]  /*2a60*/  FFMA R17, R10, R10, R17 ;  /* 0x0000000a0a117223 */ /* 0x000fe20000000011 */
[----:B------:R-:W-:-:S03]  /*2a70*/  FADD R14, R14, -UR9 ;  /* 0x800000090e0e7e21 */ /* 0x000fc60008000000 */
[----:B------:R-:W-:-:S04]  /*2a80*/  FFMA R17, R8, R8, R17 ;  /* 0x0000000808117223 */ /* 0x000fc80000000011 */
[----:B------:R-:W-:-:S07]  /*2a90*/  FFMA R17, R14, R14, R17 ;  /* 0x0000000e0e117223 */ /* 0x000fce0000000011 */
.L_x_85:
[----:B------:R-:W-:Y:S05]  /*2aa0*/  BSYNC.RECONVERGENT B2 ;  /* 0x0000000000027941 */ /* 0x000fea0003800200 */
.L_x_84:
[----:B------:R-:W-:Y:S05]  /*2ab0*/  @!P1 BRA `(.L_x_79) ;  /* 0x0000000000a09947 */ /* 0x000fea0003800000 */
[----:B------:R-:W-:Y:S01]  /*2ac0*/  ISETP.GE.U32.AND P0, PT, R26, 0x4, PT ;  /* 0x000000041a00780c */ /* 0x000fe20003f06070 */
[----:B------:R-:W-:Y:S01]  /*2ad0*/  BSSY.RECONVERGENT B2, `(.L_x_86) ;  /* 0x0000018000027945 */ /* 0x000fe20003800200 */
[----:B------:R-:W-:-:S11]  /*2ae0*/  LOP3.LUT P1, RZ, R6, 0x3, RZ, 0xc0, !PT ;  /* 0x0000000306ff7812 */ /* 0x000fd6000782c0ff */
[----:B------:R-:W-:Y:S05]  /*2af0*/  @!P0 BRA `(.L_x_87) ;  /* 0x0000000000548947 */ /* 0x000fea0003800000 */
[----:B------:R-:W-:-:S04]  /*2b00*/  IADD3 R5, PT, PT, R4, R5, RZ ;  /* 0x0000000504057210 */ /* 0x000fc80007ffe0ff */
[C---:B------:R-:W-:Y:S01]  /*2b10*/  IADD3 R9, PT, PT, R5.reuse, 0x200, RZ ;  /* 0x0000020005097810 */ /* 0x040fe20007ffe0ff */
[C---:B------:R-:W-:Y:S01]  /*2b20*/  IMAD.WIDE.U32 R6, R5.reuse, 0x4, R12 ;  /* 0x0000000405067825 */ /* 0x040fe200078e000c */
[----:B------:R-:W-:-:S03]  /*2b30*/  IADD3 R11, PT, PT, R5, 0x400, RZ ;  /* 0x00000400050b7810 */ /* 0x000fc60007ffe0ff */
[--C-:B------:R-:W-:Y:S01]  /*2b40*/  IMAD.WIDE.U32 R8, R9, 0x4, R12.reuse ;  /* 0x0000000409087825 */ /* 0x100fe200078e000c */
[----:B------:R-:W-:Y:S01]  /*2b50*/  IADD3 R15, PT, PT, R5, 0x600, RZ ;  /* 0x00000600050f7810 */ /* 0x000fe20007ffe0ff */
[----:B------:R-:W2:Y:S02]  /*2b60*/  LDG.E R6, desc[UR12][R6.64] ;  /* 0x0000000c06067981 */ /* 0x000ea4000c1e1900 */
[--C-:B------:R-:W-:Y:S02]  /*2b70*/  IMAD.WIDE.U32 R10, R11, 0x4, R12.reuse ;  /* 0x000000040b0a7825 */ /* 0x100fe400078e000c */
[----:B------:R-:W3:Y:S02]  /*2b80*/  LDG.E R8, desc[UR12][R8.64] ;  /* 0x0000000c08087981 */ /* 0x000ee4000c1e1900 */
[----:B------:R-:W-:Y:S02]  /*2b90*/  IMAD.WIDE.U32 R14, R15, 0x4, R12 ;  /* 0x000000040f0e7825 */ /* 0x000fe400078e000c */
        /* <DEDUP_REMOVED lines=11> */
.L_x_87:
[----:B------:R-:W-:Y:S05]  /*2c50*/  BSYNC.RECONVERGENT B2 ;  /* 0x0000000000027941 */ /* 0x000fea0003800200 */
.L_x_86:
[----:B------:R-:W-:Y:S05]  /*2c60*/  @!P1 BRA `(.L_x_79) ;  /* 0x0000000000349947 */ /* 0x000fea0003800000 */
[----:B------:R-:W-:Y:S02]  /*2c70*/  LOP3.LUT R2, R3, 0xffff, RZ, 0xc0, !PT ;  /* 0x0000ffff03027812 */ /* 0x000fe400078ec0ff */
[----:B------:R-:W-:Y:S02]  /*2c80*/  IADD3 R5, PT, PT, R4, UR7, RZ ;  /* 0x0000000704057c10 */ /* 0x000fe4000fffe0ff */
[----:B------:R-:W-:-:S04]  /*2c90*/  LEA.HI R2, R2, 0x1, RZ, 0x17 ;  /* 0x0000000102027811 */ /* 0x000fc800078fb8ff */
[----:B------:R-:W-:-:S04]  /*2ca0*/  LOP3.LUT R2, R2, 0x3, RZ, 0xc0, !PT ;  /* 0x0000000302027812 */ /* 0x000fc800078ec0ff */
[----:B------:R-:W-:-:S07]  /*2cb0*/  IADD3 R4, PT, PT, -R2, RZ, RZ ;  /* 0x000000ff02047210 */ /* 0x000fce0007ffe1ff */
.L_x_88:
[----:B------:R-:W-:-:S06]  /*2cc0*/  IMAD.WIDE.U32 R2, R5, 0x4, R12 ;  /* 0x0000000405027825 */ /* 0x000fcc00078e000c */
[----:B------:R-:W2:Y:S01]  /*2cd0*/  LDG.E R2, desc[UR12][R2.64] ;  /* 0x0000000c02027981 */ /* 0x000ea2000c1e1900 */
[----:B------:R-:W-:Y:S02]  /*2ce0*/  IADD3 R4, PT, PT, R4, 0x1, RZ ;  /* 0x0000000104047810 */ /* 0x000fe40007ffe0ff */
[----:B------:R-:W-:Y:S02]  /*2cf0*/  IADD3 R5, PT, PT, R5, 0x200, RZ ;  /* 0x0000020005057810 */ /* 0x000fe40007ffe0ff */
[----:B------:R-:W-:Y:S01]  /*2d00*/  ISETP.NE.AND P0, PT, R4, RZ, PT ;  /* 0x000000ff0400720c */ /* 0x000fe20003f05270 */
[----:B--2---:R-:W-:-:S04]  /*2d10*/  FADD R6, R2, -UR9 ;  /* 0x8000000902067e21 */ /* 0x004fc80008000000 */
[----:B------:R-:W-:-:S08]  /*2d20*/  FFMA R17, R6, R6, R17 ;  /* 0x0000000606117223 */ /* 0x000fd00000000011 */
[----:B------:R-:W-:Y:S05]  /*2d30*/  @P0 BRA `(.L_x_88) ;  /* 0xfffffffc00e00947 */ /* 0x000fea000383ffff */
.L_x_79:
[----:B------:R-:W-:Y:S05]  /*2d40*/  BSYNC.RECONVERGENT B1 ;  /* 0x0000000000017941 */ /* 0x000fea0003800200 */
.L_x_76:
[----:B------:R-:W0:Y:S01]  /*2d50*/  S2R R6, SR_LANEID ;  /* 0x0000000000067919 */ /* 0x000e220000000000 */
        /* <DEDUP_REMOVED lines=30> */
[----:B--2---:R-:W0:Y:S04]  /*2f40*/  LDS.128 R4, [UR4+0x10] ;  /* 0x00001004ff047984 */ /* 0x004e280008000c00 */
        /* <DEDUP_REMOVED lines=17> */
[----:B------:R-:W-:-:S07]  /*3060*/  FADD R2, R18, R19 ;  /* 0x0000001312027221 */ /* 0x000fce0000000000 */
.L_x_75:
[----:B------:R-:W-:Y:S05]  /*3070*/  BSYNC.RECONVERGENT B0 ;  /* 0x0000000000007941 */ /* 0x000fea0003800200 */
.L_x_59:
[----:B------:R-:W-:Y:S05]  /*3080*/  @P0 EXIT ;  /* 0x000000000000094d */ /* 0x000fea0003800000 */
[----:B------:R-:W3:Y:S02]  /*3090*/  LDCU.64 UR4, c[0x0][0x388] ;  /* 0x00007100ff0477ac */ /* 0x000ee40008000a00 */
[----:B---3--:R-:W-:-:S06]  /*30a0*/  UIMAD.WIDE.U32 UR4, UR14, 0x4, UR4 ;  /* 0x000000040e0478a5 */ /* 0x008fcc000f8e0004 */
[----:B-12---:R-:W-:Y:S02]  /*30b0*/  MOV R4, UR4 ;  /* 0x0000000400047c02 */ /* 0x006fe40008000f00 */
[----:B0-----:R-:W-:-:S05]  /*30c0*/  MOV R5, UR5 ;  /* 0x0000000500057c02 */ /* 0x001fca0008000f00 */
[----:B------:R-:W-:Y:S01]  /*30d0*/  STG.E desc[UR12][R4.64], R2 ;  /* 0x0000000204007986 */ /* 0x000fe2000c10190c */
[----:B------:R-:W-:Y:S05]  /*30e0*/  EXIT ;  /* 0x000000000000794d */ /* 0x000fea0003800000 */
.L_x_89:
        /* <DEDUP_REMOVED lines=9> */
.L_x_360:


//--------------------- .text._ZN3cub18CUB_300001_SM_10006detail6reduce28DeviceReduceSingleTileKernelINS2_10policy_hubIfjN4cuda3std3__44plusIfEEE10Policy1000EN6thrust24THRUST_300001_SM_1000_NS10device_ptrIKfEEPfjS9_ff11variance_opEEvT0_T1_T2_T3_T4_T6_ --------------------------
	.section	.text._ZN3cub18CUB_300001_SM_10006detail6reduce28DeviceReduceSingleTileKernelINS2_10policy_hubIfjN4cuda3std3__44plusIfEEE10Policy1000EN6thrust24THRUST_300001_SM_1000_NS10device_ptrIKfEEPfjS9_ff11variance_opEEvT0_T1_T2_T3_T4_T6_,"ax",@progbits
	.align	128
        .global         _ZN3cub18CUB_300001_SM_10006detail6reduce28DeviceReduceSingleTileKernelINS2_10policy_hubIfjN4cuda3std3__44plusIfEEE10Policy1000EN6thrust24THRUST_300001_SM_1000_NS10device_ptrIKfEEPfjS9_ff11variance_opEEvT0_T1_T2_T3_T4_T6_
        .type           _ZN3cub18CUB_300001_SM_10006detail6reduce28DeviceReduceSingleTileKernelINS2_10policy_hubIfjN4cuda3std3__44plusIfEEE10Policy1000EN6thrust24THRUST_300001_SM_1000_NS10device_ptrIKfEEPfjS9_ff11variance_opEEvT0_T1_T2_T3_T4_T6_,@function
        .size           _ZN3cub18CUB_300001_SM_10006detail6reduce28DeviceReduceSingleTileKernelINS2_10policy_hubIfjN4cuda3std3__44plusIfEEE10Policy1000EN6thrust24THRUST_300001_SM_1000_NS10device_ptrIKfEEPfjS9_ff11variance_opEEvT0_T1_T2_T3_T4_T6_,(.L_x_361 - _ZN3cub18CUB_300001_SM_10006detail6reduce28DeviceReduceSingleTileKernelINS2_10policy_hubIfjN4cuda3std3__44plusIfEEE10Policy1000EN6thrust24THRUST_300001_SM_1000_NS10device_ptrIKfEEPfjS9_ff11variance_opEEvT0_T1_T2_T3_T4_T6_)
        .other          _ZN3cub18CUB_300001_SM_10006detail6reduce28DeviceReduceSingleTileKernelINS2_10policy_hubIfjN4cuda3std3__44plusIfEEE10Policy1000EN6thrust24THRUST_300001_SM_1000_NS10device_ptrIKfEEPfjS9_ff11variance_opEEvT0_T1_T2_T3_T4_T6_,@"STO_CUDA_ENTRY STV_DEFAULT"
_ZN3cub18CUB_300001_SM_10006detail6reduce28DeviceReduceSingleTileKernelINS2_10policy_hubIfjN4cuda3std3__44plusIfEEE10Policy1000EN6thrust24THRUST_300001_SM_1000_NS10device_ptrIKfEEPfjS9_ff11variance_opEEvT0_T1_T2_T3_T4_T6_:
.text._ZN3cub18CUB_300001_SM_10006detail6reduce28DeviceReduceSingleTileKernelINS2_10policy_hubIfjN4cuda3std3__44plusIfEEE10Policy1000EN6thrust24THRUST_300001_SM_1000_NS10device_ptrIKfEEPfjS9_ff11variance_opEEvT0_T1_T2_T3_T4_T6_:
[----:B------:R-:W-:Y:S01]  /*0000*/  LDC R1, c[0x0][0x37c] ;  /* 0x0000df00ff017b82 */ /* 0x000fe20000000800 */
[----:B------:R-:W0:Y:S01]  /*0010*/  LDCU UR4, c[0x0][0x390] ;  /* 0x00007200ff0477ac */ /* 0x000e220008000800 */
[----:B------:R-:W1:Y:S01]  /*0020*/  LDCU.64 UR6, c[0x0][0x358] ;  /* 0x00006b00ff0677ac */ /* 0x000e620008000a00 */
[----:B0-----:R-:W-:-:S04]  /*0030*/  MOV R4, UR4 ;  /* 0x0000000400047c02 */ /* 0x001fc80008000f00 */
[----:B------:R-:W-:-:S13]  /*0040*/  ISETP.NE.AND P0, PT, R4, RZ, PT ;  /* 0x000000ff0400720c */ /* 0x000fda0003f05270 */
        /* <DEDUP_REMOVED lines=8> */
.L_x_90:
[----:B------:R-:W-:Y:S01]  /*00d0*/  ISETP.GT.U32.AND P0, PT, R4, 0x1fff, PT ;  /* 0x00001fff0400780c */ /* 0x000fe20003f04070 */
[----:B------:R-:W-:-:S12]  /*00e0*/  BSSY.RECONVERGENT B0, `(.L_x_91) ;  /* 0x000029f000007945 */ /* 0x000fd80003800200 */
        /* <DEDUP_REMOVED lines=15> */
.L_x_94:
[----:B------:R-:W-:Y:S05]  /*01e0*/  BSYNC.RECONVERGENT B1 ;  /* 0x0000000000017941 */ /* 0x000fea0003800200 */
.L_x_93:
        /* <DEDUP_REMOVED lines=17> */
.L_x_99:
        /* <DEDUP_REMOVED lines=23> */
[----:B---3--:R-:W-:-:S04]  /*0470*/  FADD R25, R24, -UR5 ;  /* 0x8000000518197e21 */ /* 0x008fc80008000000 */
[----:B------:R-:W-:Y:S01]  /*0480*/  FFMA R0, R25, R25, R0 ;  /* 0x0000001919007223 */ /* 0x000fe20000000000 */
[----:B----4-:R-:W-:Y:S01]  /*0490*/  FADD R25, R26, -UR5 ;  /* 0x800000051a197e21 */ /* 0x010fe20008000000 */
        /* <DEDUP_REMOVED lines=27> */
[----:B------:R-:W-:Y:S06]  /*0650*/  @P0 BRA `(.L_x_99) ;  /* 0xfffffffc00280947 */ /* 0x000fec000383ffff */
.L_x_98:
[----:B------:R-:W-:Y:S05]  /*0660*/  BSYNC.RECONVERGENT B2 ;  /* 0x0000000000027941 */ /* 0x000fea0003800200 */
.L_x_97:
        /* <DEDUP_REMOVED lines=18> */
[----:B-1----:R-:W-:-:S04]  /*0790*/  FADD R9, R8, -UR4 ;  /* 0x8000000408097e21 */ /* 0x002fc80008000000 */
        /* <DEDUP_REMOVED lines=15> */
.L_x_101:
[----:B------:R-:W-:Y:S05]  /*0890*/  BSYNC.RECONVERGENT B2 ;  /* 0x0000000000027941 */ /* 0x000fea0003800200 */
.L_x_100:
        /* <DEDUP_REMOVED lines=22> */
.L_x_103:
[----:B------:R-:W-:Y:S05]  /*0a00*/  BSYNC.RECONVERGENT B2 ;  /* 0x0000000000027941 */ /* 0x000fea0003800200 */
.L_x_102:
[----:B------:R-:W-:Y:S05]  /*0a10*/  @!P1 BRA `(.L_x_96) ;  /* 0x0000000000389947 */ /* 0x000fea0003800000 */
[----:B------:R-:W0:Y:S01]  /*0a20*/  LDC.64 R2, c[0x0][0x380] ;  /* 0x0000e000ff027b82 */ /* 0x000e220000000a00 */
[----:B------:R-:W-:Y:S01]  /*0a30*/  IADD3 R6, PT, PT, -R6, RZ, RZ ;  /* 0x000000ff06067210 */ /* 0x000fe20007ffe1ff */
[----:B0-----:R-:W-:-:S03]  /*0a40*/  IMAD.WIDE.U32 R2, R7, 0x4, R2 ;  /* 0x0000000407027825 */ /* 0x001fc600078e0002 */
[----:B------:R-:W-:-:S07]  /*0a50*/  MOV R8, R2 ;  /* 0x0000000200087202 */ /* 0x000fce0000000f00 */
.L_x_104:
[----:B------:R-:W-:Y:S01]  /*0a60*/  MOV R2, R8 ;  /* 0x0000000800027202 */ /* 0x000fe20000000f00 */
[----:B------:R-:W0:Y:S05]  /*0a70*/  LDCU UR4, c[0x0][0x39c] ;  /* 0x00007380ff0477ac */ /* 0x000e2a0008000800 */
[----:B------:R1:W0:Y:S01]  /*0a80*/  LDG.E R2, desc[UR6][R2.64] ;  /* 0x0000000602027981 */ /* 0x000222000c1e1900 */
[----:B------:R-:W-:Y:S02]  /*0a90*/  IADD3 R6, PT, PT, R6, 0x1, RZ ;  /* 0x0000000106067810 */ /* 0x000fe40007ffe0ff */
[----:B------:R-:W-:Y:S02]  /*0aa0*/  IADD3 R8, P1, PT, R8, 0x800, RZ ;  /* 0x0000080008087810 */ /* 0x000fe40007f3e0ff */
[----:B------:R-:W-:-:S02]  /*0ab0*/  ISETP.NE.AND P0, PT, R6, RZ, PT ;  /* 0x000000ff0600720c */ /* 0x000fc40003f05270 */
[----:B-1----:R-:W-:Y:S01]  /*0ac0*/  IADD3.X R3, PT, PT, RZ, R3, RZ, P1, !PT ;  /* 0x00000003ff037210 */ /* 0x002fe20000ffe4ff */
[----:B0-----:R-:W-:-:S04]  /*0ad0*/  FADD R7, R2, -UR4 ;  /* 0x8000000402077e21 */ /* 0x001fc80008000000 */
[----:B------:R-:W-:-:S06]  /*0ae0*/  FFMA R0, R7, R7, R0 ;  /* 0x0000000707007223 */ /* 0x000fcc0000000000 */
[----:B------:R-:W-:Y:S05]  /*0af0*/  @P0 BRA `(.L_x_104) ;  /* 0xfffffffc00d80947 */ /* 0x000fea000383ffff */
.L_x_96:
[----:B------:R-:W-:Y:S05]  /*0b00*/  BSYNC.RECONVERGENT B1 ;  /* 0x0000000000017941 */ /* 0x000fea0003800200 */
.L_x_95:
[----:B------:R-:W-:Y:S02]  /*0b10*/  ISETP.GE.U32.AND P0, PT, R4, 0x200, PT ;  /* 0x000002000400780c */ /* 0x000fe40003f06070 */
        /* <DEDUP_REMOVED lines=34> */
[----:B------:R-:W0:Y:S04]  /*0d40*/  LDS.128 R4, [UR4+0x10] ;  /* 0x00001004ff047984 */ /* 0x000e280008000c00 */
[----:B------:R-:W2:Y:S04]  /*0d50*/  LDS.128 R12, [UR4+0x20] ;  /* 0x00002004ff0c7984 */ /* 0x000ea80008000c00 */
[----:B------:R-:W3:Y:S04]  /*0d60*/  LDS.128 R8, [UR4+0x30] ;  /* 0x00003004ff087984 */ /* 0x000ee80008000c00 */
[----:B------:R-:W4:Y:S01]  /*0d70*/  LDS.128 R16, [UR4+0x40] ;  /* 0x00004004ff107984 */ /* 0x000f220008000c00 */
[----:B0-----:R-:W-:-:S04]  /*0d80*/  FADD R5, R0, R5 ;  /* 0x0000000500057221 */ /* 0x001fc80000000000 */
        /* <DEDUP_REMOVED lines=9> */
[----:B------:R-:W-:-:S04]  /*0e20*/  FADD R11, R10, R11 ;  /* 0x0000000b0a0b7221 */ /* 0x000fc80000000000 */
[----:B----4-:R-:W-:-:S04]  /*0e30*/  FADD R16, R11, R16 ;  /* 0x000000100b107221 */ /* 0x010fc80000000000 */
[----:B------:R-:W-:-:S04]  /*0e40*/  FADD R17, R16, R17 ;  /* 0x0000001110117221 */ /* 0x000fc80000000000 */
[----:B------:R-:W-:-:S04]  /*0e50*/  FADD R18, R17, R18 ;  /* 0x0000001211127221 */ /* 0x000fc80000000000 */
[----:B------:R-:W-:Y:S01]  /*0e60*/  FADD R0, R18, R19 ;  /* 0x0000001312007221 */ /* 0x000fe20000000000 */
[----:B------:R-:W-:Y:S06]  /*0e70*/  BRA `(.L_x_106) ;  /* 0x0000001c00147947 */ /* 0x000fec0003800000 */
.L_x_105:
[----:B------:R-:W0:Y:S01]  /*0e80*/  S2R R6, SR_LANEID ;  /* 0x0000000000067919 */ /* 0x000e220000000000 */
[----:B------:R-:W-:-:S04]  /*0e90*/  LOP3.LUT R0, R5, 0x3e0, RZ, 0xc0, !PT ;  /* 0x000003e005007812 */ /* 0x000fc800078ec0ff */
        /* <DEDUP_REMOVED lines=40> */
[C---:B------:R-:W-:Y:S02]  /*1120*/  ISETP.GT.U32.AND P1, PT, R4.reuse, 0x60, PT ;  /* 0x000000600400780c */ /* 0x040fe40003f24070 */
[----:B------:R-:W-:Y:S01]  /*1130*/  ISETP.GT.U32.AND P4, PT, R4, 0xc0, PT ;  /* 0x000000c00400780c */ /* 0x000fe20003f84070 */
[----:B-1----:R-:W-:-:S09]  /*1140*/  ULEA UR4, UR5, UR4, 0x18 ;  /* 0x0000000405047291 */ /* 0x002fd2000f8ec0ff */
[----:B------:R-:W0:Y:S04]  /*1150*/  LDS.128 R20, [UR4+0x10] ;  /* 0x00001004ff147984 */ /* 0x000e280008000c00 */
[----:B------:R-:W1:Y:S04]  /*1160*/  LDS.128 R8, [UR4+0x20] ;  /* 0x00002004ff087984 */ /* 0x000e680008000c00 */
[----:B------:R-:W2:Y:S04]  /*1170*/  LDS.128 R12, [UR4+0x30] ;  /* 0x00003004ff0c7984 */ /* 0x000ea80008000c00 */
[----:B------:R-:W3:Y:S01]  /*1180*/  LDS.128 R16, [UR4+0x40] ;  /* 0x00004004ff107984 */ /* 0x000ee20008000c00 */
[----:B0-----:R-:W-:Y:S01]  /*1190*/  @P2 FADD R0, R0, R21 ;  /* 0x0000001500002221 */ /* 0x001fe20000000000 */
[----:B------:R-:W-:-:S03]  /*11a0*/  ISETP.GT.U32.AND P2, PT, R4, 0x80, PT ;  /* 0x000000800400780c */ /* 0x000fc60003f44070 */
[----:B------:R-:W-:Y:S01]  /*11b0*/  @P3 FADD R0, R0, R22 ;  /* 0x0000001600003221 */ /* 0x000fe20000000000 */
[----:B------:R-:W-:-:S03]  /*11c0*/  ISETP.GT.U32.AND P3, PT, R4, 0xa0, PT ;  /* 0x000000a00400780c */ /* 0x000fc60003f64070 */
[----:B------:R-:W-:Y:S01]  /*11d0*/  @P1 FADD R0, R0, R23 ;  /* 0x0000001700001221 */ /* 0x000fe20000000000 */
[----:B------:R-:W-:-:S05]  /*11e0*/  ISETP.GT.U32.AND P1, PT, R4, 0xe0, PT ;  /* 0x000000e00400780c */ /* 0x000fca0003f24070 */
[----:B-1----:R-:W-:Y:S01]  /*11f0*/  @P2 FADD R0, R0, R8 ;  /* 0x0000000800002221 */ /* 0x002fe20000000000 */
[----:B------:R-:W-:-:S03]  /*1200*/  ISETP.GT.U32.AND P2, PT, R4, 0x100, PT ;  /* 0x000001000400780c */ /* 0x000fc60003f44070 */
[----:B------:R-:W-:Y:S01]  /*1210*/  @P3 FADD R0, R0, R9 ;  /* 0x0000000900003221 */ /* 0x000fe20000000000 */
[----:B------:R-:W-:-:S03]  /*1220*/  ISETP.GT.U32.AND P3, PT, R4, 0x120, PT ;  /* 0x000001200400780c */ /* 0x000fc60003f64070 */
[----:B------:R-:W-:Y:S01]  /*1230*/  @P4 FADD R0, R0, R10 ;  /* 0x0000000a00004221 */ /* 0x000fe20000000000 */
[----:B------:R-:W-:-:S03]  /*1240*/  ISETP.GT.U32.AND P4, PT, R4, 0x140, PT ;  /* 0x000001400400780c */ /* 0x000fc60003f84070 */
[----:B------:R-:W-:Y:S01]  /*1250*/  @P1 FADD R0, R0, R11 ;  /* 0x0000000b00001221 */ /* 0x000fe20000000000 */
[----:B------:R-:W-:-:S03]  /*1260*/  ISETP.GT.U32.AND P1, PT, R4, 0x160, PT ;  /* 0x000001600400780c */ /* 0x000fc60003f24070 */
[----:B--2---:R-:W-:Y:S01]  /*1270*/  @P2 FADD R0, R0, R12 ;  /* 0x0000000c00002221 */ /* 0x004fe20000000000 */
[----:B------:R-:W-:-:S03]  /*1280*/  ISETP.GT.U32.AND P2, PT, R4, 0x180, PT ;  /* 0x000001800400780c */ /* 0x000fc60003f44070 */
[----:B------:R-:W-:Y:S01]  /*1290*/  @P3 FADD R0, R0, R13 ;  /* 0x0000000d00003221 */ /* 0x000fe20000000000 */
[----:B------:R-:W-:-:S03]  /*12a0*/  ISETP.GT.U32.AND P3, PT, R4, 0x1a0, PT ;  /* 0x000001a00400780c */ /* 0x000fc60003f64070 */
[----:B------:R-:W-:Y:S01]  /*12b0*/  @P4 FADD R0, R0, R14 ;  /* 0x0000000e00004221 */ /* 0x000fe20000000000 */
[----:B------:R-:W-:-:S03]  /*12c0*/  ISETP.GT.U32.AND P4, PT, R4, 0x1c0, PT ;  /* 0x000001c00400780c */ /* 0x000fc60003f84070 */
[----:B------:R-:W-:Y:S01]  /*12d0*/  @P1 FADD R0, R0, R15 ;  /* 0x0000000f00001221 */ /* 0x000fe20000000000 */
[----:B------:R-:W-:-:S03]  /*12e0*/  ISETP.GT.U32.AND P1, PT, R4, 0x1e0, PT ;  /* 0x000001e00400780c */ /* 0x000fc60003f24070 */
[----:B---3--:R-:W-:-:S04]  /*12f0*/  @P2 FADD R0, R0, R16 ;  /* 0x0000001000002221 */ /* 0x008fc80000000000 */
[----:B------:R-:W-:-:S04]  /*1300*/  @P3 FADD R0, R0, R17 ;  /* 0x0000001100003221 */ /* 0x000fc80000000000 */
[----:B------:R-:W-:-:S04]  /*1310*/  @P4 FADD R0, R0, R18 ;  /* 0x0000001200004221 */ /* 0x000fc80000000000 */
[----:B------:R-:W-:Y:S01]  /*1320*/  @P1 FADD R0, R0, R19 ;  /* 0x0000001300001221 */ /* 0x000fe20000000000 */
[----:B------:R-:W-:Y:S06]  /*1330*/  BRA `(.L_x_106) ;  /* 0x0000001400e47947 */ /* 0x000fec0003800000 */
.L_x_92:
[----:B------:R-:W0:Y:S01]  /*1340*/  S2R R0, SR_TID.X ;  /* 0x0000000000007919 */ /* 0x000e220000002100 */
[----:B------:R-:W1:Y:S02]  /*1350*/  LDCU.64 UR4, c[0x0][0x380] ;  /* 0x00007000ff0477ac */ /* 0x000e640008000a00 */
[----:B-1----:R-:W-:Y:S01]  /*1360*/  MOV R12, UR4 ;  /* 0x00000004000c7c02 */ /* 0x002fe20008000f00 */
[----:B------:R-:W1:Y:S01]  /*1370*/  LDCU UR4, c[0x0][0x39c] ;  /* 0x00007380ff0477ac */ /* 0x000e620008000800 */
[----:B------:R-:W-:-:S03]  /*1380*/  MOV R13, UR5 ;  /* 0x00000005000d7c02 */ /* 0x000fc60008000f00 */
        /* <DEDUP_REMOVED lines=17> */
[----:B------:R-:W-:Y:S01]  /*14a0*/  UMOV UR5, 0x2000 ;  /* 0x0000200000057882 */ /* 0x000fe20000000000 */
[----:B-1----:R-:W-:Y:S01]  /*14b0*/  FADD R20, R20, -UR4 ;  /* 0x8000000414147e21 */ /* 0x002fe20008000000 */
[----:B--2---:R-:W-:-:S03]  /*14c0*/  FADD R22, R22, -UR4 ;  /* 0x8000000416167e21 */ /* 0x004fc60008000000 */
[----:B------:R-:W-:Y:S01]  /*14d0*/  FMUL R20, R20, R20 ;  /* 0x0000001414147220 */ /* 0x000fe20000400000 */
[----:B---3--:R-:W-:Y:S01]  /*14e0*/  FADD R18, R18, -UR4 ;  /* 0x8000000412127e21 */ /* 0x008fe20008000000 */
[----:B------:R-:W-:Y:S01]  /*14f0*/  FMUL R22, R22, R22 ;  /* 0x0000001616167220 */ /* 0x000fe20000400000 */
[----:B----4-:R-:W-:Y:S02]  /*1500*/  FADD R17, R17, -UR4 ;  /* 0x8000000411117e21 */ /* 0x010fe40008000000 */
[----:B0-----:R-:W-:Y:S01]  /*1510*/  FMUL R3, R18, R18 ;  /* 0x0000001212037220 */ /* 0x001fe20000400000 */
[----:B-----5:R-:W-:Y:S01]  /*1520*/  FADD R19, R19, -UR4 ;  /* 0x8000000413137e21 */ /* 0x020fe20008000000 */
[----:B------:R-:W-:Y:S01]  /*1530*/  FMUL R18, R17, R17 ;  /* 0x0000001111127220 */ /* 0x000fe20000400000 */
[----:B------:R-:W-:Y:S02]  /*1540*/  FADD R21, R21, -UR4 ;  /* 0x8000000415157e21 */ /* 0x000fe40008000000 */
[----:B------:R-:W-:Y:S01]  /*1550*/  FFMA R20, R19, R19, R20 ;  /* 0x0000001313147223 */ /* 0x000fe20000000014 */
[----:B------:R-:W-:Y:S01]  /*1560*/  FADD R16, R16, -UR4 ;  /* 0x8000000410107e21 */ /* 0x000fe20008000000 */
[----:B------:R-:W-:Y:S01]  /*1570*/  FFMA R21, R21, R21, R22 ;  /* 0x0000001515157223 */ /* 0x000fe20000000016 */
[----:B------:R-:W-:-:S02]  /*1580*/  FADD R15, R15, -UR4 ;  /* 0x800000040f0f7e21 */ /* 0x000fc40008000000 */
[----:B------:R-:W-:Y:S01]  /*1590*/  FFMA R3, R16, R16, R3 ;  /* 0x0000001010037223 */ /* 0x000fe20000000003 */
[----:B------:R-:W-:Y:S01]  /*15a0*/  FADD R2, R20, R21 ;  /* 0x0000001514027221 */ /* 0x000fe20000000000 */
[----:B------:R-:W-:Y:S01]  /*15b0*/  FFMA R16, R15, R15, R18 ;  /* 0x0000000f0f107223 */ /* 0x000fe20000000012 */
[----:B------:R-:W-:Y:S01]  /*15c0*/  FADD R7, R7, -UR4 ;  /* 0x8000000407077e21 */ /* 0x000fe20008000000 */
[----:B------:R-:W-:Y:S01]  /*15d0*/  IADD3 R21, PT, PT, R4, -0x2000, RZ ;  /* 0xffffe00004157810 */ /* 0x000fe20007ffe0ff */
[----:B------:R-:W-:Y:S01]  /*15e0*/  FADD R11, R11, -UR4 ;  /* 0x800000040b0b7e21 */ /* 0x000fe20008000000 */
[----:B------:R-:W-:Y:S01]  /*15f0*/  FADD R15, R10, -UR4 ;  /* 0x800000040a0f7e21 */ /* 0x000fe20008000000 */
[----:B------:R-:W-:Y:S02]  /*1600*/  FADD R14, R14, -UR4 ;  /* 0x800000040e0e7e21 */ /* 0x000fe40008000000 */
[----:B------:R-:W-:Y:S01]  /*1610*/  FMUL R11, R11, R11 ;  /* 0x0000000b0b0b7220 */ /* 0x000fe20000400000 */
[----:B------:R-:W-:Y:S01]  /*1620*/  FMUL R15, R15, R15 ;  /* 0x0000000f0f0f7220 */ /* 0x000fe20000400000 */
[----:B------:R-:W-:Y:S01]  /*1630*/  FADD R10, R6, -UR4 ;  /* 0x80000004060a7e21 */ /* 0x000fe20008000000 */
[----:B------:R-:W-:Y:S01]  /*1640*/  FMUL R6, R7, R7 ;  /* 0x0000000707067220 */ /* 0x000fe20000400000 */
[----:B------:R-:W-:Y:S01]  /*1650*/  FMUL R14, R14, R14 ;  /* 0x0000000e0e0e7220 */ /* 0x000fe20000400000 */
[----:B------:R-:W-:Y:S01]  /*1660*/  ISETP.GE.U32.AND P0, PT, R21, 0x2000, PT ;  /* 0x000020001500780c */ /* 0x000fe20003f06070 */
[----:B------:R-:W-:Y:S01]  /*1670*/  FADD R5, R5, -UR4 ;  /* 0x8000000405057e21 */ /* 0x000fe20008000000 */
[----:B------:R-:W-:Y:S01]  /*1680*/  FADD R8, R8, -UR4 ;  /* 0x8000000408087e21 */ /* 0x000fe20008000000 */
[----:B------:R-:W-:-:S02]  /*1690*/  FADD R9, R9, -UR4 ;  /* 0x8000000409097e21 */ /* 0x000fc40008000000 */
[----:B------:R-:W-:Y:S01]  /*16a0*/  FFMA R6, R5, R5, R6 ;  /* 0x0000000505067223 */ /* 0x000fe20000000006 */
[----:B------:R-:W-:Y:S01]  /*16b0*/  FFMA R11, R8, R8, R11 ;  /* 0x00000008080b7223 */ /* 0x000fe2000000000b */
[----:B------:R-:W-:Y:S01]  /*16c0*/  FFMA R15, R10, R10, R15 ;  /* 0x0000000a0a0f7223 */ /* 0x000fe2000000000f */
[----:B------:R-:W-:Y:S01]  /*16d0*/  FFMA R14, R9, R9, R14 ;  /* 0x00000009090e7223 */ /* 0x000fe2000000000e */
[----:B------:R-:W-:Y:S01]  /*16e0*/  FADD R3, R3, R16 ;  /* 0x0000001003037221 */ /* 0x000fe20000000000 */
[----:B------:R-:W-:Y:S02]  /*16f0*/  FADD R6, R6, R11 ;  /* 0x0000000b06067221 */ /* 0x000fe40000000000 */
[----:B------:R-:W-:Y:S01]  /*1700*/  FADD R15, R15, R14 ;  /* 0x0000000e0f0f7221 */ /* 0x000fe20000000000 */
[----:B------:R-:W-:-:S03]  /*1710*/  FADD R2, R2, R3 ;  /* 0x0000000302027221 */ /* 0x000fc60000000000 */
[----:B------:R-:W-:-:S04]  /*1720*/  FADD R15, R6, R15 ;  /* 0x0000000f060f7221 */ /* 0x000fc80000000000 */
[----:B------:R-:W-:Y:S01]  /*1730*/  FADD R6, R2, R15 ;  /* 0x0000000f02067221 */ /* 0x000fe20000000000 */
[----:B------:R-:W-:Y:S06]  /*1740*/  @!P0 BRA `(.L_x_107) ;  /* 0x00000004000c8947 */ /* 0x000fec0003800000 */
[----:B------:R-:W0:Y:S01]  /*1750*/  LDC R4, c[0x0][0x390] ;  /* 0x0000e400ff047b82 */ /* 0x000e220000000800 */
[----:B------:R-:W1:Y:S01]  /*1760*/  LDCU UR4, c[0x0][0x39c] ;  /* 0x00007380ff0477ac */ /* 0x000e620008000800 */
[----:B------:R-:W-:-:S06]  /*1770*/  UMOV UR5, 0x2000 ;  /* 0x0000200000057882 */ /* 0x000fcc0000000000 */
[----:B------:R-:W2:Y:S02]  /*1780*/  LDC.64 R12, c[0x0][0x380] ;  /* 0x0000e000ff0c7b82 */ /* 0x000ea40000000a00 */
.L_x_109:
[----:B------:R-:W-:-:S05]  /*1790*/  IADD3 R3, PT, PT, R0, UR5, RZ ;  /* 0x0000000500037c10 */ /* 0x000fca000fffe0ff */
[----:B--2---:R-:W-:-:S05]  /*17a0*/  IMAD.WIDE.U32 R2, R3, 0x4, R12 ;  /* 0x0000000403027825 */ /* 0x004fca00078e000c */
        /* <DEDUP_REMOVED lines=22> */
[----:B0-----:R-:W-:Y:S01]  /*1910*/  FFMA R3, R17, R17, R18 ;  /* 0x0000001111037223 */ /* 0x001fe20000000012 */
[----:B-----5:R-:W-:Y:S01]  /*1920*/  FADD R24, R24, -UR4 ;  /* 0x8000000418187e21 */ /* 0x020fe20008000000 */
[----:B------:R-:W-:Y:S01]  /*1930*/  FFMA R6, R23, R23, R6 ;  /* 0x0000001717067223 */ /* 0x000fe20000000006 */
[----:B------:R-:W-:Y:S02]  /*1940*/  FADD R19, R19, -UR4 ;  /* 0x8000000413137e21 */ /* 0x000fe40008000000 */
[----:B------:R-:W-:Y:S01]  /*1950*/  FFMA R25, R24, R24, R25 ;  /* 0x0000001818197223 */ /* 0x000fe20000000019 */
        /* <DEDUP_REMOVED lines=10> */
[----:B------:R-:W-:Y:S01]  /*1a00*/  IADD3 R5, PT, PT, R4, -UR5, RZ ;  /* 0x8000000504057c10 */ /* 0x000fe2000fffe0ff */
[----:B------:R-:W-:Y:S01]  /*1a10*/  FADD R7, R7, -UR4 ;  /* 0x8000000407077e21 */ /* 0x000fe20008000000 */
[----:B------:R-:W-:Y:S01]  /*1a20*/  FADD R2, R6, R25 ;  /* 0x0000001906027221 */ /* 0x000fe20000000000 */
        /* <DEDUP_REMOVED lines=8> */
[----:B------:R-:W-:Y:S01]  /*1ab0*/  ISETP.GE.U32.AND P0, PT, R5, 0x2000, PT ;  /* 0x000020000500780c */ /* 0x000fe20003f06070 */
        /* <DEDUP_REMOVED lines=9> */
[----:B------:R-:W-:-:S06]  /*1b50*/  UIADD3 UR5, UPT, UPT, UR5, 0x2000, URZ ;  /* 0x0000200005057890 */ /* 0x000fcc000fffe0ff */
[----:B------:R-:W-:-:S13]  /*1b60*/  ISETP.LT.U32.AND P0, PT, R21, UR5, PT ;  /* 0x0000000515007c0c */ /* 0x000fda000bf01070 */
[----:B------:R-:W-:Y:S05]  /*1b70*/  @!P0 BRA `(.L_x_109) ;  /* 0xfffffffc00048947 */ /* 0x000fea000383ffff */
.L_x_107:
[----:B------:R-:W-:Y:S01]  /*1b80*/  IADD3 R3, PT, PT, R4, -UR5, RZ ;  /* 0x8000000504037c10 */ /* 0x000fe2000fffe0ff */
[----:B------:R-:W-:Y:S03]  /*1b90*/  BSSY.RECONVERGENT B1, `(.L_x_108) ;  /* 0x00000c0000017945 */ /* 0x000fe60003800200 */
[----:B------:R-:W-:-:S04]  /*1ba0*/  ISETP.GE.AND P0, PT, R0, R3, PT ;  /* 0x000000030000720c */ /* 0x000fc80003f06270 */
[----:B------:R-:W-:-:S13]  /*1bb0*/  ISETP.LE.U32.OR P0, PT, R4, UR5, P0 ;  /* 0x0000000504007c0c */ /* 0x000fda0008703470 */
[----:B------:R-:W-:Y:S05]  /*1bc0*/  @P0 BRA `(.L_x_110) ;  /* 0x0000000800f00947 */ /* 0x000fea0003800000 */
[-C--:B------:R-:W-:Y:S01]  /*1bd0*/  LOP3.LUT R3, RZ, R0.reuse, RZ, 0x33, !PT ;  /* 0x00000000ff037212 */ /* 0x080fe200078e33ff */
[----:B------:R-:W-:Y:S01]  /*1be0*/  BSSY.RECONVERGENT B2, `(.L_x_111) ;  /* 0x0000062000027945 */ /* 0x000fe20003800200 */
[----:B------:R-:W-:Y:S02]  /*1bf0*/  MOV R2, R0 ;  /* 0x0000000000027202 */ /* 0x000fe40000000f00 */
[----:B------:R-:W-:-:S04]  /*1c00*/  IADD3 R3, PT, PT, R4, -UR5, R3 ;  /* 0x8000000504037c10 */ /* 0x000fc8000fffe003 */
[C---:B------:R-:W-:Y:S02]  /*1c10*/  ISETP.GE.U32.AND P0, PT, R3.reuse, 0x1e00, PT ;  /* 0x00001e000300780c */ /* 0x040fe40003f06070 */
[----:B------:R-:W-:-:S04]  /*1c20*/  LEA.HI R3, R3, 0x1, RZ, 0x17 ;  /* 0x0000000103037811 */ /* 0x000fc800078fb8ff */
[----:B------:R-:W-:-:S07]  /*1c30*/  LOP3.LUT R4, R3, 0xf, RZ, 0xc0, !PT ;  /* 0x0000000f03047812 */ /* 0x000fce00078ec0ff */
[----:B------:R-:W-:Y:S05]  /*1c40*/  @!P0 BRA `(.L_x_112) ;  /* 0x00000004006c8947 */ /* 0x000fea0003800000 */
[----:B------:R-:W-:Y:S01]  /*1c50*/  LOP3.LUT R8, R3, 0xfffff0, RZ, 0xc0, !PT ;  /* 0x00fffff003087812 */ /* 0x000fe200078ec0ff */
[----:B------:R-:W-:Y:S01]  /*1c60*/  BSSY.RECONVERGENT B3, `(.L_x_113) ;  /* 0x0000058000037945 */ /* 0x000fe20003800200 */
[C---:B------:R-:W-:Y:S02]  /*1c70*/  LOP3.LUT R5, R0.reuse, 0x1000, RZ, 0xfc, !PT ;  /* 0x0000100000057812 */ /* 0x040fe400078efcff */
[----:B------:R-:W-:Y:S02]  /*1c80*/  IADD3 R2, PT, PT, R0, UR5, RZ ;  /* 0x0000000500027c10 */ /* 0x000fe4000fffe0ff */
[----:B------:R-:W-:-:S07]  /*1c90*/  IADD3 R8, PT, PT, -R8, RZ, RZ ;  /* 0x000000ff08087210 */ /* 0x000fce0007ffe1ff */
.L_x_114:
[C---:B------:R-:W-:Y:S01]  /*1ca0*/  IADD3 R29, PT, PT, R2.reuse, 0x200, RZ ;  /* 0x00000200021d7810 */ /* 0x040fe20007ffe0ff */
[C---:B------:R-:W-:Y:S01]  /*1cb0*/  IMAD.WIDE.U32 R10, R2.reuse, 0x4, R12 ;  /* 0x00000004020a7825 */ /* 0x040fe200078e000c */
[----:B------:R-:W-:-:S03]  /*1cc0*/  IADD3 R17, PT, PT, R2, 0x400, RZ ;  /* 0x0000040002117810 */ /* 0x000fc60007ffe0ff */
[--C-:B------:R-:W-:Y:S01]  /*1cd0*/  IMAD.WIDE.U32 R28, R29, 0x4, R12.reuse ;  /* 0x000000041d1c7825 */ /* 0x100fe200078e000c */
[----:B------:R0:W2:Y:S01]  /*1ce0*/  LDG.E R7, desc[UR6][R10.64] ;  /* 0x000000060a077981 */ /* 0x0000a2000c1e1900 */
[C---:B------:R-:W-:Y:S02]  /*1cf0*/  IADD3 R9, PT, PT, R2.reuse, 0x600, RZ ;  /* 0x0000060002097810 */ /* 0x040fe40007ffe0ff */
[----:B------:R-:W-:Y:S02]  /*1d00*/  IMAD.WIDE.U32 R16, R17, 0x4, R12 ;  /* 0x0000000411107825 */ /* 0x000fe400078e000c */
[----:B------:R-:W3:Y:S01]  /*1d10*/  LDG.E R28, desc[UR6][R28.64] ;  /* 0x000000061c1c7981 */ /* 0x000ee2000c1e1900 */
[----:B------:R-:W-:-:S03]  /*1d20*/  IADD3 R19, PT, PT, R2, 0x800, RZ ;  /* 0x0000080002137810 */ /* 0x000fc60007ffe0ff */
[----:B------:R-:W4:Y:S01]  /*1d30*/  LDG.E R27, desc[UR6][R16.64] ;  /* 0x00000006101b7981 */ /* 0x000f22000c1e1900 */
[----:B0-----:R-:W-:Y:S01]  /*1d40*/  IMAD.WIDE.U32 R10, R9, 0x4, R12 ;  /* 0x00000004090a7825 */ /* 0x001fe200078e000c */
[----:B------:R-:W-:-:S03]  /*1d50*/  IADD3 R21, PT, PT, R2, 0xa00, RZ ;  /* 0x00000a0002157810 */ /* 0x000fc60007ffe0ff */
[--C-:B------:R-:W-:Y:S01]  /*1d60*/  IMAD.WIDE.U32 R18, R19, 0x4, R12.reuse ;  /* 0x0000000413127825 */ /* 0x100fe200078e000c */
[----:B------:R0:W5:Y:S01]  /*1d70*/  LDG.E R26, desc[UR6][R10.64] ;  /* 0x000000060a1a7981 */ /* 0x000162000c1e1900 */
[C---:B------:R-:W-:Y:S02]  /*1d80*/  IADD3 R15, PT, PT, R2.reuse, 0xc00, RZ ;  /* 0x00000c00020f7810 */ /* 0x040fe40007ffe0ff */
[--C-:B------:R-:W-:Y:S01]  /*1d90*/  IMAD.WIDE.U32 R20, R21, 0x4, R12.reuse ;  /* 0x0000000415147825 */ /* 0x100fe200078e000c */
[----:B------:R1:W5:Y:S01]  /*1da0*/  LDG.E R25, desc[UR6][R18.64] ;  /* 0x0000000612197981 */ /* 0x000362000c1e1900 */
[C---:B------:R-:W-:Y:S02]  /*1db0*/  IADD3 R9, PT, PT, R2.reuse, 0xe00, RZ ;  /* 0x00000e0002097810 */ /* 0x040fe40007ffe0ff */
[----:B------:R-:W-:Y:S01]  /*1dc0*/  IMAD.WIDE.U32 R14, R15, 0x4, R12 ;  /* 0x000000040f0e7825 */ /* 0x000fe200078e000c */
[----:B------:R-:W5:Y:S01]  /*1dd0*/  LDG.E R24, desc[UR6][R20.64] ;  /* 0x0000000614187981 */ /* 0x000f62000c1e1900 */
[----:B0-----:R-:W-:-:S02]  /*1de0*/  IADD3 R11, PT, PT, R2, 0x1000, RZ ;  /* 0x00001000020b7810 */ /* 0x001fc40007ffe0ff */
[--C-:B------:R-:W-:Y:S01]  /*1df0*/  IMAD.WIDE.U32 R16, R9, 0x4, R12.reuse ;  /* 0x0000000409107825 */ /* 0x100fe200078e000c */
[----:B------:R0:W5:Y:S01]  /*1e00*/  LDG.E R23, desc[UR6][R14.64] ;  /* 0x000000060e177981 */ /* 0x000162000c1e1900 */
[C---:B------:R-:W-:Y:S02]  /*1e10*/  IADD3 R9, PT, PT, R2.reuse, 0x1200, RZ ;  /* 0x0000120002097810 */ /* 0x040fe40007ffe0ff */
[--C-:B------:R-:W-:Y:S01]  /*1e20*/  IMAD.WIDE.U32 R10, R11, 0x4, R12.reuse ;  /* 0x000000040b0a7825 */ /* 0x100fe200078e000c */
[----:B------:R0:W5:Y:S03]  /*1e30*/  LDG.E R22, desc[UR6][R16.64] ;  /* 0x0000000610167981 */ /* 0x000166000c1e1900 */
[----:B-1----:R-:W-:Y:S01]  /*1e40*/  IMAD.WIDE.U32 R18, R9, 0x4, R12 ;  /* 0x0000000409127825 */ /* 0x002fe200078e000c */
[C---:B------:R-:W-:Y:S01]  /*1e50*/  IADD3 R9, PT, PT, R2.reuse, 0x1400, RZ ;  /* 0x0000140002097810 */ /* 0x040fe20007ffe0ff */
[----:B------:R-:W5:Y:S01]  /*1e60*/  LDG.E R11, desc[UR6][R10.64] ;  /* 0x000000060a0b7981 */ /* 0x000f62000c1e1900 */
[----:B0-----:R-:W-:-:S03]  /*1e70*/  IADD3 R15, PT, PT, R2, 0x1600, RZ ;  /* 0x00001600020f7810 */ /* 0x001fc60007ffe0ff */
[--C-:B------:R-:W-:Y:S01]  /*1e80*/  IMAD.WIDE.U32 R20, R9, 0x4, R12.reuse ;  /* 0x0000000409147825 */ /* 0x100fe200078e000c */
[C---:B------:R-:W-:Y:S01]  /*1e90*/  IADD3 R29, PT, PT, R2.reuse, 0x1800, RZ ;  /* 0x00001800021d7810 */ /* 0x040fe20007ffe0ff */
[----:B------:R0:W5:Y:S02]  /*1ea0*/  LDG.E R10, desc[UR6][R18.64] ;  /* 0x00000006120a7981 */ /* 0x000164000c1e1900 */
[--C-:B------:R-:W-:Y:S02]  /*1eb0*/  IMAD.WIDE.U32 R14, R15, 0x4, R12.reuse ;  /* 0x000000040f0e7825 */ /* 0x100fe400078e000c */
[----:B------:R-:W5:Y:S02]  /*1ec0*/  LDG.E R9, desc[UR6][R20.64] ;  /* 0x0000000614097981 */ /* 0x000f64000c1e1900 */
[----:B------:R-:W-:Y:S02]  /*1ed0*/  IMAD.WIDE.U32 R16, R29, 0x4, R12 ;  /* 0x000000041d107825 */ /* 0x000fe400078e000c */
[----:B------:R1:W5:Y:S01]  /*1ee0*/  LDG.E R29, desc[UR6][R14.64] ;  /* 0x000000060e1d7981 */ /* 0x000362000c1e1900 */
[----:B0-----:R-:W-:-:S03]  /*1ef0*/  IADD3 R19, PT, PT, R2, 0x1a00, RZ ;  /* 0x00001a0002137810 */ /* 0x001fc60007ffe0ff */
[----:B------:R-:W5:Y:S02]  /*1f00*/  LDG.E R16, desc[UR6][R16.64] ;  /* 0x0000000610107981 */ /* 0x000f64000c1e1900 */
[----:B-1----:R-:W-:Y:S01]  /*1f10*/  IMAD.WIDE.U32 R14, R19, 0x4, R12 ;  /* 0x00000004130e7825 */ /* 0x002fe200078e000c */
[C---:B------:R-:W-:Y:S02]  /*1f20*/  IADD3 R19, PT, PT, R2.reuse, 0x1c00, RZ ;  /* 0x00001c0002137810 */ /* 0x040fe40007ffe0ff */
[----:B------:R-:W-:-:S03]  /*1f30*/  IADD3 R21, PT, PT, R2, 0x1e00, RZ ;  /* 0x00001e0002157810 */ /* 0x000fc60007ffe0ff */
[--C-:B------:R-:W-:Y:S01]  /*1f40*/  IMAD.WIDE.U32 R18, R19, 0x4, R12.reuse ;  /* 0x0000000413127825 */ /* 0x100fe200078e000c */
[----:B------:R-:W5:Y:S03]  /*1f50*/  LDG.E R14, desc[UR6][R14.64] ;  /* 0x000000060e0e7981 */ /* 0x000f66000c1e1900 */
[----:B------:R-:W-:Y:S02]  /*1f60*/  IMAD.WIDE.U32 R20, R21, 0x4, R12 ;  /* 0x0000000415147825 */ /* 0x000fe400078e000c */
[----:B------:R-:W5:Y:S04]  /*1f70*/  LDG.E R18, desc[UR6][R18.64] ;  /* 0x0000000612127981 */ /* 0x000f68000c1e1900 */
[----:B------:R-:W5:Y:S01]  /*1f80*/  LDG.E R20, desc[UR6][R20.64] ;  /* 0x0000000614147981 */ /* 0x000f62000c1e1900 */
        /* <DEDUP_REMOVED lines=8> */
[----:B----4-:R-:W-:-:S04]  /*2010*/  FADD R27, R27, -UR4 ;  /* 0x800000041b1b7e21 */ /* 0x010fc80008000000 */
        /* <DEDUP_REMOVED lines=29> */
.L_x_113:
[----:B------:R-:W-:-:S07]  /*21f0*/  IADD3 R2, PT, PT, R5, -0x1000, RZ ;  /* 0xfffff00005027810 */ /* 0x000fce0007ffe0ff */
.L_x_112:
[----:B------:R-:W-:Y:S05]  /*2200*/  BSYNC.RECONVERGENT B2 ;  /* 0x0000000000027941 */ /* 0x000fea0003800200 */
.L_x_111:
[----:B------:R-:W-:-:S13]  /*2210*/  ISETP.NE.AND P0, PT, R4, RZ, PT ;  /* 0x000000ff0400720c */ /* 0x000fda0003f05270 */
[----:B------:R-:W-:Y:S05]  /*2220*/  @!P0 BRA `(.L_x_110) ;  /* 0x0000000400588947 */ /* 0x000fea0003800000 */
[----:B------:R-:W-:Y:S01]  /*2230*/  ISETP.GE.U32.AND P0, PT, R4, 0x8, PT ;  /* 0x000000080400780c */ /* 0x000fe20003f06070 */
[----:B------:R-:W-:Y:S01]  /*2240*/  BSSY.RECONVERGENT B2, `(.L_x_115) ;  /* 0x000002d000027945 */ /* 0x000fe20003800200 */
[----:B------:R-:W-:-:S04]  /*2250*/  LOP3.LUT R20, R3, 0x7, RZ, 0xc0, !PT ;  /* 0x0000000703147812 */ /* 0x000fc800078ec0ff */
[----:B------:R-:W-:-:S07]  /*2260*/  ISETP.NE.AND P1, PT, R20, RZ, PT ;  /* 0x000000ff1400720c */ /* 0x000fce0003f25270 */
[----:B------:R-:W-:Y:S06]  /*2270*/  @!P0 BRA `(.L_x_116) ;  /* 0x0000000000a48947 */ /* 0x000fec0003800000 */
[----:B------:R-:W-:-:S04]  /*2280*/  IADD3 R5, PT, PT, R2, UR5, RZ ;  /* 0x0000000502057c10 */ /* 0x000fc8000fffe0ff */
        /* <DEDUP_REMOVED lines=17> */
[----:B-1----:R-:W-:Y:S02]  /*23a0*/  IADD3 R17, PT, PT, R5, 0xe00, RZ ;  /* 0x00000e0005117810 */ /* 0x002fe40007ffe0ff */
[--C-:B------:R-:W-:Y:S02]  /*23b0*/  IMAD.WIDE.U32 R4, R27, 0x4, R12.reuse ;  /* 0x000000041b047825 */ /* 0x100fe400078e000c */
[----:B------:R-:W5:Y:S02]  /*23c0*/  LDG.E R14, desc[UR6][R14.64] ;  /* 0x000000060e0e7981 */ /* 0x000f64000c1e1900 */
[----:B------:R-:W-:-:S02]  /*23d0*/  IMAD.WIDE.U32 R16, R17, 0x4, R12 ;  /* 0x0000000411107825 */ /* 0x000fc400078e000c */
[----:B------:R0:W5:Y:S04]  /*23e0*/  LDG.E R4, desc[UR6][R4.64] ;  /* 0x0000000604047981 */ /* 0x000168000c1e1900 */
[----:B------:R-:W5:Y:S01]  /*23f0*/  LDG.E R16, desc[UR6][R16.64] ;  /* 0x0000000610107981 */ /* 0x000f62000c1e1900 */
[----:B------:R-:W-:Y:S01]  /*2400*/  IADD3 R2, PT, PT, R2, 0x1000, RZ ;  /* 0x0000100002027810 */ /* 0x000fe20007ffe0ff */
[----:B--2---:R-:W-:-:S04]  /*2410*/  FADD R7, R7, -UR4 ;  /* 0x8000000407077e21 */ /* 0x004fc80008000000 */
        /* <DEDUP_REMOVED lines=15> */
.L_x_116:
[----:B------:R-:W-:Y:S05]  /*2510*/  BSYNC.RECONVERGENT B2 ;  /* 0x0000000000027941 */ /* 0x000fea0003800200 */
.L_x_115:
        /* <DEDUP_REMOVED lines=10> */
[--C-:B------:R-:W-:Y:S02]  /*25c0*/  IMAD.WIDE.U32 R8, R9, 0x4, R12.reuse ;  /* 0x0000000409087825 */ /* 0x100fe400078e000c */
[----:B------:R-:W2:Y:S01]  /*25d0*/  LDG.E R4, desc[UR6][R4.64] ;  /* 0x0000000604047981 */ /* 0x000ea2000c1e1900 */
[----:B------:R-:W-:Y:S01]  /*25e0*/  IADD3 R15, PT, PT, R7, 0x600, RZ ;  /* 0x00000600070f7810 */ /* 0x000fe20007ffe0ff */
        /* <DEDUP_REMOVED lines=14> */
.L_x_118:
[----:B------:R-:W-:Y:S05]  /*26d0*/  BSYNC.RECONVERGENT B2 ;  /* 0x0000000000027941 */ /* 0x000fea0003800200 */
.L_x_117:
[----:B------:R-:W-:Y:S05]  /*26e0*/  @!P1 BRA `(.L_x_110) ;  /* 0x0000000000289947 */ /* 0x000fea0003800000 */
[----:B------:R-:W-:Y:S02]  /*26f0*/  IADD3 R5, PT, PT, R2, UR5, RZ ;  /* 0x0000000502057c10 */ /* 0x000fe4000fffe0ff */
[----:B------:R-:W-:-:S07]  /*2700*/  IADD3 R4, PT, PT, -R3, RZ, RZ ;  /* 0x000000ff03047210 */ /* 0x000fce0007ffe1ff */
.L_x_119:
        /* <DEDUP_REMOVED lines=8> */
.L_x_110:
[----:B------:R-:W-:Y:S05]  /*2790*/  BSYNC.RECONVERGENT B1 ;  /* 0x0000000000017941 */ /* 0x000fea0003800200 */
.L_x_108:
[----:B------:R-:W0:Y:S01]  /*27a0*/  S2R R7, SR_LANEID ;  /* 0x0000000000077919 */ /* 0x000e220000000000 */
[----:B------:R-:W-:-:S05]  /*27b0*/  MOV R3, R6 ;  /* 0x0000000600037202 */ /* 0x000fca0000000f00 */
        /* <DEDUP_REMOVED lines=49> */
.L_x_106:
[----:B------:R-:W-:Y:S05]  /*2ad0*/  BSYNC.RECONVERGENT B0 ;  /* 0x0000000000007941 */ /* 0x000fea0003800200 */
.L_x_91:
[----:B------:R-:W-:Y:S05]  /*2ae0*/  @P0 EXIT ;  /* 0x000000000000094d */ /* 0x000fea0003800000 */
[----:B012---:R-:W0:Y:S01]  /*2af0*/  LDC.64 R2, c[0x0][0x388] ;  /* 0x0000e200ff027b82 */ /* 0x007e220000000a00 */
[----:B------:R-:W1:Y:S02]  /*2b00*/  LDCU UR4, c[0x0][0x398] ;  /* 0x00007300ff0477ac */ /* 0x000e640008000800 */
[----:B-1----:R-:W-:-:S05]  /*2b10*/  FADD R5, R0, UR4 ;  /* 0x0000000400057e21 */ /* 0x002fca0008000000 */
[----:B0-----:R-:W-:Y:S01]  /*2b20*/  STG.E desc[UR6][R2.64], R5 ;  /* 0x0000000502007986 */ /* 0x001fe2000c101906 */
[----:B------:R-:W-:Y:S05]  /*2b30*/  EXIT ;  /* 0x000000000000794d */ /* 0x000fea0003800000 */
.L_x_120:
        /* <DEDUP_REMOVED lines=12> */
.L_x_361:


//--------------------- .text._ZN3cub18CUB_300001_SM_10006detail6reduce28DeviceReduceSingleTileKernelINS2_10policy_hubIfyN4cuda3std3__44plusIfEEE10Policy1000EPfSC_iS9_ffNS7_10__identityEEEvT0_T1_T2_T3_T4_T6_ --------------------------
	.section	.text._ZN3cub18CUB_300001_SM_10006detail6reduce28DeviceReduceSingleTileKernelINS2_10policy_hubIfyN4cuda3std3__44plusIfEEE10Policy1000EPfSC_iS9_ffNS7_10__identityEEEvT0_T1_T2_T3_T4_T6_,"ax",@progbits
	.align	128
        .global         _ZN3cub18CUB_300001_SM_10006detail6reduce28DeviceReduceSingleTileKernelINS2_10policy_hubIfyN4cuda3std3__44plusIfEEE10Policy1000EPfSC_iS9_ffNS7_10__identityEEEvT0_T1_T2_T3_T4_T6_
        .type           _ZN3cub18CUB_300001_SM_10006detail6reduce28DeviceReduceSingleTileKernelINS2_10policy_hubIfyN4cuda3std3__44plusIfEEE10Policy1000EPfSC_iS9_ffNS7_10__identityEEEvT0_T1_T2_T3_T4_T6_,@function
        .size           _ZN3cub18CUB_300001_SM_10006detail6reduce28DeviceReduceSingleTileKernelINS2_10policy_hubIfyN4cuda3std3__44plusIfEEE10Policy1000EPfSC_iS9_ffNS7_10__identityEEEvT0_T1_T2_T3_T4_T6_,(.L_x_362 - _ZN3cub18CUB_300001_SM_10006detail6reduce28DeviceReduceSingleTileKernelINS2_10policy_hubIfyN4cuda3std3__44plusIfEEE10Policy1000EPfSC_iS9_ffNS7_10__identityEEEvT0_T1_T2_T3_T4_T6_)
        .other          _ZN3cub18CUB_300001_SM_10006detail6reduce28DeviceReduceSingleTileKernelINS2_10policy_hubIfyN4cuda3std3__44plusIfEEE10Policy1000EPfSC_iS9_ffNS7_10__identityEEEvT0_T1_T2_T3_T4_T6_,@"STO_CUDA_ENTRY STV_DEFAULT"
_ZN3cub18CUB_300001_SM_10006detail6reduce28DeviceReduceSingleTileKernelINS2_10policy_hubIfyN4cuda3std3__44plusIfEEE10Policy1000EPfSC_iS9_ffNS7_10__identityEEEvT0_T1_T2_T3_T4_T6_:
.text._ZN3cub18CUB_300001_SM_10006detail6reduce28DeviceReduceSingleTileKernelINS2_10policy_hubIfyN4cuda3std3__44plusIfEEE10Policy1000EPfSC_iS9_ffNS7_10__identityEEEvT0_T1_T2_T3_T4_T6_:
        /* <DEDUP_REMOVED lines=13> */
.L_x_121:
[----:B------:R-:W0:Y:S01]  /*00d0*/  LDCU UR4, c[0x0][0x380] ;  /* 0x00007000ff0477ac */ /* 0x000e220008000800 */
[----:B------:R-:W-:Y:S01]  /*00e0*/  BSSY.RECONVERGENT B0, `(.L_x_122) ;  /* 0x00003ca000007945 */ /* 0x000fe20003800200 */
[----:B0-----:R-:W-:-:S09]  /*00f0*/  ULOP3.LUT UP0, URZ, UR4, 0xf, URZ, 0xc0, !UPT ;  /* 0x0000000f04ff7892 */ /* 0x001fd2000f80c0ff */
[----:B------:R-:W-:Y:S05]  /*0100*/  BRA.U UP0, `(.L_x_123) ;  /* 0x0000001d00607547 */ /* 0x000fea000b800000 */
[----:B------:R-:W-:-:S13]  /*0110*/  ISETP.GT.AND P0, PT, R20, 0xfff, PT ;  /* 0x00000fff1400780c */ /* 0x000fda0003f04270 */
[----:B------:R-:W-:Y:S05]  /*0120*/  @P0 BRA `(.L_x_124) ;  /* 0x0000000c00a80947 */ /* 0x000fea0003800000 */
[----:B------:R-:W0:Y:S01]  /*0130*/  S2R R9, SR_TID.X ;  /* 0x0000000000097919 */ /* 0x000e220000002100 */
[----:B------:R-:W-:Y:S01]  /*0140*/  BSSY.RECONVERGENT B1, `(.L_x_125) ;  /* 0x0000009000017945 */ /* 0x000fe20003800200 */
[----:B------:R-:W-:Y:S01]  /*0150*/  HFMA2 R0, -RZ, RZ, 0, 0 ;  /* 0x00000000ff007431 */ /* 0x000fe200000001ff */
[----:B0-----:R-:W-:Y:S02]  /*0160*/  ISETP.GE.AND P0, PT, R9, R20, PT ;  /* 0x000000140900720c */ /* 0x001fe40003f06270 */
[----:B------:R-:W-:-:S11]  /*0170*/  MOV R11, R9 ;  /* 0x00000009000b7202 */ /* 0x000fd60000000f00 */
[----:B------:R-:W-:Y:S05]  /*0180*/  @P0 BRA `(.L_x_126) ;  /* 0x0000000000100947 */ /* 0x000fea0003800000 */
[----:B------:R-:W0:Y:S02]  /*0190*/  LDC.64 R2, c[0x0][0x380] ;  /* 0x0000e000ff027b82 */ /* 0x000e240000000a00 */
[----:B0-----:R-:W-:-:S05]  /*01a0*/  IMAD.WIDE.U32 R2, R9, 0x4, R2 ;  /* 0x0000000409027825 */ /* 0x001fca00078e0002 */
[----:B------:R0:W5:Y:S01]  /*01b0*/  LDG.E.CONSTANT R0, desc[UR6][R2.64] ;  /* 0x0000000602007981 */ /* 0x000162000c1e9900 */
[----:B------:R-:W-:-:S07]  /*01c0*/  IADD3 R11, PT, PT, R9, 0x100, RZ ;  /* 0x00000100090b7810 */ /* 0x000fce0007ffe0ff */
.L_x_126:
[----:B------:R-:W-:Y:S05]  /*01d0*/  BSYNC.RECONVERGENT B1 ;  /* 0x0000000000017941 */ /* 0x000fea0003800200 */
.L_x_125:
[----:B------:R-:W-:Y:S01]  /*01e0*/  ISETP.GE.AND P0, PT, R11, R20, PT ;  /* 0x000000140b00720c */ /* 0x000fe20003f06270 */
[----:B------:R-:W-:-:S12]  /*01f0*/  BSSY.RECONVERGENT B1, `(.L_x_127) ;  /* 0x0000074000017945 */ /* 0x000fd80003800200 */
[----:B------:R-:W-:Y:S05]  /*0200*/  @P0 BRA `(.L_x_128) ;  /* 0x0000000400c80947 */ /* 0x000fea0003800000 */
[----:B0-----:R-:W-:Y:S01]  /*0210*/  LOP3.LUT R3, RZ, R11, RZ, 0x33, !PT ;  /* 0x0000000bff037212 */ /* 0x001fe200078e33ff */
[----:B------:R-:W-:Y:S03]  /*0220*/  BSSY.RECONVERGENT B2, `(.L_x_129) ;  /* 0x0000015000027945 */ /* 0x000fe60003800200 */
[----:B------:R-:W-:-:S04]  /*0230*/  IADD3 R4, PT, PT, R3, R20, RZ ;  /* 0x0000001403047210 */ /* 0x000fc80007ffe0ff */
[C---:B------:R-:W-:Y:S02]  /*0240*/  LOP3.LUT R2, R4.reuse, 0x300, RZ, 0xc0, !PT ;  /* 0x0000030004027812 */ /* 0x040fe400078ec0ff */
[----:B------:R-:W-:Y:S02]  /*0250*/  ISETP.GE.U32.AND P1, PT, R4, 0x300, PT ;  /* 0x000003000400780c */ /* 0x000fe40003f26070 */
[----:B------:R-:W-:-:S13]  /*0260*/  ISETP.NE.AND P0, PT, R2, 0x300, PT ;  /* 0x000003000200780c */ /* 0x000fda0003f05270 */
[----:B------:R-:W-:Y:S05]  /*0270*/  @!P0 BRA `(.L_x_130) ;  /* 0x00000000003c8947 */ /* 0x000fea0003800000 */
[----:B------:R-:W0:Y:S01]  /*0280*/  LDC.64 R2, c[0x0][0x380] ;  /* 0x0000e000ff027b82 */ /* 0x000e220000000a00 */
[----:B------:R-:W-:-:S04]  /*0290*/  LEA.HI R4, R4, 0x1, RZ, 0x18 ;  /* 0x0000000104047811 */ /* 0x000fc800078fc0ff */
[----:B------:R-:W-:-:S04]  /*02a0*/  LOP3.LUT R4, R4, 0x3, RZ, 0xc0, !PT ;  /* 0x0000000304047812 */ /* 0x000fc800078ec0ff */
[----:B------:R-:W-:Y:S01]  /*02b0*/  IADD3 R4, PT, PT, -R4, RZ, RZ ;  /* 0x000000ff04047210 */ /* 0x000fe20007ffe1ff */
[----:B0-----:R-:W-:-:S05]  /*02c0*/  IMAD.WIDE.U32 R2, R11, 0x4, R2 ;  /* 0x000000040b027825 */ /* 0x001fca00078e0002 */
[----:B------:R-:W-:-:S07]  /*02d0*/  MOV R5, R3 ;  /* 0x0000000300057202 */ /* 0x000fce0000000f00 */
.L_x_131:
[----:B------:R-:W-:-:S06]  /*02e0*/  MOV R3, R5 ;  /* 0x0000000500037202 */ /* 0x000fcc0000000f00 */
[----:B------:R0:W2:Y:S01]  /*02f0*/  LDG.E.CONSTANT R3, desc[UR6][R2.64] ;  /* 0x0000000602037981 */ /* 0x0000a2000c1e9900 */
[----:B------:R-:W-:Y:S01]  /*0300*/  IADD3 R4, PT, PT, R4, 0x1, RZ ;  /* 0x0000000104047810 */ /* 0x000fe20007ffe0ff */
[----:B------:R-:W-:-:S03]  /*0310*/  VIADD R11, R11, 0x100 ;  /* 0x000001000b0b7836 */ /* 0x000fc60000000000 */
[----:B------:R-:W-:Y:S02]  /*0320*/  ISETP.NE.AND P0, PT, R4, RZ, PT ;  /* 0x000000ff0400720c */ /* 0x000fe40003f05270 */
[----:B0-----:R-:W-:-:S04]  /*0330*/  IADD3 R2, P2, PT, R2, 0x400, RZ ;  /* 0x0000040002027810 */ /* 0x001fc80007f5e0ff */
[----:B------:R-:W-:Y:S01]  /*0340*/  IADD3.X R5, PT, PT, RZ, R5, RZ, P2, !PT ;  /* 0x00000005ff057210 */ /* 0x000fe200017fe4ff */
[----:B--2--5:R-:W-:-:S06]  /*0350*/  FADD R0, R3, R0 ;  /* 0x0000000003007221 */ /* 0x024fcc0000000000 */
[----:B------:R-:W-:Y:S05]  /*0360*/  @P0 BRA `(.L_x_131) ;  /* 0xfffffffc00dc0947 */ /* 0x000fea000383ffff */
.L_x_130:
[----:B------:R-:W-:Y:S05]  /*0370*/  BSYNC.RECONVERGENT B2 ;  /* 0x0000000000027941 */ /* 0x000fea0003800200 */
.L_x_129:
[----:B------:R-:W-:Y:S05]  /*0380*/  @!P1 BRA `(.L_x_128) ;  /* 0x0000000400689947 */ /* 0x000fea0003800000 */
[----:B------:R-:W-:Y:S01]  /*0390*/  IADD3 R2, PT, PT, -R11, R20, RZ ;  /* 0x000000140b027210 */ /* 0x000fe20007ffe1ff */
[----:B------:R-:W-:Y:S01]  /*03a0*/  BSSY.RECONVERGENT B2, `(.L_x_132) ;  /* 0x0000031000027945 */ /* 0x000fe20003800200 */
[----:B------:R-:W-:Y:S02]  /*03b0*/  PLOP3.LUT P0, PT, PT, PT, PT, 0x80, 0x8 ;  /* 0x000000000008781c */ /* 0x000fe40003f0f070 */
[----:B------:R-:W-:-:S13]  /*03c0*/  ISETP.GT.AND P1, PT, R2, 0xc00, PT ;  /* 0x00000c000200780c */ /* 0x000fda0003f24270 */
[----:B------:R-:W-:Y:S05]  /*03d0*/  @!P1 BRA `(.L_x_133) ;  /* 0x0000000000b49947 */ /* 0x000fea0003800000 */
[----:B------:R-:W-:Y:S02]  /*03e0*/  PLOP3.LUT P0, PT, PT, PT, PT, 0x8, 0x80 ;  /* 0x000000000080781c */ /* 0x000fe40003f0e170 */
[----:B------:R-:W-:-:S11]  /*03f0*/  IADD3 R8, PT, PT, R20, -0xc00, RZ ;  /* 0xfffff40014087810 */ /* 0x000fd60007ffe0ff */
.L_x_134:
[----:B------:R-:W0:Y:S01]  /*0400*/  LDC.64 R6, c[0x0][0x380] ;  /* 0x0000e000ff067b82 */ /* 0x000e220000000a00 */
[C---:B------:R-:W-:Y:S01]  /*0410*/  IADD3 R5, PT, PT, R11.reuse, 0x400, RZ ;  /* 0x000004000b057810 */ /* 0x040fe20007ffe0ff */
[----:B0-----:R-:W-:-:S05]  /*0420*/  IMAD.WIDE R24, R11, 0x4, R6 ;  /* 0x000000040b187825 */ /* 0x001fca00078e0206 */
[----:B------:R-:W2:Y:S04]  /*0430*/  LDG.E.CONSTANT R13, desc[UR6][R24.64] ;  /* 0x00000006180d7981 */ /* 0x000ea8000c1e9900 */
[----:B------:R-:W3:Y:S01]  /*0440*/  LDG.E.CONSTANT R10, desc[UR6][R24.64+0x400] ;  /* 0x00040006180a7981 */ /* 0x000ee2000c1e9900 */
[----:B------:R-:W-:-:S03]  /*0450*/  IMAD.WIDE R4, R5, 0x4, R6 ;  /* 0x0000000405047825 */ /* 0x000fc600078e0206 */
[----:B------:R-:W4:Y:S04]  /*0460*/  LDG.E.CONSTANT R12, desc[UR6][R24.64+0x800] ;  /* 0x00080006180c7981 */ /* 0x000f28000c1e9900 */
[----:B------:R-:W4:Y:S04]  /*0470*/  LDG.E.CONSTANT R17, desc[UR6][R24.64+0xc00] ;  /* 0x000c000618117981 */ /* 0x000f28000c1e9900 */
[----:B------:R-:W4:Y:S01]  /*0480*/  LDG.E.CONSTANT R16, desc[UR6][R4.64] ;  /* 0x0000000604107981 */ /* 0x000f22000c1e9900 */
[----:B------:R-:W-:-:S03]  /*0490*/  IADD3 R3, PT, PT, R11, 0x800, RZ ;  /* 0x000008000b037810 */ /* 0x000fc60007ffe0ff */
[----:B------:R-:W4:Y:S04]  /*04a0*/  LDG.E.CONSTANT R15, desc[UR6][R4.64+0x400] ;  /* 0x00040006040f7981 */ /* 0x000f28000c1e9900 */
[----:B------:R-:W4:Y:S01]  /*04b0*/  LDG.E.CONSTANT R14, desc[UR6][R4.64+0x800] ;  /* 0x00080006040e7981 */ /* 0x000f22000c1e9900 */
[----:B------:R-:W-:-:S03]  /*04c0*/  IMAD.WIDE R2, R3, 0x4, R6 ;  /* 0x0000000403027825 */ /* 0x000fc600078e0206 */
[----:B------:R-:W4:Y:S04]  /*04d0*/  LDG.E.CONSTANT R22, desc[UR6][R4.64+0xc00] ;  /* 0x000c000604167981 */ /* 0x000f28000c1e9900 */
[----:B------:R-:W4:Y:S01]  /*04e0*/  LDG.E.CONSTANT R21, desc[UR6][R2.64] ;  /* 0x0000000602157981 */ /* 0x000f22000c1e9900 */
[----:B------:R-:W-:-:S03]  /*04f0*/  IADD3 R23, PT, PT, R11, 0xc00, RZ ;  /* 0x00000c000b177810 */ /* 0x000fc60007ffe0ff */
[----:B------:R-:W4:Y:S04]  /*0500*/  LDG.E.CONSTANT R19, desc[UR6][R2.64+0x400] ;  /* 0x0004000602137981 */ /* 0x000f28000c1e9900 */
[----:B------:R-:W4:Y:S01]  /*0510*/  LDG.E.CONSTANT R18, desc[UR6][R2.64+0x800] ;  /* 0x0008000602127981 */ /* 0x000f22000c1e9900 */
[----:B------:R-:W-:-:S03]  /*0520*/  IMAD.WIDE R6, R23, 0x4, R6 ;  /* 0x0000000417067825 */ /* 0x000fc600078e0206 */
[----:B------:R-:W4:Y:S04]  /*0530*/  LDG.E.CONSTANT R26, desc[UR6][R2.64+0xc00] ;  /* 0x000c0006021a7981 */ /* 0x000f28000c1e9900 */
[----:B------:R-:W4:Y:S04]  /*0540*/  LDG.E.CONSTANT R25, desc[UR6][R6.64] ;  /* 0x0000000606197981 */ /* 0x000f28000c1e9900 */
[----:B------:R-:W4:Y:S04]  /*0550*/  LDG.E.CONSTANT R23, desc[UR6][R6.64+0x400] ;  /* 0x0004000606177981 */ /* 0x000f28000c1e9900 */
[----:B------:R-:W4:Y:S04]  /*0560*/  LDG.E.CONSTANT R24, desc[UR6][R6.64+0x800] ;  /* 0x0008000606187981 */ /* 0x000f28000c1e9900 */
[----:B------:R-:W4:Y:S01]  /*0570*/  LDG.E.CONSTANT R27, desc[UR6][R6.64+0xc00] ;  /* 0x000c0006061b7981 */ /* 0x000f22000c1e9900 */
[----:B------:R-:W-:-:S04]  /*0580*/  IADD3 R11, PT, PT, R11, 0x1000, RZ ;  /* 0x000010000b0b7810 */ /* 0x000fc80007ffe0ff */
[----:B------:R-:W-:Y:S01]  /*0590*/  ISETP.GE.AND P1, PT, R11, R8, PT ;  /* 0x000000080b00720c */ /* 0x000fe20003f26270 */
[----:B--2--5:R-:W-:-:S04]  /*05a0*/  FADD R13, R13, R0 ;  /* 0x000000000d0d7221 */ /* 0x024fc80000000000 */
[----:B---3--:R-:W-:-:S04]  /*05b0*/  FADD R13, R13, R10 ;  /* 0x0000000a0d0d7221 */ /* 0x008fc80000000000 */
[----:B----4-:R-:W-:-:S04]  /*05c0*/  FADD R12, R13, R12 ;  /* 0x0000000c0d0c7221 */ /* 0x010fc80000000000 */
[----:B------:R-:W-:-:S04]  /*05d0*/  FADD R17, R12, R17 ;  /* 0x000000110c117221 */ /* 0x000fc80000000000 */
        /* <DEDUP_REMOVED lines=11> */
[----:B------:R-:W-:Y:S01]  /*0690*/  FADD R0, R24, R27 ;  /* 0x0000001b18007221 */ /* 0x000fe20000000000 */
[----:B------:R-:W-:Y:S06]  /*06a0*/  @!P1 BRA `(.L_x_134) ;  /* 0xfffffffc00549947 */ /* 0x000fec000383ffff */
.L_x_133:
[----:B------:R-:W-:Y:S05]  /*06b0*/  BSYNC.RECONVERGENT B2 ;  /* 0x0000000000027941 */ /* 0x000fea0003800200 */
.L_x_132:
[----:B------:R-:W-:Y:S01]  /*06c0*/  IADD3 R2, PT, PT, -R11, R20, RZ ;  /* 0x000000140b027210 */ /* 0x000fe20007ffe1ff */
[----:B------:R-:W-:Y:S03]  /*06d0*/  BSSY.RECONVERGENT B2, `(.L_x_135) ;  /* 0x0000019000027945 */ /* 0x000fe60003800200 */
[----:B------:R-:W-:-:S13]  /*06e0*/  ISETP.GT.AND P1, PT, R2, 0x400, PT ;  /* 0x000004000200780c */ /* 0x000fda0003f24270 */
[----:B------:R-:W-:Y:S05]  /*06f0*/  @!P1 BRA `(.L_x_136) ;  /* 0x0000000000589947 */ /* 0x000fea0003800000 */
[----:B------:R-:W0:Y:S01]  /*0700*/  LDC.64 R4, c[0x0][0x380] ;  /* 0x0000e000ff047b82 */ /* 0x000e220000000a00 */
[C---:B------:R-:W-:Y:S02]  /*0710*/  VIADD R15, R11.reuse, 0x400 ;  /* 0x000004000b0f7836 */ /* 0x040fe40000000000 */
[----:B0-----:R-:W-:-:S05]  /*0720*/  IMAD.WIDE R2, R11, 0x4, R4 ;  /* 0x000000040b027825 */ /* 0x001fca00078e0204 */
[----:B------:R-:W2:Y:S04]  /*0730*/  LDG.E.CONSTANT R7, desc[UR6][R2.64] ;  /* 0x0000000602077981 */ /* 0x000ea8000c1e9900 */
[----:B------:R-:W3:Y:S01]  /*0740*/  LDG.E.CONSTANT R6, desc[UR6][R2.64+0x400] ;  /* 0x0004000602067981 */ /* 0x000ee2000c1e9900 */
[----:B------:R-:W-:-:S03]  /*0750*/  IMAD.WIDE R4, R15, 0x4, R4 ;  /* 0x000000040f047825 */ /* 0x000fc600078e0204 */
[----:B------:R-:W4:Y:S04]  /*0760*/  LDG.E.CONSTANT R13, desc[UR6][R2.64+0x800] ;  /* 0x00080006020d7981 */ /* 0x000f28000c1e9900 */
[----:B------:R-:W4:Y:S04]  /*0770*/  LDG.E.CONSTANT R15, desc[UR6][R2.64+0xc00] ;  /* 0x000c0006020f7981 */ /* 0x000f28000c1e9900 */
[----:B------:R-:W4:Y:S04]  /*0780*/  LDG.E.CONSTANT R17, desc[UR6][R4.64] ;  /* 0x0000000604117981 */ /* 0x000f28000c1e9900 */
[----:B------:R-:W4:Y:S04]  /*0790*/  LDG.E.CONSTANT R19, desc[UR6][R4.64+0x400] ;  /* 0x0004000604137981 */ /* 0x000f28000c1e9900 */
[----:B------:R-:W4:Y:S04]  /*07a0*/  LDG.E.CONSTANT R21, desc[UR6][R4.64+0x800] ;  /* 0x0008000604157981 */ /* 0x000f28000c1e9900 */
[----:B------:R-:W4:Y:S01]  /*07b0*/  LDG.E.CONSTANT R23, desc[UR6][R4.64+0xc00] ;  /* 0x000c000604177981 */ /* 0x000f22000c1e9900 */
[----:B------:R-:W-:-:S02]  /*07c0*/  PLOP3.LUT P0, PT, PT, PT, PT, 0x8, 0x80 ;  /* 0x000000000080781c */ /* 0x000fc40003f0e170 */
[----:B------:R-:W-:Y:S01]  /*07d0*/  IADD3 R11, PT, PT, R11, 0x800, RZ ;  /* 0x000008000b0b7810 */ /* 0x000fe20007ffe0ff */
[----:B--2--5:R-:W-:-:S04]  /*07e0*/  FADD R7, R0, R7 ;  /* 0x0000000700077221 */ /* 0x024fc80000000000 */
[----:B---3--:R-:W-:-:S04]  /*07f0*/  FADD R6, R7, R6 ;  /* 0x0000000607067221 */ /* 0x008fc80000000000 */
[----:B----4-:R-:W-:-:S04]  /*0800*/  FADD R6, R6, R13 ;  /* 0x0000000d06067221 */ /* 0x010fc80000000000 */
[----:B------:R-:W-:-:S04]  /*0810*/  FADD R6, R6, R15 ;  /* 0x0000000f06067221 */ /* 0x000fc80000000000 */
[----:B------:R-:W-:-:S04]  /*0820*/  FADD R6, R6, R17 ;  /* 0x0000001106067221 */ /* 0x000fc80000000000 */
[----:B------:R-:W-:-:S04]  /*0830*/  FADD R6, R6, R19 ;  /* 0x0000001306067221 */ /* 0x000fc80000000000 */
[----:B------:R-:W-:-:S04]  /*0840*/  FADD R6, R6, R21 ;  /* 0x0000001506067221 */ /* 0x000fc80000000000 */
[----:B------:R-:W-:-:S07]  /*0850*/  FADD R0, R6, R23 ;  /* 0x0000001706007221 */ /* 0x000fce0000000000 */
.L_x_136:
[----:B------:R-:W-:Y:S05]  /*0860*/  BSYNC.RECONVERGENT B2 ;  /* 0x0000000000027941 */ /* 0x000fea0003800200 */
.L_x_135:
[----:B------:R-:W-:-:S13]  /*0870*/  ISETP.LT.OR P0, PT, R11, R20, P0 ;  /* 0x000000140b00720c */ /* 0x000fda0000701670 */
[----:B------:R-:W-:Y:S05]  /*0880*/  @!P0 BRA `(.L_x_128) ;  /* 0x0000000000288947 */ /* 0x000fea0003800000 */
[----:B------:R-:W0:Y:S02]  /*0890*/  LDC.64 R2, c[0x0][0x380] ;  /* 0x0000e000ff027b82 */ /* 0x000e240000000a00 */
[----:B0-----:R-:W-:-:S05]  /*08a0*/  IMAD.WIDE R2, R11, 0x4, R2 ;  /* 0x000000040b027825 */ /* 0x001fca00078e0202 */
[----:B------:R-:W2:Y:S04]  /*08b0*/  LDG.E.CONSTANT R5, desc[UR6][R2.64] ;  /* 0x0000000602057981 */ /* 0x000ea8000c1e9900 */
[----:B------:R-:W3:Y:S04]  /*08c0*/  LDG.E.CONSTANT R4, desc[UR6][R2.64+0x400] ;  /* 0x0004000602047981 */ /* 0x000ee8000c1e9900 */
[----:B------:R-:W4:Y:S04]  /*08d0*/  LDG.E.CONSTANT R7, desc[UR6][R2.64+0x800] ;  /* 0x0008000602077981 */ /* 0x000f28000c1e9900 */
[----:B------:R-:W4:Y:S01]  /*08e0*/  LDG.E.CONSTANT R11, desc[UR6][R2.64+0xc00] ;  /* 0x000c0006020b7981 */ /* 0x000f22000c1e9900 */
[----:B--2--5:R-:W-:-:S04]  /*08f0*/  FADD R5, R0, R5 ;  /* 0x0000000500057221 */ /* 0x024fc80000000000 */
[----:B---3--:R-:W-:-:S04]  /*0900*/  FADD R4, R5, R4 ;  /* 0x0000000405047221 */ /* 0x008fc80000000000 */
[----:B----4-:R-:W-:-:S04]  /*0910*/  FADD R4, R4, R7 ;  /* 0x0000000704047221 */ /* 0x010fc80000000000 */
[----:B------:R-:W-:-:S07]  /*0920*/  FADD R0, R4, R11 ;  /* 0x0000000b04007221 */ /* 0x000fce0000000000 */
.L_x_128:
[----:B------:R-:W-:Y:S05]  /*0930*/  BSYNC.RECONVERGENT B1 ;  /* 0x0000000000017941 */ /* 0x000fea0003800200 */
.L_x_127:
[----:B------:R-:W-:Y:S02]  /*0940*/  ISETP.GE.AND P0, PT, R20, 0x100, PT ;  /* 0x000001001400780c */ /* 0x000fe40003f06270 */
[----:B-----5:R-:W-:-:S11]  /*0950*/  MOV R7, R0 ;  /* 0x0000000000077202 */ /* 0x020fd60000000f00 */
[----:B------:R-:W-:Y:S05]  /*0960*/  @!P0 BRA `(.L_x_137) ;  /* 0x0000000000ac8947 */ /* 0x000fea0003800000 */
[----:B------:R-:W1:Y:S01]  /*0970*/  S2R R6, SR_LANEID ;  /* 0x0000000000067919 */ /* 0x000e620000000000 */
[----:B------:R-:W2:Y:S02]  /*0980*/  SHFL.DOWN PT, R0, R7, 0x1, 0x1f ;  /* 0x08201f0007007f89 */ /* 0x000ea400000e0000 */
[----:B--2---:R-:W-:Y:S01]  /*0990*/  FADD R0, R0, R7 ;  /* 0x0000000700007221 */ /* 0x004fe20000000000 */
[C---:B-1----:R-:W-:Y:S02]  /*09a0*/  ISETP.GT.AND P0, PT, R6.reuse, 0x1e, PT ;  /* 0x0000001e0600780c */ /* 0x042fe40003f04270 */
[C---:B------:R-:W-:Y:S02]  /*09b0*/  ISETP.NE.AND P1, PT, R6.reuse, RZ, PT ;  /* 0x000000ff0600720c */ /* 0x040fe40003f25270 */
[----:B------:R-:W-:Y:S02]  /*09c0*/  FSEL R0, R7, R0, P0 ;  /* 0x0000000007007208 */ /* 0x000fe40000000000 */
[----:B------:R-:W-:-:S03]  /*09d0*/  ISETP.GT.AND P0, PT, R6, 0x1d, PT ;  /* 0x0000001d0600780c */ /* 0x000fc60003f04270 */
[----:B0-----:R-:W0:Y:S06]  /*09e0*/  SHFL.DOWN PT, R3, R0, 0x2, 0x1f ;  /* 0x08401f0000037f89 */ /* 0x001e2c00000e0000 */
        /* <DEDUP_REMOVED lines=35> */
.L_x_137:
[----:B------:R-:W1:Y:S01]  /*0c20*/  S2R R4, SR_LANEID ;  /* 0x0000000000047919 */ /* 0x000e620000000000 */
[----:B------:R-:W-:-:S04]  /*0c30*/  LOP3.LUT R0, R9, 0x3e0, RZ, 0xc0, !PT ;  /* 0x000003e009007812 */ /* 0x000fc800078ec0ff */
[----:B0-----:R-:W-:Y:S02]  /*0c40*/  IADD3 R3, PT, PT, R0, 0x20, RZ ;  /* 0x0000002000037810 */ /* 0x001fe40007ffe0ff */
[----:B------:R-:W-:Y:S02]  /*0c50*/  LOP3.LUT R5, RZ, R0, RZ, 0x33, !PT ;  /* 0x00000000ff057212 */ /* 0x000fe400078e33ff */
[-C--:B------:R-:W-:Y:S02]  /*0c60*/  ISETP.GT.AND P0, PT, R3, R20.reuse, PT ;  /* 0x000000140300720c */ /* 0x080fe40003f04270 */
[----:B------:R-:W-:-:S04]  /*0c70*/  IADD3 R5, PT, PT, R5, R20, RZ ;  /* 0x0000001405057210 */ /* 0x000fc80007ffe0ff */
[----:B------:R-:W-:-:S05]  /*0c80*/  SEL R5, R5, 0x1f, P0 ;  /* 0x0000001f05057807 */ /* 0x000fca0000000000 */
[----:B------:R-:W0:Y:S01]  /*0c90*/  SHFL.DOWN PT, R0, R7, 0x1, R5 ;  /* 0x0820000007007989 */ /* 0x000e2200000e0005 */
[C---:B-1----:R-:W-:Y:S02]  /*0ca0*/  ISETP.GE.AND P0, PT, R4.reuse, R5, PT ;  /* 0x000000050400720c */ /* 0x042fe40003f06270 */
[C---:B------:R-:W-:Y:S02]  /*0cb0*/  IADD3 R2, PT, PT, R4.reuse, 0x2, RZ ;  /* 0x0000000204027810 */ /* 0x040fe40007ffe0ff */
[----:B------:R-:W-:-:S09]  /*0cc0*/  ISETP.NE.AND P1, PT, R4, RZ, PT ;  /* 0x000000ff0400720c */ /* 0x000fd20003f25270 */
[----:B0-----:R-:W-:Y:S01]  /*0cd0*/  @!P0 FADD R7, R0, R7 ;  /* 0x0000000700078221 */ /* 0x001fe20000000000 */
        /* <DEDUP_REMOVED lines=11> */
[----:B------:R-:W-:Y:S01]  /*0d90*/  ISETP.GT.AND P0, PT, R2, R5, PT ;  /* 0x000000050200720c */ /* 0x000fe20003f04270 */
[----:B------:R-:W-:-:S03]  /*0da0*/  VIADD R2, R4, 0x10 ;  /* 0x0000001004027836 */ /* 0x000fc60000000000 */
        /* <DEDUP_REMOVED lines=20> */
[----:B----4-:R-:W0:Y:S04]  /*0ef0*/  LDS R3, [UR4+0xc] ;  /* 0x00000c04ff037984 */ /* 0x010e280008000800 */
[----:B------:R-:W1:Y:S04]  /*0f00*/  LDS.128 R4, [UR4+0x10] ;  /* 0x00001004ff047984 */ /* 0x000e680008000c00 */
        /* <DEDUP_REMOVED lines=12> */
.L_x_124:
[----:B------:R-:W0:Y:S01]  /*0fd0*/  S2R R0, SR_TID.X ;  /* 0x0000000000007919 */ /* 0x000e220000002100 */
[----:B------:R-:W1:Y:S01]  /*0fe0*/  LDC.64 R2, c[0x0][0x380] ;  /* 0x0000e000ff027b82 */ /* 0x000e620000000a00 */
[----:B0-----:R-:W-:-:S05]  /*0ff0*/  SHF.L.U32 R5, R0, 0x2, RZ ;  /* 0x0000000200057819 */ /* 0x001fca00000006ff */
[----:B-1----:R-:W-:-:S05]  /*1000*/  IMAD.WIDE.U32 R2, R5, 0x4, R2 ;  /* 0x0000000405027825 */ /* 0x002fca00078e0002 */
[----:B------:R-:W2:Y:S04]  /*1010*/  LDG.E.128.CONSTANT R4, desc[UR6][R2.64] ;  /* 0x0000000602047981 */ /* 0x000ea8000c1e9d00 */
[----:B------:R-:W3:Y:S04]  /*1020*/  LDG.E.128.CONSTANT R8, desc[UR6][R2.64+0x1000] ;  /* 0x0010000602087981 */ /* 0x000ee8000c1e9d00 */
[----:B------:R-:W4:Y:S04]  /*1030*/  LDG.E.128.CONSTANT R12, desc[UR6][R2.64+0x2000] ;  /* 0x00200006020c7981 */ /* 0x000f28000c1e9d00 */
[----:B------:R-:W5:Y:S01]  /*1040*/  LDG.E.128.CONSTANT R16, desc[UR6][R2.64+0x3000] ;  /* 0x0030000602107981 */ /* 0x000f62000c1e9d00 */
[----:B------:R-:W-:Y:S01]  /*1050*/  ISETP.GE.U32.AND P0, PT, R20, 0x2000, PT ;  /* 0x000020001400780c */ /* 0x000fe20003f06070 */
[----:B------:R-:W-:-:S02]  /*1060*/  HFMA2 R23, -RZ, RZ, 0, 0.00048828125 ;  /* 0x00001000ff177431 */ /* 0x000fc400000001ff */
[----:B--2---:R-:W-:Y:S01]  /*1070*/  FADD R4, R4, R5 ;  /* 0x0000000504047221 */ /* 0x004fe20000000000 */
[----:B------:R-:W-:Y:S01]  /*1080*/  FADD R7, R6, R7 ;  /* 0x0000000706077221 */ /* 0x000fe20000000000 */
[----:B---3--:R-:W-:Y:S01]  /*1090*/  FADD R8, R8, R9 ;  /* 0x0000000908087221 */ /* 0x008fe20000000000 */
[----:B------:R-:W-:Y:S02]  /*10a0*/  FADD R11, R10, R11 ;  /* 0x0000000b0a0b7221 */ /* 0x000fe40000000000 */
[----:B------:R-:W-:Y:S01]  /*10b0*/  FADD R4, R4, R7 ;  /* 0x0000000704047221 */ /* 0x000fe20000000000 */
[----:B----4-:R-:W-:Y:S01]  /*10c0*/  FADD R12, R12, R13 ;  /* 0x0000000d0c0c7221 */ /* 0x010fe20000000000 */
[----:B------:R-:W-:Y:S01]  /*10d0*/  FADD R15, R14, R15 ;  /* 0x0000000f0e0f7221 */ /* 0x000fe20000000000 */
[----:B------:R-:W-:Y:S01]  /*10e0*/  FADD R11, R8, R11 ;  /* 0x0000000b080b7221 */ /* 0x000fe20000000000 */
[----:B-----5:R-:W-:Y:S01]  /*10f0*/  FADD R16, R16, R17 ;  /* 0x0000001110107221 */ /* 0x020fe20000000000 */
[----:B------:R-:W-:Y:S01]  /*1100*/  FADD R19, R18, R19 ;  /* 0x0000001312137221 */ /* 0x000fe20000000000 */
[----:B------:R-:W-:Y:S01]  /*1110*/  FADD R12, R12, R15 ;  /* 0x0000000f0c0c7221 */ /* 0x000fe20000000000 */
[----:B------:R-:W-:-:S02]  /*1120*/  FADD R4, R4, R11 ;  /* 0x0000000b04047221 */ /* 0x000fc40000000000 */
[----:B------:R-:W-:-:S04]  /*1130*/  FADD R19, R16, R19 ;  /* 0x0000001310137221 */ /* 0x000fc80000000000 */
[----:B------:R-:W-:-:S04]  /*1140*/  FADD R19, R12, R19 ;  /* 0x000000130c137221 */ /* 0x000fc80000000000 */
[----:B------:R-:W-:Y:S01]  /*1150*/  FADD R21, R4, R19 ;  /* 0x0000001304157221 */ /* 0x000fe20000000000 */
[----:B------:R-:W-:Y:S06]  /*1160*/  @!P0 BRA `(.L_x_139) ;  /* 0x00000000007c8947 */ /* 0x000fec0003800000 */
[----:B------:R-:W0:Y:S01]  /*1170*/  LDC R24, c[0x0][0x390] ;  /* 0x0000e400ff187b82 */ /* 0x000e220000000800 */
[----:B------:R-:W-:Y:S02]  /*1180*/  IADD3 R22, PT, PT, R20, -0x1000, RZ ;  /* 0xfffff00014167810 */ /* 0x000fe40007ffe0ff */
[----:B------:R-:W-:-:S07]  /*1190*/  MOV R23, 0x1000 ;  /* 0x0000100000177802 */ /* 0x000fce0000000f00 */
.L_x_141:
[----:B------:R-:W-:-:S05]  /*11a0*/  IMAD.WIDE R26, R23, 0x4, R2 ;  /* 0x00000004171a7825 */ /* 0x000fca00078e0202 */
[----:B------:R-:W2:Y:S04]  /*11b0*/  LDG.E.128.CONSTANT R16, desc[UR6][R26.64+0x2000] ;  /* 0x002000061a107981 */ /* 0x000ea8000c1e9d00 */
[----:B------:R-:W3:Y:S04]  /*11c0*/  LDG.E.128.CONSTANT R4, desc[UR6][R26.64+0x3000] ;  /* 0x003000061a047981 */ /* 0x000ee8000c1e9d00 */
[----:B------:R-:W4:Y:S04]  /*11d0*/  LDG.E.128.CONSTANT R8, desc[UR6][R26.64] ;  /* 0x000000061a087981 */ /* 0x000f28000c1e9d00 */
[----:B------:R-:W5:Y:S01]  /*11e0*/  LDG.E.128.CONSTANT R12, desc[UR6][R26.64+0x1000] ;  /* 0x001000061a0c7981 */ /* 0x000f62000c1e9d00 */
[----:B0-----:R-:W-:Y:S01]  /*11f0*/  MOV R20, R24 ;  /* 0x0000001800147202 */ /* 0x001fe20000000f00 */
[----:B--2---:R-:W-:Y:S01]  /*1200*/  FADD R17, R17, R18 ;  /* 0x0000001211117221 */ /* 0x004fe20000000000 */
[----:B---3--:R-:W-:-:S02]  /*1210*/  FADD R18, R19, R4 ;  /* 0x0000000413127221 */ /* 0x008fc40000000000 */
[----:B------:R-:W-:Y:S01]  /*1220*/  IADD3 R4, PT, PT, -R23, R20, RZ ;  /* 0x0000001417047210 */ /* 0x000fe20007ffe1ff */
[----:B------:R-:W-:Y:S01]  /*1230*/  FADD R5, R5, R6 ;  /* 0x0000000605057221 */ /* 0x000fe20000000000 */
[----:B----4-:R-:W-:Y:S01]  /*1240*/  FADD R9, R9, R10 ;  /* 0x0000000a09097221 */ /* 0x010fe20000000000 */
[----:B------:R-:W-:Y:S01]  /*1250*/  FADD R8, R8, R21 ;  /* 0x0000001508087221 */ /* 0x000fe20000000000 */
[----:B------:R-:W-:Y:S01]  /*1260*/  ISETP.GE.AND P0, PT, R4, 0x1000, PT ;  /* 0x000010000400780c */ /* 0x000fe20003f06270 */
[----:B-----5:R-:W-:Y:S01]  /*1270*/  FADD R13, R13, R14 ;  /* 0x0000000e0d0d7221 */ /* 0x020fe20000000000 */
[----:B------:R-:W-:Y:S01]  /*1280*/  FADD R10, R11, R12 ;  /* 0x0000000c0b0a7221 */ /* 0x000fe20000000000 */
[----:B------:R-:W-:Y:S01]  /*1290*/  FADD R14, R15, R16 ;  /* 0x000000100f0e7221 */ /* 0x000fe20000000000 */
[----:B------:R-:W-:Y:S01]  /*12a0*/  FADD R8, R8, R9 ;  /* 0x0000000908087221 */ /* 0x000fe20000000000 */
[----:B------:R-:W-:Y:S01]  /*12b0*/  FADD R5, R18, R5 ;  /* 0x0000000512057221 */ /* 0x000fe20000000000 */
[----:B------:R-:W-:Y:S01]  /*12c0*/  FADD R13, R10, R13 ;  /* 0x0000000d0a0d7221 */ /* 0x000fe20000000000 */
[----:B------:R-:W-:-:S03]  /*12d0*/  FADD R14, R14, R17 ;  /* 0x000000110e0e7221 */ /* 0x000fc60000000000 */
[----:B------:R-:W-:Y:S01]  /*12e0*/  FADD R8, R8, R13 ;  /* 0x0000000d08087221 */ /* 0x000fe20000000000 */
[----:B------:R-:W-:-:S04]  /*12f0*/  FADD R5, R14, R5 ;  /* 0x000000050e057221 */ /* 0x000fc80000000000 */
[----:B------:R-:W-:-:S04]  /*1300*/  FADD R5, R8, R5 ;  /* 0x0000000508057221 */ /* 0x000fc80000000000 */
[----:B------:R-:W-:Y:S01]  /*1310*/  FADD R21, R7, R5 ;  /* 0x0000000507157221 */ /* 0x000fe20000000000 */
[----:B------:R-:W-:Y:S06]  /*1320*/  @!P0 BRA `(.L_x_140) ;  /* 0x0000000800308947 */ /* 0x000fec0003800000 */
[----:B------:R-:W-:-:S04]  /*1330*/  IADD3 R23, PT, PT, R23, 0x1000, RZ ;  /* 0x0000100017177810 */ /* 0x000fc80007ffe0ff */
[----:B------:R-:W-:-:S13]  /*1340*/  ISETP.GT.AND P0, PT, R23, R22, PT ;  /* 0x000000161700720c */ /* 0x000fda0003f04270 */
[----:B------:R-:W-:Y:S05]  /*1350*/  @!P0 BRA `(.L_x_141) ;  /* 0xfffffffc00908947 */ /* 0x000fea000383ffff */
.L_x_139:
[----:B------:R-:W-:-:S13]  /*1360*/  ISETP.GE.AND P0, PT, R23, R20, PT ;  /* 0x000000141700720c */ /* 0x000fda0003f06270 */
[----:B------:R-:W-:Y:S05]  /*1370*/  @P0 BRA `(.L_x_140) ;  /* 0x00000008001c0947 */ /* 0x000fea0003800000 */
[----:B------:R-:W-:Y:S01]  /*1380*/  IMAD.IADD R9, R20, 0x1, -R23 ;  /* 0x0000000114097824 */ /* 0x000fe200078e0a17 */
[----:B------:R-:W-:Y:S04]  /*1390*/  BSSY.RECONVERGENT B1, `(.L_x_140) ;  /* 0x0000085000017945 */ /* 0x000fe80003800200 */
[----:B------:R-:W-:-:S13]  /*13a0*/  ISETP.GE.AND P0, PT, R0, R9, PT ;  /* 0x000000090000720c */ /* 0x000fda0003f06270 */
[----:B------:R-:W-:Y:S05]  /*13b0*/  @P0 BRA `(.L_x_142) ;  /* 0x0000000800080947 */ /* 0x000fea0003800000 */
[-C--:B------:R-:W-:Y:S01]  /*13c0*/  LOP3.LUT R2, RZ, R0.reuse, RZ, 0x33, !PT ;  /* 0x00000000ff027212 */ /* 0x080fe200078e33ff */
[----:B------:R-:W-:Y:S01]  /*13d0*/  BSSY.RECONVERGENT B2, `(.L_x_143) ;  /* 0x0000015000027945 */ /* 0x000fe20003800200 */
[----:B------:R-:W-:Y:S02]  /*13e0*/  MOV R8, R0 ;  /* 0x0000000000087202 */ /* 0x000fe40000000f00 */
[----:B------:R-:W-:-:S04]  /*13f0*/  IADD3 R2, PT, PT, -R23, R20, R2 ;  /* 0x0000001417027210 */ /* 0x000fc80007ffe102 */
[C---:B------:R-:W-:Y:S02]  /*1400*/  LOP3.LUT R3, R2.reuse, 0x300, RZ, 0xc0, !PT ;  /* 0x0000030002037812 */ /* 0x040fe400078ec0ff */
[----:B------:R-:W-:Y:S02]  /*1410*/  ISETP.GE.U32.AND P1, PT, R2, 0x300, PT ;  /* 0x000003000200780c */ /* 0x000fe40003f26070 */
[----:B------:R-:W-:-:S13]  /*1420*/  ISETP.NE.AND P0, PT, R3, 0x300, PT ;  /* 0x000003000300780c */ /* 0x000fda0003f05270 */
[----:B------:R-:W-:Y:S05]  /*1430*/  @!P0 BRA `(.L_x_144) ;  /* 0x0000000000388947 */ /* 0x000fea0003800000 */
[----:B------:R-:W0:Y:S01]  /*1440*/  LDC.64 R4, c[0x0][0x380] ;  /* 0x0000e000ff047b82 */ /* 0x000e220000000a00 */
[----:B------:R-:W-:Y:S02]  /*1450*/  LEA.HI R2, R2, 0x1, RZ, 0x18 ;  /* 0x0000000102027811 */ /* 0x000fe400078fc0ff */
[----:B------:R-:W-:Y:S02]  /*1460*/  IADD3 R7, PT, PT, R0, R23, RZ ;  /* 0x0000001700077210 */ /* 0x000fe40007ffe0ff */
[----:B------:R-:W-:Y:S02]  /*1470*/  LOP3.LUT R2, R2, 0x3, RZ, 0xc0, !PT ;  /* 0x0000000302027812 */ /* 0x000fe400078ec0ff */
[----:B------:R-:W-:Y:S02]  /*1480*/  MOV R8, R0 ;  /* 0x0000000000087202 */ /* 0x000fe40000000f00 */
[----:B------:R-:W-:-:S07]  /*1490*/  IADD3 R6, PT, PT, -R2, RZ, RZ ;  /* 0x000000ff02067210 */ /* 0x000fce0007ffe1ff */
.L_x_145:
[----:B0-----:R-:W-:-:S06]  /*14a0*/  IMAD.WIDE.U32 R2, R7, 0x4, R4 ;  /* 0x0000000407027825 */ /* 0x001fcc00078e0004 */
[----:B------:R-:W2:Y:S01]  /*14b0*/  LDG.E.CONSTANT R2, desc[UR6][R2.64] ;  /* 0x0000000602027981 */ /* 0x000ea2000c1e9900 */
[----:B------:R-:W-:Y:S02]  /*14c0*/  IADD3 R6, PT, PT, R6, 0x1, RZ ;  /* 0x0000000106067810 */ /* 0x000fe40007ffe0ff */
[----:B------:R-:W-:Y:S02]  /*14d0*/  IADD3 R8, PT, PT, R8, 0x100, RZ ;  /* 0x0000010008087810 */ /* 0x000fe40007ffe0ff */
[----:B------:R-:W-:Y:S02]  /*14e0*/  ISETP.NE.AND P0, PT, R6, RZ, PT ;  /* 0x000000ff0600720c */ /* 0x000fe40003f05270 */
[----:B------:R-:W-:Y:S01]  /*14f0*/  IADD3 R7, PT, PT, R7, 0x100, RZ ;  /* 0x0000010007077810 */ /* 0x000fe20007ffe0ff */
[----:B--2---:R-:W-:-:S10]  /*1500*/  FADD R21, R2, R21 ;  /* 0x0000001502157221 */ /* 0x004fd40000000000 */
[----:B------:R-:W-:Y:S05]  /*1510*/  @P0 BRA `(.L_x_145) ;  /* 0xfffffffc00e00947 */ /* 0x000fea000383ffff */
.L_x_144:
[----:B------:R-:W-:Y:S05]  /*1520*/  BSYNC.RECONVERGENT B2 ;  /* 0x0000000000027941 */ /* 0x000fea0003800200 */
.L_x_143:
[----:B------:R-:W-:Y:S05]  /*1530*/  @!P1 BRA `(.L_x_142) ;  /* 0x0000000400a89947 */ /* 0x000fea0003800000 */
[----:B------:R-:W0:Y:S01]  /*1540*/  LDCU.64 UR4, c[0x0][0x380] ;  /* 0x00007000ff0477ac */ /* 0x000e220008000a00 */
[----:B------:R-:W-:Y:S01]  /*1550*/  IADD3 R5, PT, PT, R9, -R8, RZ ;  /* 0x8000000809057210 */ /* 0x000fe20007ffe0ff */
[----:B------:R-:W-:Y:S01]  /*1560*/  BSSY.RECONVERGENT B2, `(.L_x_146) ;  /* 0x000003b000027945 */ /* 0x000fe20003800200 */
[CC--:B------:R-:W-:Y:S02]  /*1570*/  IADD3 R3, P0, PT, R8.reuse, R23.reuse, RZ ;  /* 0x0000001708037210 */ /* 0x0c0fe40007f1e0ff */
[----:B------:R-:W-:Y:S02]  /*1580*/  ISETP.GT.AND P1, PT, R5, 0xc00, PT ;  /* 0x00000c000500780c */ /* 0x000fe40003f24270 */
[----:B------:R-:W-:Y:S02]  /*1590*/  IADD3.X R4, PT, PT, RZ, RZ, RZ, P0, !PT ;  /* 0x000000ffff047210 */ /* 0x000fe400007fe4ff */
[----:B------:R-:W-:Y:S02]  /*15a0*/  IADD3 R11, PT, PT, R8, R23, RZ ;  /* 0x00000017080b7210 */ /* 0x000fe40007ffe0ff */
[----:B0-----:R-:W-:-:S04]  /*15b0*/  LEA R2, P0, R3, UR4, 0x2 ;  /* 0x0000000403027c11 */ /* 0x001fc8000f8010ff */
[----:B------:R-:W-:Y:S02]  /*15c0*/  LEA.HI.X R3, R3, UR5, R4, 0x2, P0 ;  /* 0x0000000503037c11 */ /* 0x000fe400080f1404 */
[----:B------:R-:W-:-:S05]  /*15d0*/  IADD3 R2, P0, PT, R2, 0x800, RZ ;  /* 0x0000080002027810 */ /* 0x000fca0007f1e0ff */
[----:B------:R-:W-:Y:S01]  /*15e0*/  IMAD.X R3, RZ, RZ, R3, P0 ;  /* 0x000000ffff037224 */ /* 0x000fe200000e0603 */
[----:B------:R-:W-:Y:S01]  /*15f0*/  PLOP3.LUT P0, PT, PT, PT, PT, 0x80, 0x8 ;  /* 0x000000000008781c */ /* 0x000fe20003f0f070 */
[----:B------:R-:W-:-:S12]  /*1600*/  @!P1 BRA `(.L_x_147) ;  /* 0x0000000000c09947 */ /* 0x000fd80003800000 */
[----:B------:R-:W-:Y:S02]  /*1610*/  PLOP3.LUT P0, PT, PT, PT, PT, 0x8, 0x80 ;  /* 0x000000000080781c */ /* 0x000fe40003f0e170 */
[----:B------:R-:W-:-:S11]  /*1620*/  IADD3 R13, PT, PT, R9, -0xc00, RZ ;  /* 0xfffff400090d7810 */ /* 0x000fd60007ffe0ff */
.L_x_148:
[----:B------:R-:W0:Y:S01]  /*1630*/  LDC.64 R4, c[0x0][0x380] ;  /* 0x0000e000ff047b82 */ /* 0x000e220000000a00 */
[----:B------:R-:W2:Y:S01]  /*1640*/  LDG.E.CONSTANT R10, desc[UR6][R2.64+-0x400] ;  /* 0xfffc0006020a7981 */ /* 0x000ea2000c1e9900 */
[----:B------:R-:W-:-:S03]  /*1650*/  IADD3 R25, PT, PT, R11, 0x400, RZ ;  /* 0x000004000b197810 */ /* 0x000fc60007ffe0ff */
[----:B------:R-:W3:Y:S04]  /*1660*/  LDG.E.CONSTANT R19, desc[UR6][R2.64] ;  /* 0x0000000602137981 */ /* 0x000ee8000c1e9900 */
[----:B------:R-:W4:Y:S01]  /*1670*/  LDG.E.CONSTANT R18, desc[UR6][R2.64+0x400] ;  /* 0x0004000602127981 */ /* 0x000f22000c1e9900 */
[----:B------:R-:W-:-:S03]  /*1680*/  IADD3 R7, PT, PT, R11, 0x800, RZ ;  /* 0x000008000b077810 */ /* 0x000fc60007ffe0ff */
[----:B------:R-:W5:Y:S04]  /*1690*/  LDG.E.CONSTANT R16, desc[UR6][R2.64+0xc00] ;  /* 0x000c000602107981 */ /* 0x000f68000c1e9900 */
[----:B------:R-:W5:Y:S04]  /*16a0*/  LDG.E.CONSTANT R15, desc[UR6][R2.64+0x1000] ;  /* 0x00100006020f7981 */ /* 0x000f68000c1e9900 */
[----:B------:R-:W5:Y:S01]  /*16b0*/  LDG.E.CONSTANT R14, desc[UR6][R2.64+0x1400] ;  /* 0x00140006020e7981 */ /* 0x000f62000c1e9900 */
[----:B0-----:R-:W-:-:S03]  /*16c0*/  IMAD.WIDE.U32 R22, R11, 0x4, R4 ;  /* 0x000000040b167825 */ /* 0x001fc600078e0004 */
[----:B------:R-:W5:Y:S04]  /*16d0*/  LDG.E.CONSTANT R20, desc[UR6][R2.64+0x2000] ;  /* 0x0020000602147981 */ /* 0x000f68000c1e9900 */
[----:B------:R0:W2:Y:S01]  /*16e0*/  LDG.E.CONSTANT R12, desc[UR6][R22.64] ;  /* 0x00000006160c7981 */ /* 0x0000a2000c1e9900 */
[----:B------:R-:W-:-:S03]  /*16f0*/  IMAD.WIDE.U32 R24, R25, 0x4, R4 ;  /* 0x0000000419187825 */ /* 0x000fc600078e0004 */
[----:B------:R-:W5:Y:S04]  /*1700*/  LDG.E.CONSTANT R26, desc[UR6][R2.64+0x3000] ;  /* 0x00300006021a7981 */ /* 0x000f68000c1e9900 */
[----:B------:R-:W5:Y:S01]  /*1710*/  LDG.E.CONSTANT R17, desc[UR6][R24.64] ;  /* 0x0000000618117981 */ /* 0x000f62000c1e9900 */
[--C-:B------:R-:W-:Y:S01]  /*1720*/  IMAD.WIDE.U32 R6, R7, 0x4, R4.reuse ;  /* 0x0000000407067825 */ /* 0x100fe200078e0004 */
[----:B0-----:R-:W-:Y:S02]  /*1730*/  IADD3 R23, PT, PT, R11, 0xc00, RZ ;  /* 0x00000c000b177810 */ /* 0x001fe40007ffe0ff */
[----:B------:R-:W5:Y:S04]  /*1740*/  LDG.E.CONSTANT R22, desc[UR6][R2.64+0x1c00] ;  /* 0x001c000602167981 */ /* 0x000f68000c1e9900 */
[----:B------:R-:W5:Y:S01]  /*1750*/  LDG.E.CONSTANT R6, desc[UR6][R6.64] ;  /* 0x0000000606067981 */ /* 0x000f62000c1e9900 */
[----:B------:R-:W-:-:S03]  /*1760*/  IMAD.WIDE.U32 R4, R23, 0x4, R4 ;  /* 0x0000000417047825 */ /* 0x000fc600078e0004 */
[----:B------:R-:W5:Y:S04]  /*1770*/  LDG.E.CONSTANT R23, desc[UR6][R2.64+0x2400] ;  /* 0x0024000602177981 */ /* 0x000f68000c1e9900 */
[----:B------:R-:W5:Y:S04]  /*1780*/  LDG.E.CONSTANT R4, desc[UR6][R4.64] ;  /* 0x0000000604047981 */ /* 0x000f68000c1e9900 */
[----:B------:R-:W5:Y:S04]  /*1790*/  LDG.E.CONSTANT R24, desc[UR6][R2.64+0x2c00] ;  /* 0x002c000602187981 */ /* 0x000f68000c1e9900 */
[----:B------:R0:W5:Y:S01]  /*17a0*/  LDG.E.CONSTANT R25, desc[UR6][R2.64+0x3400] ;  /* 0x0034000602197981 */ /* 0x000162000c1e9900 */
[----:B------:R-:W-:-:S04]  /*17b0*/  IADD3 R8, PT, PT, R8, 0x1000, RZ ;  /* 0x0000100008087810 */ /* 0x000fc80007ffe0ff */
[----:B------:R-:W-:Y:S02]  /*17c0*/  ISETP.GE.AND P1, PT, R8, R13, PT ;  /* 0x0000000d0800720c */ /* 0x000fe40003f26270 */
[----:B0-----:R-:W-:Y:S02]  /*17d0*/  IADD3 R2, P2, PT, R2, 0x4000, RZ ;  /* 0x0000400002027810 */ /* 0x001fe40007f5e0ff */
[----:B------:R-:W-:Y:S02]  /*17e0*/  IADD3 R11, PT, PT, R11, 0x1000, RZ ;  /* 0x000010000b0b7810 */ /* 0x000fe40007ffe0ff */
[----:B------:R-:W-:Y:S01]  /*17f0*/  IADD3.X R3, PT, PT, RZ, R3, RZ, P2, !PT ;  /* 0x00000003ff037210 */ /* 0x000fe200017fe4ff */
[----:B--2---:R-:W-:-:S04]  /*1800*/  FADD R21, R12, R21 ;  /* 0x000000150c157221 */ /* 0x004fc80000000000 */
[----:B------:R-:W-:-:S04]  /*1810*/  FADD R10, R21, R10 ;  /* 0x0000000a150a7221 */ /* 0x000fc80000000000 */
[----:B---3--:R-:W-:-:S04]  /*1820*/  FADD R19, R10, R19 ;  /* 0x000000130a137221 */ /* 0x008fc80000000000 */
[----:B----4-:R-:W-:-:S04]  /*1830*/  FADD R18, R19, R18 ;  /* 0x0000001213127221 */ /* 0x010fc80000000000 */
[----:B-----5:R-:W-:-:S04]  /*1840*/  FADD R17, R18, R17 ;  /* 0x0000001112117221 */ /* 0x020fc80000000000 */
        /* <DEDUP_REMOVED lines=12> */
.L_x_147:
[----:B------:R-:W-:Y:S05]  /*1910*/  BSYNC.RECONVERGENT B2 ;  /* 0x0000000000027941 */ /* 0x000fea0003800200 */
.L_x_146:
[----:B------:R-:W-:Y:S01]  /*1920*/  IADD3 R4, PT, PT, R9, -R8, RZ ;  /* 0x8000000809047210 */ /* 0x000fe20007ffe0ff */
[----:B------:R-:W-:Y:S03]  /*1930*/  BSSY.RECONVERGENT B2, `(.L_x_149) ;  /* 0x000001e000027945 */ /* 0x000fe60003800200 */
[----:B------:R-:W-:-:S13]  /*1940*/  ISETP.GT.AND P1, PT, R4, 0x400, PT ;  /* 0x000004000400780c */ /* 0x000fda0003f24270 */
[----:B------:R-:W-:Y:S05]  /*1950*/  @!P1 BRA `(.L_x_150) ;  /* 0x00000000006c9947 */ /* 0x000fea0003800000 */
[----:B------:R-:W0:Y:S01]  /*1960*/  LDC.64 R6, c[0x0][0x380] ;  /* 0x0000e000ff067b82 */ /* 0x000e220000000a00 */
[----:B------:R-:W2:Y:S01]  /*1970*/  LDG.E.CONSTANT R10, desc[UR6][R2.64+-0x400] ;  /* 0xfffc0006020a7981 */ /* 0x000ea2000c1e9900 */
[----:B------:R-:W-:-:S03]  /*1980*/  VIADD R15, R11, 0x400 ;  /* 0x000004000b0f7836 */ /* 0x000fc60000000000 */
[----:B------:R-:W3:Y:S04]  /*1990*/  LDG.E.CONSTANT R13, desc[UR6][R2.64] ;  /* 0x00000006020d7981 */ /* 0x000ee8000c1e9900 */
[----:B------:R-:W4:Y:S04]  /*19a0*/  LDG.E.CONSTANT R17, desc[UR6][R2.64+0xc00] ;  /* 0x000c000602117981 */ /* 0x000f28000c1e9900 */
[----:B------:R-:W5:Y:S04]  /*19b0*/  LDG.E.CONSTANT R19, desc[UR6][R2.64+0x1000] ;  /* 0x0010000602137981 */ /* 0x000f68000c1e9900 */
[----:B------:R1:W5:Y:S01]  /*19c0*/  LDG.E.CONSTANT R23, desc[UR6][R2.64+0x1400] ;  /* 0x0014000602177981 */ /* 0x000362000c1e9900 */
[----:B0-----:R-:W-:-:S06]  /*19d0*/  IMAD.WIDE.U32 R4, R11, 0x4, R6 ;  /* 0x000000040b047825 */ /* 0x001fcc00078e0006 */
[----:B------:R-:W2:Y:S01]  /*19e0*/  LDG.E.CONSTANT R4, desc[UR6][R4.64] ;  /* 0x0000000604047981 */ /* 0x000ea2000c1e9900 */
[----:B------:R-:W-:-:S03]  /*19f0*/  IMAD.WIDE.U32 R6, R15, 0x4, R6 ;  /* 0x000000040f067825 */ /* 0x000fc600078e0006 */
[----:B------:R-:W4:Y:S04]  /*1a00*/  LDG.E.CONSTANT R15, desc[UR6][R2.64+0x400] ;  /* 0x00040006020f7981 */ /* 0x000f28000c1e9900 */
[----:B------:R-:W5:Y:S01]  /*1a10*/  LDG.E.CONSTANT R7, desc[UR6][R6.64] ;  /* 0x0000000606077981 */ /* 0x000f62000c1e9900 */
[----:B------:R-:W-:Y:S02]  /*1a20*/  PLOP3.LUT P0, PT, PT, PT, PT, 0x8, 0x80 ;  /* 0x000000000080781c */ /* 0x000fe40003f0e170 */
[----:B------:R-:W-:Y:S02]  /*1a30*/  IADD3 R8, PT, PT, R8, 0x800, RZ ;  /* 0x0000080008087810 */ /* 0x000fe40007ffe0ff */
[----:B------:R-:W-:Y:S01]  /*1a40*/  IADD3 R11, PT, PT, R11, 0x800, RZ ;  /* 0x000008000b0b7810 */ /* 0x000fe20007ffe0ff */
[----:B--2---:R-:W-:-:S04]  /*1a50*/  FADD R21, R21, R4 ;  /* 0x0000000415157221 */ /* 0x004fc80000000000 */
[----:B------:R-:W-:-:S04]  /*1a60*/  FADD R10, R21, R10 ;  /* 0x0000000a150a7221 */ /* 0x000fc80000000000 */
[----:B---3--:R-:W-:-:S04]  /*1a70*/  FADD R10, R10, R13 ;  /* 0x0000000d0a0a7221 */ /* 0x008fc80000000000 */
[----:B----4-:R-:W-:-:S04]  /*1a80*/  FADD R10, R10, R15 ;  /* 0x0000000f0a0a7221 */ /* 0x010fc80000000000 */
[----:B-----5:R-:W-:Y:S01]  /*1a90*/  FADD R10, R10, R7 ;  /* 0x000000070a0a7221 */ /* 0x020fe20000000000 */
[----:B------:R-:W-:-:S03]  /*1aa0*/  IADD3 R4, P1, PT, R2, 0x2000, RZ ;  /* 0x0000200002047810 */ /* 0x000fc60007f3e0ff */
[----:B------:R-:W-:Y:S01]  /*1ab0*/  FADD R10, R10, R17 ;  /* 0x000000110a0a7221 */ /* 0x000fe20000000000 */
[----:B------:R-:W-:-:S03]  /*1ac0*/  IADD3.X R5, PT, PT, RZ, R3, RZ, P1, !PT ;  /* 0x00000003ff057210 */ /* 0x000fc60000ffe4ff */
[----:B------:R-:W-:Y:S01]  /*1ad0*/  FADD R10, R10, R19 ;  /* 0x000000130a0a7221 */ /* 0x000fe20000000000 */
[----:B-1----:R-:W-:Y:S02]  /*1ae0*/  MOV R2, R4 ;  /* 0x0000000400027202 */ /* 0x002fe40000000f00 */
[----:B------:R-:W-:Y:S01]  /*1af0*/  MOV R3, R5 ;  /* 0x0000000500037202 */ /* 0x000fe20000000f00 */
[----:B------:R-:W-:-:S07]  /*1b00*/  FADD R21, R10, R23 ;  /* 0x000000170a157221 */ /* 0x000fce0000000000 */
.L_x_150:
[----:B------:R-:W-:Y:S05]  /*1b10*/  BSYNC.RECONVERGENT B2 ;  /* 0x0000000000027941 */ /* 0x000fea0003800200 */
.L_x_149:
[----:B------:R-:W-:-:S13]  /*1b20*/  ISETP.LT.OR P0, PT, R8, R9, P0 ;  /* 0x000000090800720c */ /* 0x000fda0000701670 */
[----:B------:R-:W-:Y:S05]  /*1b30*/  @!P0 BRA `(.L_x_142) ;  /* 0x0000000000288947 */ /* 0x000fea0003800000 */
[----:B------:R-:W0:Y:S01]  /*1b40*/  LDC.64 R4, c[0x0][0x380] ;  /* 0x0000e000ff047b82 */ /* 0x000e220000000a00 */
[----:B------:R-:W2:Y:S04]  /*1b50*/  LDG.E.CONSTANT R6, desc[UR6][R2.64+-0x400] ;  /* 0xfffc000602067981 */ /* 0x000ea8000c1e9900 */
[----:B------:R-:W3:Y:S04]  /*1b60*/  LDG.E.CONSTANT R7, desc[UR6][R2.64] ;  /* 0x0000000602077981 */ /* 0x000ee8000c1e9900 */
[----:B------:R-:W4:Y:S01]  /*1b70*/  LDG.E.CONSTANT R9, desc[UR6][R2.64+0x400] ;  /* 0x0004000602097981 */ /* 0x000f22000c1e9900 */
[----:B0-----:R-:W-:-:S06]  /*1b80*/  IMAD.WIDE.U32 R4, R11, 0x4, R4 ;  /* 0x000000040b047825 */ /* 0x001fcc00078e0004 */
[----:B------:R-:W5:Y:S02]  /*1b90*/  LDG.E.CONSTANT R4, desc[UR6][R4.64] ;  /* 0x0000000604047981 */ /* 0x000f64000c1e9900 */
[----:B-----5:R-:W-:-:S04]  /*1ba0*/  FADD R21, R21, R4 ;  /* 0x0000000415157221 */ /* 0x020fc80000000000 */
[----:B--2---:R-:W-:-:S04]  /*1bb0*/  FADD R6, R21, R6 ;  /* 0x0000000615067221 */ /* 0x004fc80000000000 */
[----:B---3--:R-:W-:-:S04]  /*1bc0*/  FADD R6, R6, R7 ;  /* 0x0000000706067221 */ /* 0x008fc80000000000 */
[----:B----4-:R-:W-:-:S07]  /*1bd0*/  FADD R21, R6, R9 ;  /* 0x0000000906157221 */ /* 0x010fce0000000000 */
.L_x_142:
[----:B------:R-:W-:Y:S05]  /*1be0*/  BSYNC.RECONVERGENT B1 ;  /* 0x0000000000017941 */ /* 0x000fea0003800200 */
.L_x_140:
        /* <DEDUP_REMOVED lines=31> */
[----:B---3--:R-:W0:Y:S04]  /*1de0*/  LDS R3, [UR4+0xc] ;  /* 0x00000c04ff037984 */ /* 0x008e280008000800 */
        /* <DEDUP_REMOVED lines=10> */
.L_x_123:
        /* <DEDUP_REMOVED lines=12> */
.L_x_153:
[----:B------:R-:W-:Y:S05]  /*1f50*/  BSYNC.RECONVERGENT B1 ;  /* 0x0000000000017941 */ /* 0x000fea0003800200 */
.L_x_152:
[----:B------:R-:W-:Y:S01]  /*1f60*/  ISETP.GE.AND P0, PT, R11, R20, PT ;  /* 0x000000140b00720c */ /* 0x000fe20003f06270 */
[----:B------:R-:W-:-:S12]  /*1f70*/  BSSY.RECONVERGENT B1, `(.L_x_154) ;  /* 0x0000074000017945 */ /* 0x000fd80003800200 */
[----:B------:R-:W-:Y:S05]  /*1f80*/  @P0 BRA `(.L_x_155) ;  /* 0x0000000400c80947 */ /* 0x000fea0003800000 */
[----:B0-----:R-:W-:Y:S01]  /*1f90*/  LOP3.LUT R3, RZ, R11, RZ, 0x33, !PT ;  /* 0x0000000bff037212 */ /* 0x001fe200078e33ff */
[----:B------:R-:W-:Y:S04]  /*1fa0*/  BSSY.RECONVERGENT B2, `(.L_x_156) ;  /* 0x0000015000027945 */ /* 0x000fe80003800200 */
[----:B------:R-:W-:-:S05]  /*1fb0*/  IMAD.IADD R4, R3, 0x1, R20 ;  /* 0x0000000103047824 */ /* 0x000fca00078e0214 */
        /* <DEDUP_REMOVED lines=10> */
.L_x_158:
[----:B------:R-:W-:-:S06]  /*2060*/  MOV R3, R5 ;  /* 0x0000000500037202 */ /* 0x000fcc0000000f00 */
[----:B------:R0:W2:Y:S01]  /*2070*/  LDG.E.CONSTANT R3, desc[UR6][R2.64] ;  /* 0x0000000602037981 */ /* 0x0000a2000c1e9900 */
[----:B------:R-:W-:Y:S02]  /*2080*/  IADD3 R4, PT, PT, R4, 0x1, RZ ;  /* 0x0000000104047810 */ /* 0x000fe40007ffe0ff */
[----:B------:R-:W-:Y:S02]  /*2090*/  IADD3 R11, PT, PT, R11, 0x100, RZ ;  /* 0x000001000b0b7810 */ /* 0x000fe40007ffe0ff */
[----:B------:R-:W-:Y:S02]  /*20a0*/  ISETP.NE.AND P0, PT, R4, RZ, PT ;  /* 0x000000ff0400720c */ /* 0x000fe40003f05270 */
[----:B0-----:R-:W-:-:S04]  /*20b0*/  IADD3 R2, P2, PT, R2, 0x400, RZ ;  /* 0x0000040002027810 */ /* 0x001fc80007f5e0ff */
[----:B------:R-:W-:Y:S01]  /*20c0*/  IADD3.X R5, PT, PT, RZ, R5, RZ, P2, !PT ;  /* 0x00000005ff057210 */ /* 0x000fe200017fe4ff */
[----:B--2--5:R-:W-:-:S06]  /*20d0*/  FADD R0, R3, R0 ;  /* 0x0000000003007221 */ /* 0x024fcc0000000000 */
[----:B------:R-:W-:Y:S05]  /*20e0*/  @P0 BRA `(.L_x_158) ;  /* 0xfffffffc00dc0947 */ /* 0x000fea000383ffff */
.L_x_157:
[----:B------:R-:W-:Y:S05]  /*20f0*/  BSYNC.RECONVERGENT B2 ;  /* 0x0000000000027941 */ /* 0x000fea0003800200 */
.L_x_156:
        /* <DEDUP_REMOVED lines=8> */
.L_x_161:
        /* <DEDUP_REMOVED lines=9> */
[----:B------:R-:W-:-:S03]  /*2210*/  VIADD R3, R11, 0x800 ;  /* 0x000008000b037836 */ /* 0x000fc60000000000 */
[----:B------:R-:W4:Y:S01]  /*2220*/  LDG.E.CONSTANT R15, desc[UR6][R4.64+0x400] ;  /* 0x00040006040f7981 */ /* 0x000f22000c1e9900 */
        /* <DEDUP_REMOVED lines=32> */
.L_x_160:
[----:B------:R-:W-:Y:S05]  /*2430*/  BSYNC.RECONVERGENT B2 ;  /* 0x0000000000027941 */ /* 0x000fea0003800200 */
.L_x_159:
[----:B------:R-:W-:Y:S01]  /*2440*/  IADD3 R2, PT, PT, -R11, R20, RZ ;  /* 0x000000140b027210 */ /* 0x000fe20007ffe1ff */
[----:B------:R-:W-:Y:S03]  /*2450*/  BSSY.RECONVERGENT B2, `(.L_x_162) ;  /* 0x0000019000027945 */ /* 0x000fe60003800200 */
[----:B------:R-:W-:-:S13]  /*2460*/  ISETP.GT.AND P1, PT, R2, 0x400, PT ;  /* 0x000004000200780c */ /* 0x000fda0003f24270 */
[----:B------:R-:W-:Y:S05]  /*2470*/  @!P1 BRA `(.L_x_163) ;  /* 0x0000000000589947 */ /* 0x000fea0003800000 */
        /* <DEDUP_REMOVED lines=22> */
.L_x_163:
[----:B------:R-:W-:Y:S05]  /*25e0*/  BSYNC.RECONVERGENT B2 ;  /* 0x0000000000027941 */ /* 0x000fea0003800200 */
.L_x_162:
        /* <DEDUP_REMOVED lines=12> */
.L_x_155:
[----:B------:R-:W-:Y:S05]  /*26b0*/  BSYNC.RECONVERGENT B1 ;  /* 0x0000000000017941 */ /* 0x000fea0003800200 */
.L_x_154:
        /* <DEDUP_REMOVED lines=35> */
[----:B--2---:R-:W0:Y:S04]  /*28f0*/  LDS R3, [UR4+0xc] ;  /* 0x00000c04ff037984 */ /* 0x004e280008000800 */
        /* <DEDUP_REMOVED lines=10> */
.L_x_164:
[----:B0-----:R-:W0:Y:S01]  /*29a0*/  S2R R2, SR_LANEID ;  /* 0x0000000000027919 */ /* 0x001e220000000000 */
[----:B------:R-:W-:-:S04]  /*29b0*/  LOP3.LUT R0, R9, 0x3e0, RZ, 0xc0, !PT ;  /* 0x000003e009007812 */ /* 0x000fc800078ec0ff */
[----:B------:R-:W-:Y:S02]  /*29c0*/  IADD3 R3, PT, PT, R0, 0x20, RZ ;  /* 0x0000002000037810 */ /* 0x000fe40007ffe0ff */
[----:B------:R-:W-:Y:S02]  /*29d0*/  LOP3.LUT R7, RZ, R0, RZ, 0x33, !PT ;  /* 0x00000000ff077212 */ /* 0x000fe400078e33ff */
[-C--:B------:R-:W-:Y:S02]  /*29e0*/  ISETP.GT.AND P0, PT, R3, R20.reuse, PT ;  /* 0x000000140300720c */ /* 0x080fe40003f04270 */
[----:B------:R-:W-:-:S04]  /*29f0*/  IADD3 R7, PT, PT, R7, R20, RZ ;  /* 0x0000001407077210 */ /* 0x000fc80007ffe0ff */
[----:B------:R-:W-:-:S05]  /*2a00*/  SEL R4, R7, 0x1f, P0 ;  /* 0x0000001f07047807 */ /* 0x000fca0000000000 */
[----:B------:R-:W1:Y:S01]  /*2a10*/  SHFL.DOWN PT, R0, R5, 0x1, R4 ;  /* 0x0820000005007989 */ /* 0x000e6200000e0004 */
[C---:B0-----:R-:W-:Y:S01]  /*2a20*/  ISETP.GE.AND P0, PT, R2.reuse, R4, PT ;  /* 0x000000040200720c */ /* 0x041fe20003f06270 */
[C---:B------:R-:W-:Y:S01]  /*2a30*/  VIADD R3, R2.reuse, 0x2 ;  /* 0x0000000202037836 */ /* 0x040fe20000000000 */
[----:B------:R-:W-:-:S11]  /*2a40*/  ISETP.NE.AND P1, PT, R2, RZ, PT ;  /* 0x000000ff0200720c */ /* 0x000fd60003f25270 */
[----:B-1----:R-:W-:Y:S01]  /*2a50*/  @!P0 FADD R5, R0, R5 ;  /* 0x0000000500058221 */ /* 0x002fe20000000000 */
[-C--:B------:R-:W-:Y:S01]  /*2a60*/  ISETP.GT.AND P0, PT, R3, R4.reuse, PT ;  /* 0x000000040300720c */ /* 0x080fe20003f04270 */
[----:B------:R-:W0:Y:S01]  /*2a70*/  @!P1 S2R R6, SR_CgaCtaId ;  /* 0x0000000000069919 */ /* 0x000e220000008800 */
        /* <DEDUP_REMOVED lines=8> */
[----:B------:R-:W-:Y:S02]  /*2b00*/  IADD3 R3, PT, PT, R2, 0x10, RZ ;  /* 0x0000001002037810 */ /* 0x000fe40007ffe0ff */
[----:B------:R-:W1:Y:S01]  /*2b10*/  SHFL.DOWN PT, R0, R5, 0x8, R4 ;  /* 0x0900000005007989 */ /* 0x000e6200000e0004 */
[----:B------:R-:W-:-:S04]  /*2b20*/  @!P1 SHF.R.U32.HI R2, RZ, 0x3, R9 ;  /* 0x00000003ff029819 */ /* 0x000fc80000011609 */
[----:B------:R-:W-:-:S04]  /*2b30*/  @!P1 LOP3.LUT R2, R2, 0x7c, RZ, 0xc0, !PT ;  /* 0x0000007c02029812 */ /* 0x000fc800078ec0ff */
[----:B-1----:R-:W-:Y:S01]  /*2b40*/  @!P0 FADD R5, R5, R0 ;  /* 0x0000000005058221 */ /* 0x002fe20000000000 */
[----:B------:R-:W-:Y:S02]  /*2b50*/  ISETP.GT.AND P0, PT, R3, R4, PT ;  /* 0x000000040300720c */ /* 0x000fe40003f04270 */
        /* <DEDUP_REMOVED lines=17> */
[----:B-1----:R-:W0:Y:S04]  /*2c70*/  LDS R3, [UR4+0xc] ;  /* 0x00000c04ff037984 */ /* 0x002e280008000800 */
        /* <DEDUP_REMOVED lines=13> */
.L_x_151:
[----:B------:R-:W0:Y:S01]  /*2d50*/  S2R R8, SR_TID.X ;  /* 0x0000000000087919 */ /* 0x000e220000002100 */
[----:B------:R-:W0:Y:S02]  /*2d60*/  LDC.64 R2, c[0x0][0x380] ;  /* 0x0000e000ff027b82 */ /* 0x000e240000000a00 */
[----:B0-----:R-:W-:-:S05]  /*2d70*/  IMAD.WIDE.U32 R2, R8, 0x4, R2 ;  /* 0x0000000408027825 */ /* 0x001fca00078e0002 */
[----:B------:R-:W2:Y:S04]  /*2d80*/  LDG.E.CONSTANT R19, desc[UR6][R2.64] ;  /* 0x0000000602137981 */ /* 0x000ea8000c1e9900 */
[----:B------:R-:W2:Y:S04]  /*2d90*/  LDG.E.CONSTANT R0, desc[UR6][R2.64+0x400] ;  /* 0x0004000602007981 */ /* 0x000ea8000c1e9900 */
[----:B------:R-:W3:Y:S04]  /*2da0*/  LDG.E.CONSTANT R4, desc[UR6][R2.64+0x800] ;  /* 0x0008000602047981 */ /* 0x000ee8000c1e9900 */
[----:B------:R-:W3:Y:S04]  /*2db0*/  LDG.E.CONSTANT R5, desc[UR6][R2.64+0xc00] ;  /* 0x000c000602057981 */ /* 0x000ee8000c1e9900 */
[----:B------:R-:W4:Y:S04]  /*2dc0*/  LDG.E.CONSTANT R6, desc[UR6][R2.64+0x1000] ;  /* 0x0010000602067981 */ /* 0x000f28000c1e9900 */
[----:B------:R-:W4:Y:S04]  /*2dd0*/  LDG.E.CONSTANT R7, desc[UR6][R2.64+0x1400] ;  /* 0x0014000602077981 */ /* 0x000f28000c1e9900 */
[----:B------:R-:W5:Y:S04]  /*2de0*/  LDG.E.CONSTANT R9, desc[UR6][R2.64+0x1800] ;  /* 0x0018000602097981 */ /* 0x000f68000c1e9900 */
        /* <DEDUP_REMOVED lines=8> */
[----:B------:R-:W5:Y:S01]  /*2e70*/  LDG.E.CONSTANT R18, desc[UR6][R2.64+0x3c00] ;  /* 0x003c000602127981 */ /* 0x000f62000c1e9900 */
[----:B------:R-:W-:Y:S01]  /*2e80*/  ISETP.GE.U32.AND P0, PT, R20, 0x2000, PT ;  /* 0x000020001400780c */ /* 0x000fe20003f06070 */
[----:B--2---:R-:W-:Y:S01]  /*2e90*/  FADD R0, R19, R0 ;  /* 0x0000000013007221 */ /* 0x004fe20000000000 */
[----:B---3--:R-:W-:-:S04]  /*2ea0*/  FADD R5, R4, R5 ;  /* 0x0000000504057221 */ /* 0x008fc80000000000 */
[----:B------:R-:W-:Y:S01]  /*2eb0*/  FADD R0, R0, R5 ;  /* 0x0000000500007221 */ /* 0x000fe20000000000 */
[----:B----4-:R-:W-:Y:S01]  /*2ec0*/  FADD R6, R6, R7 ;  /* 0x0000000706067221 */ /* 0x010fe20000000000 */
[----:B-----5:R-:W-:-:S04]  /*2ed0*/  FADD R9, R9, R10 ;  /* 0x0000000a09097221 */ /* 0x020fc80000000000 */
[----:B------:R-:W-:Y:S01]  /*2ee0*/  FADD R9, R6, R9 ;  /* 0x0000000906097221 */ /* 0x000fe20000000000 */
[----:B------:R-:W-:-:S03]  /*2ef0*/  FADD R11, R11, R12 ;  /* 0x0000000c0b0b7221 */ /* 0x000fc60000000000 */
[----:B------:R-:W-:Y:S01]  /*2f00*/  FADD R0, R0, R9 ;  /* 0x0000000900007221 */ /* 0x000fe20000000000 */
[----:B------:R-:W-:-:S04]  /*2f10*/  FADD R14, R13, R14 ;  /* 0x0000000e0d0e7221 */ /* 0x000fc80000000000 */
[----:B------:R-:W-:Y:S01]  /*2f20*/  FADD R11, R11, R14 ;  /* 0x0000000e0b0b7221 */ /* 0x000fe20000000000 */
[----:B------:R-:W-:Y:S01]  /*2f30*/  FADD R15, R15, R16 ;  /* 0x000000100f0f7221 */ /* 0x000fe20000000000 */
[----:B------:R-:W-:-:S04]  /*2f40*/  FADD R18, R17, R18 ;  /* 0x0000001211127221 */ /* 0x000fc80000000000 */
[----:B------:R-:W-:-:S04]  /*2f50*/  FADD R18, R15, R18 ;  /* 0x000000120f127221 */ /* 0x000fc80000000000 */
[----:B------:R-:W-:Y:S01]  /*2f60*/  FADD R5, R11, R18 ;  /* 0x000000120b057221 */ /* 0x000fe20000000000 */
[----:B------:R-:W-:-:S03]  /*2f70*/  HFMA2 R11, -RZ, RZ, 0, 0.00048828125 ;  /* 0x00001000ff0b7431 */ /* 0x000fc600000001ff */
[----:B------:R-:W-:Y:S01]  /*2f80*/  FADD R0, R0, R5 ;  /* 0x0000000500007221 */ /* 0x000fe20000000000 */
[----:B------:R-:W-:Y:S06]  /*2f90*/  @!P0 BRA `(.L_x_165) ;  /* 0x0000000000ac8947 */ /* 0x000fec0003800000 */
[----:B------:R-:W0:Y:S01]  /*2fa0*/  LDC R7, c[0x0][0x390] ;  /* 0x0000e400ff077b82 */ /* 0x000e220000000800 */
[----:B------:R-:W-:Y:S02]  /*2fb0*/  IADD3 R6, PT, PT, R20, -0x1000, RZ ;  /* 0xfffff00014067810 */ /* 0x000fe40007ffe0ff */
[----:B------:R-:W-:-:S07]  /*2fc0*/  MOV R11, 0x1000 ;  /* 0x00001000000b7802 */ /* 0x000fce0000000f00 */
.L_x_167:
[----:B------:R-:W-:-:S05]  /*2fd0*/  IMAD.WIDE R4, R11, 0x4, R2 ;  /* 0x000000040b047825 */ /* 0x000fca00078e0202 */
[----:B------:R-:W2:Y:S04]  /*2fe0*/  LDG.E.CONSTANT R20, desc[UR6][R4.64+0x400] ;  /* 0x0004000604147981 */ /* 0x000ea8000c1e9900 */
[----:B------:R-:W2:Y:S04]  /*2ff0*/  LDG.E.CONSTANT R21, desc[UR6][R4.64+0x800] ;  /* 0x0008000604157981 */ /* 0x000ea8000c1e9900 */
        /* <DEDUP_REMOVED lines=13> */
[----:B------:R1:W5:Y:S01]  /*30d0*/  LDG.E.CONSTANT R18, desc[UR6][R4.64+0x3c00] ;  /* 0x003c000604127981 */ /* 0x000362000c1e9900 */
[----:B--2---:R-:W-:Y:S01]  /*30e0*/  FADD R21, R20, R21 ;  /* 0x0000001514157221 */ /* 0x004fe20000000000 */
[----:B0-----:R-:W-:-:S05]  /*30f0*/  MOV R20, R7 ;  /* 0x0000000700147202 */ /* 0x001fca0000000f00 */
[----:B-1----:R-:W-:Y:S02]  /*3100*/  IMAD.IADD R4, R20, 0x1, -R11 ;  /* 0x0000000114047824 */ /* 0x002fe400078e0a0b */
[----:B---3--:R-:W-:-:S03]  /*3110*/  FADD R0, R19, R0 ;  /* 0x0000000013007221 */ /* 0x008fc60000000000 */
[----:B------:R-:W-:Y:S01]  /*3120*/  ISETP.GE.AND P0, PT, R4, 0x1000, PT ;  /* 0x000010000400780c */ /* 0x000fe20003f06270 */
[----:B----4-:R-:W-:Y:S01]  /*3130*/  FADD R22, R22, R23 ;  /* 0x0000001716167221 */ /* 0x010fe20000000000 */
[----:B------:R-:W-:Y:S01]  /*3140*/  FADD R0, R0, R21 ;  /* 0x0000001500007221 */ /* 0x000fe20000000000 */
[----:B-----5:R-:W-:-:S04]  /*3150*/  FADD R25, R24, R25 ;  /* 0x0000001918197221 */ /* 0x020fc80000000000 */
[----:B------:R-:W-:Y:S01]  /*3160*/  FADD R25, R22, R25 ;  /* 0x0000001916197221 */ /* 0x000fe20000000000 */
[----:B------:R-:W-:Y:S01]  /*3170*/  FADD R16, R16, R17 ;  /* 0x0000001110107221 */ /* 0x000fe20000000000 */
[----:B------:R-:W-:-:S04]  /*3180*/  FADD R15, R15, R10 ;  /* 0x0000000a0f0f7221 */ /* 0x000fc80000000000 */
[----:B------:R-:W-:Y:S01]  /*3190*/  FADD R15, R16, R15 ;  /* 0x0000000f100f7221 */ /* 0x000fe20000000000 */
[----:B------:R-:W-:Y:S01]  /*31a0*/  FADD R9, R14, R9 ;  /* 0x000000090e097221 */ /* 0x000fe20000000000 */
[----:B------:R-:W-:-:S04]  /*31b0*/  FADD R12, R13, R12 ;  /* 0x0000000c0d0c7221 */ /* 0x000fc80000000000 */
[----:B------:R-:W-:Y:S01]  /*31c0*/  FADD R12, R9, R12 ;  /* 0x0000000c090c7221 */ /* 0x000fe20000000000 */
[----:B------:R-:W-:-:S03]  /*31d0*/  FADD R0, R0, R25 ;  /* 0x0000001900007221 */ /* 0x000fc60000000000 */
[----:B------:R-:W-:-:S04]  /*31e0*/  FADD R15, R15, R12 ;  /* 0x0000000c0f0f7221 */ /* 0x000fc80000000000 */
[----:B------:R-:W-:-:S04]  /*31f0*/  FADD R15, R0, R15 ;  /* 0x0000000f000f7221 */ /* 0x000fc80000000000 */
[----:B------:R-:W-:Y:S01]  /*3200*/  FADD R0, R18, R15 ;  /* 0x0000000f12007221 */ /* 0x000fe20000000000 */
[----:B------:R-:W-:Y:S06]  /*3210*/  @!P0 BRA `(.L_x_166) ;  /* 0x0000000800308947 */ /* 0x000fec0003800000 */
[----:B------:R-:W-:-:S04]  /*3220*/  IADD3 R11, PT, PT, R11, 0x1000, RZ ;  /* 0x000010000b0b7810 */ /* 0x000fc80007ffe0ff */
[----:B------:R-:W-:-:S13]  /*3230*/  ISETP.GT.AND P0, PT, R11, R6, PT ;  /* 0x000000060b00720c */ /* 0x000fda0003f04270 */
[----:B------:R-:W-:Y:S05]  /*3240*/  @!P0 BRA `(.L_x_167) ;  /* 0xfffffffc00608947 */ /* 0x000fea000383ffff */
.L_x_165:
[----:B------:R-:W-:-:S13]  /*3250*/  ISETP.GE.AND P0, PT, R11, R20, PT ;  /* 0x000000140b00720c */ /* 0x000fda0003f06270 */
[----:B------:R-:W-:Y:S05]  /*3260*/  @P0 BRA `(.L_x_166) ;  /* 0x00000008001c0947 */ /* 0x000fea0003800000 */
[----:B------:R-:W-:Y:S01]  /*3270*/  IADD3 R9, PT, PT, -R11, R20, RZ ;  /* 0x000000140b097210 */ /* 0x000fe20007ffe1ff */
[----:B------:R-:W-:Y:S03]  /*3280*/  BSSY.RECONVERGENT B1, `(.L_x_166) ;  /* 0x0000085000017945 */ /* 0x000fe60003800200 */
        /* <DEDUP_REMOVED lines=16> */
.L_x_171:
        /* <DEDUP_REMOVED lines=8> */
.L_x_170:
[----:B------:R-:W-:Y:S05]  /*3410*/  BSYNC.RECONVERGENT B2 ;  /* 0x0000000000027941 */ /* 0x000fea0003800200 */
.L_x_169:
[----:B------:R-:W-:Y:S05]  /*3420*/  @!P1 BRA `(.L_x_168) ;  /* 0x0000000400a89947 */ /* 0x000fea0003800000 */
[----:B------:R-:W0:Y:S01]  /*3430*/  LDCU.64 UR4, c[0x0][0x380] ;  /* 0x00007000ff0477ac */ /* 0x000e220008000a00 */
[----:B------:R-:W-:Y:S01]  /*3440*/  IADD3 R5, PT, PT, R9, -R10, RZ ;  /* 0x8000000a09057210 */ /* 0x000fe20007ffe0ff */
[----:B------:R-:W-:Y:S01]  /*3450*/  BSSY.RECONVERGENT B2, `(.L_x_172) ;  /* 0x000003b000027945 */ /* 0x000fe20003800200 */
[CC--:B------:R-:W-:Y:S02]  /*3460*/  IADD3 R3, P0, PT, R10.reuse, R11.reuse, RZ ;  /* 0x0000000b0a037210 */ /* 0x0c0fe40007f1e0ff */
[----:B------:R-:W-:Y:S02]  /*3470*/  ISETP.GT.AND P1, PT, R5, 0xc00, PT ;  /* 0x00000c000500780c */ /* 0x000fe40003f24270 */
[----:B------:R-:W-:Y:S01]  /*3480*/  IADD3 R11, PT, PT, R10, R11, RZ ;  /* 0x0000000b0a0b7210 */ /* 0x000fe20007ffe0ff */
[----:B------:R-:W-:Y:S01]  /*3490*/  IMAD.X R4, RZ, RZ, RZ, P0 ;  /* 0x000000ffff047224 */ /* 0x000fe200000e06ff */
[----:B0-----:R-:W-:-:S04]  /*34a0*/  LEA R2, P0, R3, UR4, 0x2 ;  /* 0x0000000403027c11 */ /* 0x001fc8000f8010ff */
[----:B------:R-:W-:Y:S02]  /*34b0*/  LEA.HI.X R3, R3, UR5, R4, 0x2, P0 ;  /* 0x0000000503037c11 */ /* 0x000fe400080f1404 */
[----:B------:R-:W-:-:S04]  /*34c0*/  IADD3 R2, P0, PT, R2, 0x800, RZ ;  /* 0x0000080002027810 */ /* 0x000fc80007f1e0ff */
[----:B------:R-:W-:Y:S02]  /*34d0*/  IADD3.X R3, PT, PT, RZ, R3, RZ, P0, !PT ;  /* 0x00000003ff037210 */ /* 0x000fe400007fe4ff */
[----:B------:R-:W-:Y:S01]  /*34e0*/  PLOP3.LUT P0, PT, PT, PT, PT, 0x80, 0x8 ;  /* 0x000000000008781c */ /* 0x000fe20003f0f070 */
[----:B------:R-:W-:-:S12]  /*34f0*/  @!P1 BRA `(.L_x_173) ;  /* 0x0000000000c09947 */ /* 0x000fd80003800000 */
[----:B------:R-:W-:Y:S02]  /*3500*/  PLOP3.LUT P0, PT, PT, PT, PT, 0x8, 0x80 ;  /* 0x000000000080781c */ /* 0x000fe40003f0e170 */
[----:B------:R-:W-:-:S11]  /*3510*/  IADD3 R13, PT, PT, R9, -0xc00, RZ ;  /* 0xfffff400090d7810 */ /* 0x000fd60007ffe0ff */
.L_x_174:
[----:B------:R-:W0:Y:S01]  /*3520*/  LDC.64 R4, c[0x0][0x380] ;  /* 0x0000e000ff047b82 */ /* 0x000e220000000a00 */
[----:B------:R-:W2:Y:S01]  /*3530*/  LDG.E.CONSTANT R12, desc[UR6][R2.64+-0x400] ;  /* 0xfffc0006020c7981 */ /* 0x000ea2000c1e9900 */
[----:B------:R-:W-:-:S03]  /*3540*/  IADD3 R25, PT, PT, R11, 0x400, RZ ;  /* 0x000004000b197810 */ /* 0x000fc60007ffe0ff */
[----:B------:R-:W3:Y:S04]  /*3550*/  LDG.E.CONSTANT R20, desc[UR6][R2.64] ;  /* 0x0000000602147981 */ /* 0x000ee8000c1e9900 */
[----:B------:R-:W4:Y:S01]  /*3560*/  LDG.E.CONSTANT R19, desc[UR6][R2.64+0x400] ;  /* 0x0004000602137981 */ /* 0x000f22000c1e9900 */
[----:B------:R-:W-:-:S03]  /*3570*/  IADD3 R7, PT, PT, R11, 0x800, RZ ;  /* 0x000008000b077810 */ /* 0x000fc60007ffe0ff */
[----:B------:R-:W5:Y:S04]  /*3580*/  LDG.E.CONSTANT R17, desc[UR6][R2.64+0xc00] ;  /* 0x000c000602117981 */ /* 0x000f68000c1e9900 */
[----:B------:R-:W5:Y:S01]  /*3590*/  LDG.E.CONSTANT R16, desc[UR6][R2.64+0x1000] ;  /* 0x0010000602107981 */ /* 0x000f62000c1e9900 */
[----:B------:R-:W-:-:S03]  /*35a0*/  IADD3 R23, PT, PT, R11, 0xc00, RZ ;  /* 0x00000c000b177810 */ /* 0x000fc60007ffe0ff */
[----:B------:R-:W5:Y:S01]  /*35b0*/  LDG.E.CONSTANT R22, desc[UR6][R2.64+0x1c00] ;  /* 0x001c000602167981 */ /* 0x000f62000c1e9900 */
[----:B0-----:R-:W-:-:S03]  /*35c0*/  IMAD.WIDE.U32 R14, R11, 0x4, R4 ;  /* 0x000000040b0e7825 */ /* 0x001fc600078e0004 */
[----:B------:R-:W5:Y:S04]  /*35d0*/  LDG.E.CONSTANT R21, desc[UR6][R2.64+0x2000] ;  /* 0x0020000602157981 */ /* 0x000f68000c1e9900 */
[----:B------:R-:W5:Y:S04]  /*35e0*/  LDG.E.CONSTANT R26, desc[UR6][R2.64+0x3000] ;  /* 0x00300006021a7981 */ /* 0x000f68000c1e9900 */
[----:B------:R-:W2:Y:S01]  /*35f0*/  LDG.E.CONSTANT R15, desc[UR6][R14.64] ;  /* 0x000000060e0f7981 */ /* 0x000ea2000c1e9900 */
[----:B------:R-:W-:-:S05]  /*3600*/  IMAD.WIDE.U32 R24, R25, 0x4, R4 ;  /* 0x0000000419187825 */ /* 0x000fca00078e0004 */
[----:B------:R-:W5:Y:S01]  /*3610*/  LDG.E.CONSTANT R18, desc[UR6][R24.64] ;  /* 0x0000000618127981 */ /* 0x000f62000c1e9900 */
[----:B------:R-:W-:-:S03]  /*3620*/  IMAD.WIDE.U32 R6, R7, 0x4, R4 ;  /* 0x0000000407067825 */ /* 0x000fc600078e0004 */
        /* <DEDUP_REMOVED lines=8> */
[----:B------:R-:W-:Y:S01]  /*36b0*/  ISETP.GE.AND P1, PT, R10, R13, PT ;  /* 0x0000000d0a00720c */ /* 0x000fe20003f26270 */
[----:B------:R-:W-:Y:S01]  /*36c0*/  VIADD R11, R11, 0x1000 ;  /* 0x000010000b0b7836 */ /* 0x000fe20000000000 */
[----:B0-----:R-:W-:-:S04]  /*36d0*/  IADD3 R2, P2, PT, R2, 0x4000, RZ ;  /* 0x0000400002027810 */ /* 0x001fc80007f5e0ff */
        /* <DEDUP_REMOVED lines=18> */
.L_x_173:
[----:B------:R-:W-:Y:S05]  /*3800*/  BSYNC.RECONVERGENT B2 ;  /* 0x0000000000027941 */ /* 0x000fea0003800200 */
.L_x_172:
[----:B------:R-:W-:Y:S01]  /*3810*/  IADD3 R4, PT, PT, R9, -R10, RZ ;  /* 0x8000000a09047210 */ /* 0x000fe20007ffe0ff */
[----:B------:R-:W-:Y:S03]  /*3820*/  BSSY.RECONVERGENT B2, `(.L_x_175) ;  /* 0x000001e000027945 */ /* 0x000fe60003800200 */
[----:B------:R-:W-:-:S13]  /*3830*/  ISETP.GT.AND P1, PT, R4, 0x400, PT ;  /* 0x000004000400780c */ /* 0x000fda0003f24270 */
[----:B------:R-:W-:Y:S05]  /*3840*/  @!P1 BRA `(.L_x_176) ;  /* 0x00000000006c9947 */ /* 0x000fea0003800000 */
[----:B------:R-:W0:Y:S01]  /*3850*/  LDC.64 R6, c[0x0][0x380] ;  /* 0x0000e000ff067b82 */ /* 0x000e220000000a00 */
[----:B------:R-:W2:Y:S01]  /*3860*/  LDG.E.CONSTANT R13, desc[UR6][R2.64+-0x400] ;  /* 0xfffc0006020d7981 */ /* 0x000ea2000c1e9900 */
[----:B------:R-:W-:-:S03]  /*3870*/  IADD3 R17, PT, PT, R11, 0x400, RZ ;  /* 0x000004000b117810 */ /* 0x000fc60007ffe0ff */
[----:B------:R-:W3:Y:S04]  /*3880*/  LDG.E.CONSTANT R15, desc[UR6][R2.64] ;  /* 0x00000006020f7981 */ /* 0x000ee8000c1e9900 */
[----:B------:R-:W4:Y:S04]  /*3890*/  LDG.E.CONSTANT R19, desc[UR6][R2.64+0xc00] ;  /* 0x000c000602137981 */ /* 0x000f28000c1e9900 */
[----:B------:R-:W5:Y:S04]  /*38a0*/  LDG.E.CONSTANT R21, desc[UR6][R2.64+0x1000] ;  /* 0x0010000602157981 */ /* 0x000f68000c1e9900 */
[----:B------:R-:W5:Y:S01]  /*38b0*/  LDG.E.CONSTANT R23, desc[UR6][R2.64+0x1400] ;  /* 0x0014000602177981 */ /* 0x000f62000c1e9900 */
[----:B0-----:R-:W-:-:S06]  /*38c0*/  IMAD.WIDE.U32 R4, R11, 0x4, R6 ;  /* 0x000000040b047825 */ /* 0x001fcc00078e0006 */
[----:B------:R0:W2:Y:S01]  /*38d0*/  LDG.E.CONSTANT R5, desc[UR6][R4.64] ;  /* 0x0000000604057981 */ /* 0x0000a2000c1e9900 */
[----:B------:R-:W-:-:S03]  /*38e0*/  IMAD.WIDE.U32 R6, R17, 0x4, R6 ;  /* 0x0000000411067825 */ /* 0x000fc600078e0006 */
[----:B------:R1:W4:Y:S04]  /*38f0*/  LDG.E.CONSTANT R17, desc[UR6][R2.64+0x400] ;  /* 0x0004000602117981 */ /* 0x000328000c1e9900 */
[----:B------:R-:W5:Y:S01]  /*3900*/  LDG.E.CONSTANT R7, desc[UR6][R6.64] ;  /* 0x0000000606077981 */ /* 0x000f62000c1e9900 */
[----:B0-----:R-:W-:Y:S02]  /*3910*/  IADD3 R4, P1, PT, R2, 0x2000, RZ ;  /* 0x0000200002047810 */ /* 0x001fe40007f3e0ff */
[----:B------:R-:W-:Y:S02]  /*3920*/  PLOP3.LUT P0, PT, PT, PT, PT, 0x8, 0x80 ;  /* 0x000000000080781c */ /* 0x000fe40003f0e170 */
[----:B------:R-:W-:Y:S02]  /*3930*/  IADD3 R10, PT, PT, R10, 0x800, RZ ;  /* 0x000008000a0a7810 */ /* 0x000fe40007ffe0ff */
[----:B------:R-:W-:-:S02]  /*3940*/  IADD3 R11, PT, PT, R11, 0x800, RZ ;  /* 0x000008000b0b7810 */ /* 0x000fc40007ffe0ff */
[----:B-1----:R-:W-:Y:S01]  /*3950*/  MOV R2, R4 ;  /* 0x0000000400027202 */ /* 0x002fe20000000f00 */
[----:B--2---:R-:W-:-:S04]  /*3960*/  FADD R0, R0, R5 ;  /* 0x0000000500007221 */ /* 0x004fc80000000000 */
[----:B------:R-:W-:-:S04]  /*3970*/  FADD R0, R0, R13 ;  /* 0x0000000d00007221 */ /* 0x000fc80000000000 */
[----:B---3--:R-:W-:-:S04]  /*3980*/  FADD R0, R0, R15 ;  /* 0x0000000f00007221 */ /* 0x008fc80000000000 */
[----:B----4-:R-:W-:-:S04]  /*3990*/  FADD R0, R0, R17 ;  /* 0x0000001100007221 */ /* 0x010fc80000000000 */
[----:B-----5:R-:W-:-:S04]  /*39a0*/  FADD R0, R0, R7 ;  /* 0x0000000700007221 */ /* 0x020fc80000000000 */
[----:B------:R-:W-:Y:S01]  /*39b0*/  FADD R0, R0, R19 ;  /* 0x0000001300007221 */ /* 0x000fe20000000000 */
[----:B------:R-:W-:-:S03]  /*39c0*/  IADD3.X R5, PT, PT, RZ, R3, RZ, P1, !PT ;  /* 0x00000003ff057210 */ /* 0x000fc60000ffe4ff */
[----:B------:R-:W-:Y:S01]  /*39d0*/  FADD R0, R0, R21 ;  /* 0x0000001500007221 */ /* 0x000fe20000000000 */
[----:B------:R-:W-:-:S03]  /*39e0*/  MOV R3, R5 ;  /* 0x0000000500037202 */ /* 0x000fc60000000f00 */
[----:B------:R-:W-:-:S07]  /*39f0*/  FADD R0, R0, R23 ;  /* 0x0000001700007221 */ /* 0x000fce0000000000 */
.L_x_176:
[----:B------:R-:W-:Y:S05]  /*3a00*/  BSYNC.RECONVERGENT B2 ;  /* 0x0000000000027941 */ /* 0x000fea0003800200 */
.L_x_175:
[----:B------:R-:W-:-:S13]  /*3a10*/  ISETP.LT.OR P0, PT, R10, R9, P0 ;  /* 0x000000090a00720c */ /* 0x000fda0000701670 */
[----:B------:R-:W-:Y:S05]  /*3a20*/  @!P0 BRA `(.L_x_168) ;  /* 0x0000000000288947 */ /* 0x000fea0003800000 */
[----:B------:R-:W0:Y:S01]  /*3a30*/  LDC.64 R4, c[0x0][0x380] ;  /* 0x0000e000ff047b82 */ /* 0x000e220000000a00 */
[----:B------:R-:W2:Y:S04]  /*3a40*/  LDG.E.CONSTANT R7, desc[UR6][R2.64+-0x400] ;  /* 0xfffc000602077981 */ /* 0x000ea8000c1e9900 */
[----:B------:R-:W3:Y:S01]  /*3a50*/  LDG.E.CONSTANT R9, desc[UR6][R2.64] ;  /* 0x0000000602097981 */ /* 0x000ee2000c1e9900 */
[----:B0-----:R-:W-:-:S03]  /*3a60*/  IMAD.WIDE.U32 R4, R11, 0x4, R4 ;  /* 0x000000040b047825 */ /* 0x001fc600078e0004 */
[----:B------:R-:W4:Y:S04]  /*3a70*/  LDG.E.CONSTANT R11, desc[UR6][R2.64+0x400] ;  /* 0x00040006020b7981 */ /* 0x000f28000c1e9900 */
[----:B------:R-:W5:Y:S02]  /*3a80*/  LDG.E.CONSTANT R5, desc[UR6][R4.64] ;  /* 0x0000000604057981 */ /* 0x000f64000c1e9900 */
[----:B-----5:R-:W-:-:S04]  /*3a90*/  FADD R0, R0, R5 ;  /* 0x0000000500007221 */ /* 0x020fc80000000000 */
[----:B--2---:R-:W-:-:S04]  /*3aa0*/  FADD R0, R0, R7 ;  /* 0x0000000700007221 */ /* 0x004fc80000000000 */
[----:B---3--:R-:W-:-:S04]  /*3ab0*/  FADD R0, R0, R9 ;  /* 0x0000000900007221 */ /* 0x008fc80000000000 */
[----:B----4-:R-:W-:-:S07]  /*3ac0*/  FADD R0, R0, R11 ;  /* 0x0000000b00007221 */ /* 0x010fce0000000000 */
.L_x_168:
[----:B------:R-:W-:Y:S05]  /*3ad0*/  BSYNC.RECONVERGENT B1 ;  /* 0x0000000000017941 */ /* 0x000fea0003800200 */
.L_x_166:
        /* <DEDUP_REMOVED lines=32> */
[----:B------:R-:W1:Y:S04]  /*3ce0*/  LDS R3, [UR4+0xc] ;  /* 0x00000c04ff037984 */ /* 0x000e680008000800 */
[----:B0-----:R-:W0:Y:S04]  /*3cf0*/  LDS.128 R4, [UR4+0x10] ;  /* 0x00001004ff047984 */ /* 0x001e280008000c00 */
[----:B------:R-:W2:Y:S01]  /*3d00*/  LDS.64 R8, [UR4+0x20] ;  /* 0x00002004ff087984 */ /* 0x000ea20008000a00 */
[----:B-1----:R-:W-:-:S04]  /*3d10*/  FADD R3, R0, R3 ;  /* 0x0000000300037221 */ /* 0x002fc80000000000 */
[----:B0-----:R-:W-:-:S04]  /*3d20*/  FADD R4, R3, R4 ;  /* 0x0000000403047221 */ /* 0x001fc80000000000 */
[----:B------:R-:W-:-:S04]  /*3d30*/  FADD R5, R4, R5 ;  /* 0x0000000504057221 */ /* 0x000fc80000000000 */
[----:B------:R-:W-:-:S04]  /*3d40*/  FADD R6, R5, R6 ;  /* 0x0000000605067221 */ /* 0x000fc80000000000 */
[----:B------:R-:W-:-:S04]  /*3d50*/  FADD R7, R6, R7 ;  /* 0x0000000706077221 */ /* 0x000fc80000000000 */
[----:B--2---:R-:W-:-:S04]  /*3d60*/  FADD R8, R7, R8 ;  /* 0x0000000807087221 */ /* 0x004fc80000000000 */
[----:B------:R-:W-:-:S07]  /*3d70*/  FADD R0, R8, R9 ;  /* 0x0000000908007221 */ /* 0x000fce0000000000 */
.L_x_138:
[----:B------:R-:W-:Y:S05]  /*3d80*/  BSYNC.RECONVERGENT B0 ;  /* 0x0000000000007941 */ /* 0x000fea0003800200 */
.L_x_122:
[----:B------:R-:W-:Y:S05]  /*3d90*/  @P0 EXIT ;  /* 0x000000000000094d */ /* 0x000fea0003800000 */
[----:B01234-:R-:W0:Y:S01]  /*3da0*/  LDC.64 R2, c[0x0][0x388] ;  /* 0x0000e200ff027b82 */ /* 0x01fe220000000a00 */
[----:B------:R-:W1:Y:S02]  /*3db0*/  LDCU UR4, c[0x0][0x398] ;  /* 0x00007300ff0477ac */ /* 0x000e640008000800 */
[----:B-1----:R-:W-:-:S05]  /*3dc0*/  FADD R5, R0, UR4 ;  /* 0x0000000400057e21 */ /* 0x002fca0008000000 */
[----:B0-----:R-:W-:Y:S01]  /*3dd0*/  STG.E desc[UR6][R2.64], R5 ;  /* 0x0000000502007986 */ /* 0x001fe2000c101906 */
[----:B------:R-:W-:Y:S05]  /*3de0*/  EXIT ;  /* 0x000000000000794d */ /* 0x000fea0003800000 */
.L_x_177:
        /* <DEDUP_REMOVED lines=9> */
.L_x_362:


//--------------------- .text._ZN3cub18CUB_300001_SM_10006detail6reduce18DeviceReduceKernelINS2_10policy_hubIfyN4cuda3std3__44plusIfEEE10Policy1000EN6thrust24THRUST_300001_SM_1000_NS10device_ptrIKfEEyS9_fNS7_10__identityEEEvT0_PT3_T1_NS0_13GridEvenShareISL_EET2_T4_ --------------------------
	.section	.text._ZN3cub18CUB_300001_SM_10006detail6reduce18DeviceReduceKernelINS2_10policy_hubIfyN4cuda3std3__44plusIfEEE10Policy1000EN6thrust24THRUST_300001_SM_1000_NS10device_ptrIKfEEyS9_fNS7_10__identityEEEvT0_PT3_T1_NS0_13GridEvenShareISL_EET2_T4_,"ax",@progbits
	.align	128
        .global         _ZN3cub18CUB_300001_SM_10006detail6reduce18DeviceReduceKernelINS2_10policy_hubIfyN4cuda3std3__44plusIfEEE10Policy1000EN6thrust24THRUST_300001_SM_1000_NS10device_ptrIKfEEyS9_fNS7_10__identityEEEvT0_PT3_T1_NS0_13GridEvenShareISL_EET2_T4_
        .type           _ZN3cub18CUB_300001_SM_10006detail6reduce18DeviceReduceKernelINS2_10policy_hubIfyN4cuda3std3__44plusIfEEE10Policy1000EN6thrust24THRUST_300001_SM_1000_NS10device_ptrIKfEEyS9_fNS7_10__identityEEEvT0_PT3_T1_NS0_13GridEvenShareISL_EET2_T4_,@function
        .size           _ZN3cub18CUB_300001_SM_10006detail6reduce18DeviceReduceKernelINS2_10policy_hubIfyN4cuda3std3__44plusIfEEE10Policy1000EN6thrust24THRUST_300001_SM_1000_NS10device_ptrIKfEEyS9_fNS7_10__identityEEEvT0_PT3_T1_NS0_13GridEvenShareISL_EET2_T4_,(.L_x_363 - _ZN3cub18CUB_300001_SM_10006detail6reduce18DeviceReduceKernelINS2_10policy_hubIfyN4cuda3std3__44plusIfEEE10Policy1000EN6thrust24THRUST_300001_SM_1000_NS10device_ptrIKfEEyS9_fNS7_10__identityEEEvT0_PT3_T1_NS0_13GridEvenShareISL_EET2_T4_)
        .other          _ZN3cub18CUB_300001_SM_10006detail6reduce18DeviceReduceKernelINS2_10policy_hubIfyN4cuda3std3__44plusIfEEE10Policy1000EN6thrust24THRUST_300001_SM_1000_NS10device_ptrIKfEEyS9_fNS7_10__identityEEEvT0_PT3_T1_NS0_13GridEvenShareISL_EET2_T4_,@"STO_CUDA_ENTRY STV_DEFAULT"
_ZN3cub18CUB_300001_SM_10006detail6reduce18DeviceReduceKernelINS2_10policy_hubIfyN4cuda3std3__44plusIfEEE10Policy1000EN6thrust24THRUST_300001_SM_1000_NS10device_ptrIKfEEyS9_fNS7_10__identityEEEvT0_PT3_T1_NS0_13GridEvenShareISL_EET2_T4_:
.text._ZN3cub18CUB_300001_SM_10006detail6reduce18DeviceReduceKernelINS2_10policy_hubIfyN4cuda3std3__44plusIfEEE10Policy1000EN6thrust24THRUST_300001_SM_1000_NS10device_ptrIKfEEyS9_fNS7_10__identityEEEvT0_PT3_T1_NS0_13GridEvenShareISL_EET2_T4_:
[----:B------:R-:W-:Y:S08]  /*0000*/  LDC R1, c[0x0][0x37c] ;  /* 0x0000df00ff017b82 */ /* 0x000ff00000000800 */
[----:B------:R-:W0:Y:S01]  /*0010*/  S2UR UR16, SR_CTAID.X ;  /* 0x00000000001079c3 */ /* 0x000e220000002500 */
[----:B------:R-:W1:Y:S01]  /*0020*/  LDCU.64 UR8, c[0x0][0x3b8] ;  /* 0x00007700ff0877ac */ /* 0x000e620008000a00 */
[----:B------:R-:W-:Y:S01]  /*0030*/  BSSY.RECONVERGENT B0, `(.L_x_178) ;  /* 0x0000229000007945 */ /* 0x000fe20003800200 */
[----:B------:R-:W2:Y:S01]  /*0040*/  LDCU UR5, c[0x0][0x3c0] ;  /* 0x00007800ff0577ac */ /* 0x000ea20008000800 */
[----:B------:R-:W3:Y:S01]  /*0050*/  LDCU.64 UR14, c[0x0][0x358] ;  /* 0x00006b00ff0e77ac */ /* 0x000ee20008000a00 */
[----:B-1----:R-:W-:-:S02]  /*0060*/  IMAD.U32 R2, RZ, RZ, UR8 ;  /* 0x00000008ff027e24 */ /* 0x002fc4000f8e00ff */
[----:B------:R-:W-:Y:S01]  /*0070*/  IMAD.U32 R3, RZ, RZ, UR9 ;  /* 0x00000009ff037e24 */ /* 0x000fe2000f8e00ff */
        /* <DEDUP_REMOVED lines=10> */
[----:B------:R-:W-:Y:S01]  /*0120*/  BSSY.RECONVERGENT B1, `(.L_x_180) ;  /* 0x000000a000017945 */ /* 0x000fe20003800200 */
[----:B------:R-:W-:Y:S02]  /*0130*/  IMAD.MOV.U32 R4, RZ, RZ, RZ ;  /* 0x000000ffff047224 */ /* 0x000fe400078e00ff */
[----:B0-----:R-:W-:Y:S02]  /*0140*/  ISETP.GE.AND P0, PT, R0, R5, PT ;  /* 0x000000050000720c */ /* 0x001fe40003f06270 */
[----:B------:R-:W-:-:S11]  /*0150*/  MOV R6, R0 ;  /* 0x0000000000067202 */ /* 0x000fd60000000f00 */
[----:B------:R-:W-:Y:S05]  /*0160*/  @P0 BRA `(.L_x_181) ;  /* 0x0000000000140947 */ /* 0x000fea0003800000 */
[----:B------:R-:W0:Y:S01]  /*0170*/  LDC.64 R8, c[0x0][0x380] ;  /* 0x0000e000ff087b82 */ /* 0x000e220000000a00 */
[----:B------:R-:W-:-:S04]  /*0180*/  VIADD R3, R0, UR7 ;  /* 0x0000000700037c36 */ /* 0x000fc80008000000 */
[----:B0-----:R-:W-:-:S05]  /*0190*/  IMAD.WIDE.U32 R8, R3, 0x4, R8 ;  /* 0x0000000403087825 */ /* 0x001fca00078e0008 */
[----:B------:R0:W5:Y:S01]  /*01a0*/  LDG.E R4, desc[UR14][R8.64] ;  /* 0x0000000e08047981 */ /* 0x000162000c1e1900 */
[----:B------:R-:W-:-:S07]  /*01b0*/  IADD3 R6, PT, PT, R0, 0x100, RZ ;  /* 0x0000010000067810 */ /* 0x000fce0007ffe0ff */
.L_x_181:
[----:B------:R-:W-:Y:S05]  /*01c0*/  BSYNC.RECONVERGENT B1 ;  /* 0x0000000000017941 */ /* 0x000fea0003800200 */
.L_x_180:
        /* <DEDUP_REMOVED lines=11> */
[----:B------:R-:W1:Y:S01]  /*0280*/  LDCU.64 UR8, c[0x0][0x380] ;  /* 0x00007000ff0877ac */ /* 0x000e620008000a00 */
[----:B------:R-:W-:Y:S01]  /*0290*/  IMAD.WIDE.U32 R2, R6, 0x4, RZ ;  /* 0x0000000406027825 */ /* 0x000fe200078e00ff */
[----:B------:R-:W-:Y:S01]  /*02a0*/  LOP3.LUT R11, R7, 0x1fffff0, RZ, 0xc0, !PT ;  /* 0x01fffff0070b7812 */ /* 0x000fe200078ec0ff */
[----:B------:R-:W-:-:S04]  /*02b0*/  UIMAD.WIDE.U32 UR4, UR16, 0x4000, URZ ;  /* 0x00004000100478a5 */ /* 0x000fc8000f8e00ff */
[----:B------:R-:W-:Y:S02]  /*02c0*/  IMAD.MOV R11, RZ, RZ, -R11 ;  /* 0x000000ffff0b7224 */ /* 0x000fe400078e0a0b */
[----:B------:R-:W-:Y:S02]  /*02d0*/  LOP3.LUT R2, R2, UR4, RZ, 0xfc, !PT ;  /* 0x0000000402027c12 */ /* 0x000fe4000f8efcff */
[----:B------:R-:W-:Y:S02]  /*02e0*/  LOP3.LUT R3, R3, UR5, RZ, 0xfc, !PT ;  /* 0x0000000503037c12 */ /* 0x000fe4000f8efcff */
[----:B-1----:R-:W-:-:S04]  /*02f0*/  IADD3 R2, P1, PT, R2, UR8, RZ ;  /* 0x0000000802027c10 */ /* 0x002fc8000ff3e0ff */
[----:B------:R-:W-:-:S04]  /*0300*/  IADD3 R2, P2, PT, R2, 0x2000, RZ ;  /* 0x0000200002027810 */ /* 0x000fc80007f5e0ff */
[----:B------:R-:W-:-:S09]  /*0310*/  IADD3.X R3, PT, PT, RZ, UR9, R3, P2, P1 ;  /* 0x00000009ff037c10 */ /* 0x000fd200097e2403 */
.L_x_186:
[----:B------:R-:W2:Y:S04]  /*0320*/  LDG.E R21, desc[UR14][R2.64+-0x2000] ;  /* 0xffe0000e02157981 */ /* 0x000ea8000c1e1900 */
[----:B------:R-:W3:Y:S04]  /*0330*/  LDG.E R20, desc[UR14][R2.64+-0x1c00] ;  /* 0xffe4000e02147981 */ /* 0x000ee8000c1e1900 */
[----:B------:R-:W4:Y:S04]  /*0340*/  LDG.E R23, desc[UR14][R2.64+-0x1800] ;  /* 0xffe8000e02177981 */ /* 0x000f28000c1e1900 */
        /* <DEDUP_REMOVED lines=11> */
[----:B0-----:R-:W4:Y:S04]  /*0400*/  LDG.E R9, desc[UR14][R2.64+0x1800] ;  /* 0x0018000e02097981 */ /* 0x001f28000c1e1900 */
[----:B------:R0:W4:Y:S01]  /*0410*/  LDG.E R8, desc[UR14][R2.64+0x1c00] ;  /* 0x001c000e02087981 */ /* 0x000122000c1e1900 */
[----:B------:R-:W-:-:S02]  /*0420*/  IADD3 R11, PT, PT, R11, 0x10, RZ ;  /* 0x000000100b0b7810 */ /* 0x000fc40007ffe0ff */
[----:B------:R-:W-:Y:S02]  /*0430*/  IADD3 R6, PT, PT, R6, 0x1000, RZ ;  /* 0x0000100006067810 */ /* 0x000fe40007ffe0ff */
[----:B------:R-:W-:Y:S02]  /*0440*/  ISETP.NE.AND P1, PT, R11, RZ, PT ;  /* 0x000000ff0b00720c */ /* 0x000fe40003f25270 */
[----:B0-----:R-:W-:-:S05]  /*0450*/  IADD3 R2, P2, PT, R2, 0x4000, RZ ;  /* 0x0000400002027810 */ /* 0x001fca0007f5e0ff */
[----:B------:R-:W-:Y:S02]  /*0460*/  IMAD.X R3, RZ, RZ, R3, P2 ;  /* 0x000000ffff037224 */ /* 0x000fe400010e0603 */
        /* <DEDUP_REMOVED lines=16> */
[----:B------:R-:W-:Y:S06]  /*0570*/  @P1 BRA `(.L_x_186) ;  /* 0xfffffffc00681947 */ /* 0x000fec000383ffff */
.L_x_185:
[----:B------:R-:W-:Y:S05]  /*0580*/  BSYNC.RECONVERGENT B2 ;  /* 0x0000000000027941 */ /* 0x000fea0003800200 */
.L_x_184:
[----:B------:R-:W-:Y:S05]  /*0590*/  @!P0 BRA `(.L_x_183) ;  /* 0x0000000000f48947 */ /* 0x000fea0003800000 */
[----:B------:R-:W-:Y:S01]  /*05a0*/  ISETP.GE.U32.AND P0, PT, R22, 0x8, PT ;  /* 0x000000081600780c */ /* 0x000fe20003f06070 */
[----:B------:R-:W-:Y:S01]  /*05b0*/  BSSY.RECONVERGENT B2, `(.L_x_187) ;  /* 0x000001a000027945 */ /* 0x000fe20003800200 */
[----:B------:R-:W-:-:S04]  /*05c0*/  LOP3.LUT R10, R7, 0x7, RZ, 0xc0, !PT ;  /* 0x00000007070a7812 */ /* 0x000fc800078ec0ff */
[----:B------:R-:W-:-:S07]  /*05d0*/  ISETP.NE.AND P1, PT, R10, RZ, PT ;  /* 0x000000ff0a00720c */ /* 0x000fce0003f25270 */
[----:B------:R-:W-:Y:S06]  /*05e0*/  @!P0 BRA `(.L_x_188) ;  /* 0x0000000000588947 */ /* 0x000fec0003800000 */
[----:B------:R-:W1:Y:S01]  /*05f0*/  LDCU.64 UR4, c[0x0][0x380] ;  /* 0x00007000ff0477ac */ /* 0x000e620008000a00 */
[----:B------:R-:W-:-:S04]  /*0600*/  IADD3 R3, P0, PT, R6, UR7, RZ ;  /* 0x0000000706037c10 */ /* 0x000fc8000ff1e0ff */
[----:B0-----:R-:W-:Y:S02]  /*0610*/  LEA.HI.X.SX32 R8, R6, RZ, 0x1, P0 ;  /* 0x000000ff06087211 */ /* 0x001fe400000f0eff */
[----:B-1----:R-:W-:-:S04]  /*0620*/  LEA R2, P0, R3, UR4, 0x2 ;  /* 0x0000000403027c11 */ /* 0x002fc8000f8010ff */
[----:B------:R-:W-:-:S05]  /*0630*/  LEA.HI.X R3, R3, UR5, R8, 0x2, P0 ;  /* 0x0000000503037c11 */ /* 0x000fca00080f1408 */
[----:B------:R-:W2:Y:S04]  /*0640*/  LDG.E R9, desc[UR14][R2.64] ;  /* 0x0000000e02097981 */ /* 0x000ea8000c1e1900 */
[----:B------:R-:W3:Y:S04]  /*0650*/  LDG.E R8, desc[UR14][R2.64+0x400] ;  /* 0x0004000e02087981 */ /* 0x000ee8000c1e1900 */
[----:B------:R-:W4:Y:S04]  /*0660*/  LDG.E R11, desc[UR14][R2.64+0x800] ;  /* 0x0008000e020b7981 */ /* 0x000f28000c1e1900 */
[----:B------:R-:W4:Y:S04]  /*0670*/  LDG.E R13, desc[UR14][R2.64+0xc00] ;  /* 0x000c000e020d7981 */ /* 0x000f28000c1e1900 */
[----:B------:R-:W4:Y:S04]  /*0680*/  LDG.E R15, desc[UR14][R2.64+0x1000] ;  /* 0x0010000e020f7981 */ /* 0x000f28000c1e1900 */
[----:B------:R-:W4:Y:S04]  /*0690*/  LDG.E R17, desc[UR14][R2.64+0x1400] ;  /* 0x0014000e02117981 */ /* 0x000f28000c1e1900 */
[----:B------:R-:W4:Y:S04]  /*06a0*/  LDG.E R19, desc[UR14][R2.64+0x1800] ;  /* 0x0018000e02137981 */ /* 0x000f28000c1e1900 */
[----:B------:R-:W4:Y:S01]  /*06b0*/  LDG.E R21, desc[UR14][R2.64+0x1c00] ;  /* 0x001c000e02157981 */ /* 0x000f22000c1e1900 */
[----:B------:R-:W-:-:S02]  /*06c0*/  VIADD R6, R6, 0x800 ;  /* 0x0000080006067836 */ /* 0x000fc40000000000 */
        /* <DEDUP_REMOVED lines=8> */
.L_x_188:
[----:B------:R-:W-:Y:S05]  /*0750*/  BSYNC.RECONVERGENT B2 ;  /* 0x0000000000027941 */ /* 0x000fea0003800200 */
.L_x_187:
        /* <DEDUP_REMOVED lines=14> */
[----:B------:R-:W4:Y:S01]  /*0840*/  LDG.E R13, desc[UR14][R2.64+0xc00] ;  /* 0x000c000e020d7981 */ /* 0x000f22000c1e1900 */
[----:B------:R-:W-:Y:S01]  /*0850*/  IADD3 R6, PT, PT, R6, 0x400, RZ ;  /* 0x0000040006067810 */ /* 0x000fe20007ffe0ff */
[----:B--2--5:R-:W-:-:S04]  /*0860*/  FADD R9, R4, R9 ;  /* 0x0000000904097221 */ /* 0x024fc80000000000 */
[----:B---3--:R-:W-:-:S04]  /*0870*/  FADD R8, R9, R8 ;  /* 0x0000000809087221 */ /* 0x008fc80000000000 */
[----:B----4-:R-:W-:-:S04]  /*0880*/  FADD R8, R8, R11 ;  /* 0x0000000b08087221 */ /* 0x010fc80000000000 */
[----:B------:R-:W-:-:S07]  /*0890*/  FADD R4, R8, R13 ;  /* 0x0000000d08047221 */ /* 0x000fce0000000000 */
.L_x_190:
[----:B------:R-:W-:Y:S05]  /*08a0*/  BSYNC.RECONVERGENT B2 ;  /* 0x0000000000027941 */ /* 0x000fea0003800200 */
.L_x_189:
[----:B------:R-:W-:Y:S05]  /*08b0*/  @!P1 BRA `(.L_x_183) ;  /* 0x00000000002c9947 */ /* 0x000fea0003800000 */
[----:B------:R-:W1:Y:S01]  /*08c0*/  LDC.64 R2, c[0x0][0x380] ;  /* 0x0000e000ff027b82 */ /* 0x000e620000000a00 */
[----:B0-----:R-:W-:Y:S01]  /*08d0*/  IMAD.U32 R9, RZ, RZ, UR16 ;  /* 0x00000010ff097e24 */ /* 0x001fe2000f8e00ff */
[----:B------:R-:W-:-:S03]  /*08e0*/  IADD3 R7, PT, PT, -R7, RZ, RZ ;  /* 0x000000ff07077210 */ /* 0x000fc60007ffe1ff */
[----:B-1----:R-:W-:-:S07]  /*08f0*/  IMAD.WIDE.U32 R2, R9, 0x4000, R2 ;  /* 0x0000400009027825 */ /* 0x002fce00078e0002 */
.L_x_191:
[----:B------:R-:W-:-:S06]  /*0900*/  IMAD.WIDE R8, R6, 0x4, R2 ;  /* 0x0000000406087825 */ /* 0x000fcc00078e0202 */
[----:B------:R-:W2:Y:S01]  /*0910*/  LDG.E R9, desc[UR14][R8.64] ;  /* 0x0000000e08097981 */ /* 0x000ea2000c1e1900 */
[----:B------:R-:W-:Y:S01]  /*0920*/  VIADD R7, R7, 0x1 ;  /* 0x0000000107077836 */ /* 0x000fe20000000000 */
[----:B------:R-:W-:-:S04]  /*0930*/  IADD3 R6, PT, PT, R6, 0x100, RZ ;  /* 0x0000010006067810 */ /* 0x000fc80007ffe0ff */
[----:B------:R-:W-:Y:S01]  /*0940*/  ISETP.NE.AND P0, PT, R7, RZ, PT ;  /* 0x000000ff0700720c */ /* 0x000fe20003f05270 */
[----:B--2--5:R-:W-:-:S12]  /*0950*/  FADD R4, R9, R4 ;  /* 0x0000000409047221 */ /* 0x024fd80000000000 */
[----:B------:R-:W-:Y:S05]  /*0960*/  @P0 BRA `(.L_x_191) ;  /* 0xfffffffc00e40947 */ /* 0x000fea000383ffff */
.L_x_183:
[----:B------:R-:W-:Y:S05]  /*0970*/  BSYNC.RECONVERGENT B1 ;  /* 0x0000000000017941 */ /* 0x000fea0003800200 */
.L_x_182:
[----:B------:R-:W-:Y:S01]  /*0980*/  ISETP.GE.AND P0, PT, R5, 0x100, PT ;  /* 0x000001000500780c */ /* 0x000fe20003f06270 */
[----:B-----5:R-:W-:-:S12]  /*0990*/  IMAD.MOV.U32 R11, RZ, RZ, R4 ;  /* 0x000000ffff0b7224 */ /* 0x020fd800078e0004 */
[----:B------:R-:W-:Y:S05]  /*09a0*/  @!P0 BRA `(.L_x_192) ;  /* 0x0000000000ac8947 */ /* 0x000fea0003800000 */
[----:B------:R-:W1:Y:S01]  /*09b0*/  S2R R7, SR_LANEID ;  /* 0x0000000000077919 */ /* 0x000e620000000000 */
[----:B------:R-:W2:Y:S02]  /*09c0*/  SHFL.DOWN PT, R2, R11, 0x1, 0x1f ;  /* 0x08201f000b027f89 */ /* 0x000ea400000e0000 */
[----:B--2---:R-:W-:Y:S01]  /*09d0*/  FADD R2, R2, R11 ;  /* 0x0000000b02027221 */ /* 0x004fe20000000000 */
[C---:B-1----:R-:W-:Y:S02]  /*09e0*/  ISETP.GT.AND P0, PT, R7.reuse, 0x1e, PT ;  /* 0x0000001e0700780c */ /* 0x042fe40003f04270 */
[----:B------:R-:W-:Y:S02]  /*09f0*/  ISETP.NE.AND P1, PT, R7, RZ, PT ;  /* 0x000000ff0700720c */ /* 0x000fe40003f25270 */
[----:B------:R-:W-:Y:S02]  /*0a00*/  FSEL R2, R11, R2, P0 ;  /* 0x000000020b027208 */ /* 0x000fe40000000000 */
[----:B------:R-:W-:-:S03]  /*0a10*/  ISETP.GT.AND P0, PT, R7, 0x1d, PT ;  /* 0x0000001d0700780c */ /* 0x000fc60003f04270 */
[----:B------:R-:W1:Y:S06]  /*0a20*/  SHFL.DOWN PT, R3, R2, 0x2, 0x1f ;  /* 0x08401f0002037f89 */ /* 0x000e6c00000e0000 */
[----:B------:R-:W2:Y:S01]  /*0a30*/  @!P1 S2R R6, SR_CgaCtaId ;  /* 0x0000000000069919 */ /* 0x000ea20000008800 */
[----:B------:R-:W-:Y:S02]  /*0a40*/  @!P1 MOV R5, 0x400 ;  /* 0x0000040000059802 */ /* 0x000fe40000000f00 */
[----:B------:R-:W-:-:S04]  /*0a50*/  @!P1 SHF.R.U32.HI R4, RZ, 0x3, R0 ;  /* 0x00000003ff049819 */ /* 0x000fc80000011600 */
[----:B------:R-:W-:Y:S01]  /*0a60*/  @!P1 LOP3.LUT R4, R4, 0x7c, RZ, 0xc0, !PT ;  /* 0x0000007c04049812 */ /* 0x000fe200078ec0ff */
[----:B-1----:R-:W-:Y:S01]  /*0a70*/  @!P0 FADD R2, R2, R3 ;  /* 0x0000000302028221 */ /* 0x002fe20000000000 */
[----:B------:R-:W-:-:S04]  /*0a80*/  ISETP.GT.AND P0, PT, R7, 0x1b, PT ;  /* 0x0000001b0700780c */ /* 0x000fc80003f04270 */
[----:B------:R-:W1:Y:S01]  /*0a90*/  SHFL.DOWN PT, R3, R2, 0x4, 0x1f ;  /* 0x08801f0002037f89 */ /* 0x000e6200000e0000 */
[----:B--2---:R-:W-:-:S04]  /*0aa0*/  @!P1 LEA R5, R6, R5, 0x18 ;  /* 0x0000000506059211 */ /* 0x004fc800078ec0ff */
[----:B------:R-:W-:-:S04]  /*0ab0*/  @!P1 IADD3 R4, PT, PT, R4, R5, RZ ;  /* 0x0000000504049210 */ /* 0x000fc80007ffe0ff */
[----:B-1----:R-:W-:Y:S01]  /*0ac0*/  @!P0 FADD R2, R2, R3 ;  /* 0x0000000302028221 */ /* 0x002fe20000000000 */
[----:B------:R-:W-:-:S04]  /*0ad0*/  ISETP.GT.AND P0, PT, R7, 0x17, PT ;  /* 0x000000170700780c */ /* 0x000fc80003f04270 */
[----:B------:R-:W1:Y:S09]  /*0ae0*/  SHFL.DOWN PT, R3, R2, 0x8, 0x1f ;  /* 0x09001f0002037f89 */ /* 0x000e7200000e0000 */
[----:B-1----:R-:W-:Y:S01]  /*0af0*/  @!P0 FADD R2, R2, R3 ;  /* 0x0000000302028221 */ /* 0x002fe20000000000 */
[----:B------:R-:W-:-:S04]  /*0b00*/  ISETP.NE.AND P0, PT, R0, RZ, PT ;  /* 0x000000ff0000720c */ /* 0x000fc80003f05270 */
[----:B------:R-:W1:Y:S02]  /*0b10*/  SHFL.DOWN PT, R3, R2, 0x10, 0x1f ;  /* 0x0a001f0002037f89 */ /* 0x000e6400000e0000 */
[----:B-1----:R-:W-:-:S05]  /*0b20*/  FADD R3, R2, R3 ;  /* 0x0000000302037221 */ /* 0x002fca0000000000 */
[----:B------:R2:W-:Y:S01]  /*0b30*/  @!P1 STS [R4+0x8], R3 ;  /* 0x0000080304009388 */ /* 0x0005e20000000800 */
[----:B------:R-:W-:Y:S01]  /*0b40*/  BAR.SYNC.DEFER_BLOCKING 0x0 ;  /* 0x0000000000007b1d */ /* 0x000fe20000010000 */
[----:B------:R-:W-:-:S04]  /*0b50*/  ISETP.GT.AND P1, PT, R7, 0xf, PT ;  /* 0x0000000f0700780c */ /* 0x000fc80003f24270 */
[----:B0-----:R-:W-:Y:S01]  /*0b60*/  FSEL R9, R2, R3, P1 ;  /* 0x0000000302097208 */ /* 0x001fe20000800000 */
[----:B------:R-:W-:Y:S08]  /*0b70*/  @P0 BRA `(.L_x_193) ;  /* 0x0000001400d00947 */ /* 0x000ff00003800000 */
        /* <DEDUP_REMOVED lines=14> */
.L_x_192:
[----:B0-----:R-:W0:Y:S01]  /*0c60*/  S2R R9, SR_LANEID ;  /* 0x0000000000097919 */ /* 0x001e220000000000 */
[----:B------:R-:W-:-:S05]  /*0c70*/  LOP3.LUT R2, R0, 0x3e0, RZ, 0xc0, !PT ;  /* 0x000003e000027812 */ /* 0x000fca00078ec0ff */
[----:B------:R-:W-:Y:S01]  /*0c80*/  VIADD R4, R2, 0x20 ;  /* 0x0000002002047836 */ /* 0x000fe20000000000 */
[----:B------:R-:W-:-:S04]  /*0c90*/  LOP3.LUT R2, RZ, R2, RZ, 0x33, !PT ;  /* 0x00000002ff027212 */ /* 0x000fc800078e33ff */
[----:B------:R-:W-:Y:S02]  /*0ca0*/  ISETP.GT.AND P0, PT, R4, R5, PT ;  /* 0x000000050400720c */ /* 0x000fe40003f04270 */
[----:B------:R-:W-:-:S04]  /*0cb0*/  IADD3 R2, PT, PT, R5, R2, RZ ;  /* 0x0000000205027210 */ /* 0x000fc80007ffe0ff */
[----:B------:R-:W-:-:S05]  /*0cc0*/  SEL R2, R2, 0x1f, P0 ;  /* 0x0000001f02027807 */ /* 0x000fca0000000000 */
[----:B------:R-:W1:Y:S01]  /*0cd0*/  SHFL.DOWN PT, R3, R11, 0x1, R2 ;  /* 0x082000000b037989 */ /* 0x000e6200000e0002 */
[C---:B0-----:R-:W-:Y:S01]  /*0ce0*/  ISETP.GE.AND P0, PT, R9.reuse, R2, PT ;  /* 0x000000020900720c */ /* 0x041fe20003f06270 */
[C---:B------:R-:W-:Y:S01]  /*0cf0*/  VIADD R7, R9.reuse, 0x2 ;  /* 0x0000000209077836 */ /* 0x040fe20000000000 */
[----:B------:R-:W-:-:S11]  /*0d00*/  ISETP.NE.AND P1, PT, R9, RZ, PT ;  /* 0x000000ff0900720c */ /* 0x000fd60003f25270 */
[----:B-1----:R-:W-:Y:S01]  /*0d10*/  @!P0 FADD R11, R3, R11 ;  /* 0x0000000b030b8221 */ /* 0x002fe20000000000 */
[----:B------:R-:W-:Y:S01]  /*0d20*/  ISETP.GT.AND P0, PT, R7, R2, PT ;  /* 0x000000020700720c */ /* 0x000fe20003f04270 */
[----:B------:R-:W0:Y:S01]  /*0d30*/  @!P1 S2R R13, SR_CgaCtaId ;  /* 0x00000000000d9919 */ /* 0x000e220000008800 */
[----:B------:R-:W-:Y:S02]  /*0d40*/  IADD3 R7, PT, PT, R9, 0x4, RZ ;  /* 0x0000000409077810 */ /* 0x000fe40007ffe0ff */
[----:B------:R-:W-:Y:S01]  /*0d50*/  @!P1 MOV R6, 0x400 ;  /* 0x0000040000069802 */ /* 0x000fe20000000f00 */
[----:B------:R-:W1:Y:S01]  /*0d60*/  SHFL.DOWN PT, R3, R11, 0x2, R2 ;  /* 0x084000000b037989 */ /* 0x000e6200000e0002 */
[----:B------:R-:W-:-:S04]  /*0d70*/  @!P1 SHF.R.U32.HI R4, RZ, 0x3, R0 ;  /* 0x00000003ff049819 */ /* 0x000fc80000011600 */
[----:B------:R-:W-:-:S03]  /*0d80*/  @!P1 LOP3.LUT R4, R4, 0x7c, RZ, 0xc0, !PT ;  /* 0x0000007c04049812 */ /* 0x000fc600078ec0ff */
[----:B-1----:R-:W-:Y:S01]  /*0d90*/  @!P0 FADD R11, R11, R3 ;  /* 0x000000030b0b8221 */ /* 0x002fe20000000000 */
[----:B------:R-:W-:Y:S01]  /*0da0*/  ISETP.GT.AND P0, PT, R7, R2, PT ;  /* 0x000000020700720c */ /* 0x000fe20003f04270 */
[----:B------:R-:W-:Y:S01]  /*0db0*/  VIADD R7, R9, 0x8 ;  /* 0x0000000809077836 */ /* 0x000fe20000000000 */
[----:B0-----:R-:W-:Y:S02]  /*0dc0*/  @!P1 LEA R13, R13, R6, 0x18 ;  /* 0x000000060d0d9211 */ /* 0x001fe400078ec0ff */
[----:B------:R-:W0:Y:S03]  /*0dd0*/  SHFL.DOWN PT, R3, R11, 0x4, R2 ;  /* 0x088000000b037989 */ /* 0x000e2600000e0002 */
[----:B------:R-:W-:-:S06]  /*0de0*/  @!P1 IMAD.IADD R4, R4, 0x1, R13 ;  /* 0x0000000104049824 */ /* 0x000fcc00078e020d */
[----:B0-----:R-:W-:Y:S01]  /*0df0*/  @!P0 FADD R11, R11, R3 ;  /* 0x000000030b0b8221 */ /* 0x001fe20000000000 */
[-C--:B------:R-:W-:Y:S02]  /*0e00*/  ISETP.GT.AND P0, PT, R7, R2.reuse, PT ;  /* 0x000000020700720c */ /* 0x080fe40003f04270 */
[----:B------:R-:W-:Y:S02]  /*0e10*/  IADD3 R7, PT, PT, R9, 0x10, RZ ;  /* 0x0000001009077810 */ /* 0x000fe40007ffe0ff */
[----:B------:R-:W0:Y:S09]  /*0e20*/  SHFL.DOWN PT, R3, R11, 0x8, R2 ;  /* 0x090000000b037989 */ /* 0x000e3200000e0002 */
[----:B0-----:R-:W-:Y:S01]  /*0e30*/  @!P0 FADD R11, R11, R3 ;  /* 0x000000030b0b8221 */ /* 0x001fe20000000000 */
[----:B------:R-:W-:-:S04]  /*0e40*/  ISETP.GT.AND P0, PT, R7, R2, PT ;  /* 0x000000020700720c */ /* 0x000fc80003f04270 */
[----:B------:R-:W0:Y:S09]  /*0e50*/  SHFL.DOWN PT, R3, R11, 0x10, R2 ;  /* 0x0a0000000b037989 */ /* 0x000e3200000e0002 */
        /* <DEDUP_REMOVED lines=13> */
[----:B------:R-:W1:Y:S04]  /*0f30*/  LDS R0, [UR4+0xc] ;  /* 0x00000c04ff007984 */ /* 0x000e680008000800 */
[----:B------:R-:W0:Y:S04]  /*0f40*/  LDS.128 R12, [UR4+0x10] ;  /* 0x00001004ff0c7984 */ /* 0x000e280008000c00 */
[----:B------:R-:W2:Y:S01]  /*0f50*/  LDS.64 R2, [UR4+0x20] ;  /* 0x00002004ff027984 */ /* 0x000ea20008000a00 */
[----:B-1----:R-:W-:Y:S01]  /*0f60*/  @P2 FADD R9, R9, R0 ;  /* 0x0000000009092221 */ /* 0x002fe20000000000 */
[----:B------:R-:W-:-:S03]  /*0f70*/  ISETP.GT.AND P2, PT, R5, 0xa0, PT ;  /* 0x000000a00500780c */ /* 0x000fc60003f44270 */
[----:B0-----:R-:W-:Y:S01]  /*0f80*/  @P4 FADD R9, R9, R12 ;  /* 0x0000000c09094221 */ /* 0x001fe20000000000 */
        /* <DEDUP_REMOVED lines=8> */
.L_x_179:
[----:B------:R-:W0:Y:S01]  /*1010*/  S2R R0, SR_TID.X ;  /* 0x0000000000007919 */ /* 0x000e220000002100 */
[----:B------:R-:W1:Y:S01]  /*1020*/  LDC.64 R4, c[0x0][0x380] ;  /* 0x0000e000ff047b82 */ /* 0x000e620000000a00 */
[----:B0-----:R-:W-:-:S04]  /*1030*/  VIADD R7, R0, UR7 ;  /* 0x0000000700077c36 */ /* 0x001fc80008000000 */
[----:B-1----:R-:W-:-:S05]  /*1040*/  IMAD.WIDE.U32 R4, R7, 0x4, R4 ;  /* 0x0000000407047825 */ /* 0x002fca00078e0004 */
[----:B------:R-:W2:Y:S04]  /*1050*/  LDG.E R7, desc[UR14][R4.64] ;  /* 0x0000000e04077981 */ /* 0x000ea8000c1e1900 */
[----:B------:R-:W2:Y:S04]  /*1060*/  LDG.E R8, desc[UR14][R4.64+0x400] ;  /* 0x0004000e04087981 */ /* 0x000ea8000c1e1900 */
[----:B------:R-:W3:Y:S04]  /*1070*/  LDG.E R9, desc[UR14][R4.64+0x800] ;  /* 0x0008000e04097981 */ /* 0x000ee8000c1e1900 */
[----:B------:R-:W3:Y:S04]  /*1080*/  LDG.E R10, desc[UR14][R4.64+0xc00] ;  /* 0x000c000e040a7981 */ /* 0x000ee8000c1e1900 */
[----:B------:R-:W4:Y:S04]  /*1090*/  LDG.E R11, desc[UR14][R4.64+0x1000] ;  /* 0x0010000e040b7981 */ /* 0x000f28000c1e1900 */
        /* <DEDUP_REMOVED lines=11> */
[----:B------:R-:W-:-:S04]  /*1150*/  ISETP.GE.U32.AND P0, PT, R23, UR5, PT ;  /* 0x0000000517007c0c */ /* 0x000fc8000bf06070 */
[----:B------:R-:W-:Y:S01]  /*1160*/  ISETP.GE.U32.AND.EX P0, PT, R22, UR4, PT, P0 ;  /* 0x0000000416007c0c */ /* 0x000fe2000bf06100 */
        /* <DEDUP_REMOVED lines=26> */
[----:B------:R-:W-:Y:S01]  /*1310*/  IADD3 R5, PT, PT, R2, -UR5, R5 ;  /* 0x8000000502057c10 */ /* 0x000fe2000fffe005 */
[----:B------:R-:W-:Y:S01]  /*1320*/  UMOV UR10, UR8 ;  /* 0x00000008000a7c82 */ /* 0x000fe20008000000 */
[----:B------:R-:W-:Y:S01]  /*1330*/  MOV R11, UR9 ;  /* 0x00000009000b7c02 */ /* 0x000fe20008000f00 */
[----:B------:R-:W-:-:S03]  /*1340*/  IMAD.X R0, RZ, RZ, UR9, P1 ;  /* 0x00000009ff007e24 */ /* 0x000fc600088e06ff */
[----:B------:R-:W-:Y:S02]  /*1350*/  ISETP.GT.U32.AND.EX P0, PT, R11, R8, PT, P0 ;  /* 0x000000080b00720c */ /* 0x000fe40003f04100 */
[----:B0-----:R-:W-:-:S04]  /*1360*/  LEA R6, P2, R9, UR12, 0x2 ;  /* 0x0000000c09067c11 */ /* 0x001fc8000f8410ff */
[----:B------:R-:W-:Y:S02]  /*1370*/  IADD3 R6, P1, PT, R6, 0x2000, RZ ;  /* 0x0000200006067810 */ /* 0x000fe40007f3e0ff */
[----:B------:R-:W-:Y:S02]  /*1380*/  LEA.HI.X R9, R9, UR13, R0, 0x2, P2 ;  /* 0x0000000d09097c11 */ /* 0x000fe400090f1400 */
[----:B------:R-:W-:Y:S01]  /*1390*/  IADD3 R0, PT, PT, R5, -UR7, RZ ;  /* 0x8000000705007c10 */ /* 0x000fe2000fffe0ff */
[----:B------:R-:W-:Y:S02]  /*13a0*/  UMOV UR7, UR9 ;  /* 0x0000000900077c82 */ /* 0x000fe40008000000 */
[----:B------:R-:W-:Y:S01]  /*13b0*/  IMAD.X R9, RZ, RZ, R9, P1 ;  /* 0x000000ffff097224 */ /* 0x000fe200008e0609 */
[----:B------:R-:W-:Y:S06]  /*13c0*/  @P0 BRA `(.L_x_195) ;  /* 0x0000000400000947 */ /* 0x000fec0003800000 */
[----:B------:R-:W0:Y:S01]  /*13d0*/  LDC.64 R2, c[0x0][0x3b8] ;  /* 0x0000ee00ff027b82 */ /* 0x000e220000000a00 */
[----:B------:R-:W1:Y:S01]  /*13e0*/  LDCU.64 UR12, c[0x0][0x380] ;  /* 0x00007000ff0c77ac */ /* 0x000e620008000a00 */
[----:B------:R-:W-:Y:S01]  /*13f0*/  NOP ;  /* 0x0000000000007918 */ /* 0x000fe20000000000 */
.L_x_196:
[----:B------:R-:W2:Y:S02]  /*1400*/  S2R R5, SR_TID.X ;  /* 0x0000000000057919 */ /* 0x000ea40000002100 */
[----:B--2---:R-:W-:-:S04]  /*1410*/  IADD3 R5, P0, PT, R5, UR8, RZ ;  /* 0x0000000805057c10 */ /* 0x004fc8000ff1e0ff */
[----:B------:R-:W-:Y:S02]  /*1420*/  IADD3.X R10, PT, PT, RZ, UR9, RZ, P0, !PT ;  /* 0x00000009ff0a7c10 */ /* 0x000fe400087fe4ff */
[----:B-1----:R-:W-:-:S04]  /*1430*/  LEA R4, P0, R5, UR12, 0x2 ;  /* 0x0000000c05047c11 */ /* 0x002fc8000f8010ff */
[----:B------:R-:W-:-:S05]  /*1440*/  LEA.HI.X R5, R5, UR13, R10, 0x2, P0 ;  /* 0x0000000d05057c11 */ /* 0x000fca00080f140a */
        /* <DEDUP_REMOVED lines=19> */
[----:B--2---:R-:W-:Y:S01]  /*1580*/  FADD R7, R24, R7 ;  /* 0x0000000718077221 */ /* 0x004fe20000000000 */
[----:B0-----:R-:W-:-:S04]  /*1590*/  IADD3 R24, P1, PT, R2, -UR8, RZ ;  /* 0x8000000802187c10 */ /* 0x001fc8000ff3e0ff */
[----:B------:R-:W-:Y:S02]  /*15a0*/  ISETP.GE.U32.AND P0, PT, R24, UR5, PT ;  /* 0x0000000518007c0c */ /* 0x000fe4000bf06070 */
[----:B-1----:R-:W-:Y:S01]  /*15b0*/  IADD3.X R4, PT, PT, R3, ~UR9, RZ, P1, !PT ;  /* 0x8000000903047c10 */ /* 0x002fe20008ffe4ff */
[----:B---3--:R-:W-:-:S03]  /*15c0*/  FADD R26, R25, R26 ;  /* 0x0000001a191a7221 */ /* 0x008fc60000000000 */
[----:B------:R-:W-:Y:S01]  /*15d0*/  ISETP.GE.U32.AND.EX P0, PT, R4, UR11, PT, P0 ;  /* 0x0000000b04007c0c */ /* 0x000fe2000bf06100 */
        /* <DEDUP_REMOVED lines=12> */
[----:B------:R-:W-:-:S04]  /*16a0*/  FADD R7, R7, R10 ;  /* 0x0000000a07077221 */ /* 0x000fc80000000000 */
[----:B------:R-:W-:Y:S01]  /*16b0*/  FADD R7, R22, R7 ;  /* 0x0000000716077221 */ /* 0x000fe20000000000 */
[----:B------:R-:W-:Y:S06]  /*16c0*/  @!P0 BRA `(.L_x_194) ;  /* 0x0000000800548947 */ /* 0x000fec0003800000 */
[----:B------:R-:W-:Y:S01]  /*16d0*/  UIADD3 UR8, UP0, UPT, UR5, UR8, URZ ;  /* 0x0000000805087290 */ /* 0x000fe2000ff1e0ff */
[----:B------:R-:W-:Y:S01]  /*16e0*/  MOV R5, R9 ;  /* 0x0000000900057202 */ /* 0x000fe20000000f00 */
[----:B------:R-:W-:Y:S01]  /*16f0*/  IMAD.U32 R11, RZ, RZ, UR5 ;  /* 0x00000005ff0b7e24 */ /* 0x000fe2000f8e00ff */
[----:B------:R-:W-:Y:S01]  /*1700*/  UIADD3 UR4, UPT, UPT, UR4, 0x1, URZ ;  /* 0x0000000104047890 */ /* 0x000fe2000fffe0ff */
[----:B------:R-:W-:Y:S01]  /*1710*/  IMAD.MOV.U32 R4, RZ, RZ, R6 ;  /* 0x000000ffff047224 */ /* 0x000fe200078e0006 */
[----:B------:R-:W-:Y:S01]  /*1720*/  UIADD3.X UR9, UPT, UPT, UR11, UR9, URZ, UP0, !UPT ;  /* 0x000000090b097290 */ /* 0x000fe200087fe4ff */
[----:B------:R-:W-:Y:S01]  /*1730*/  ISETP.LT.U32.AND P0, PT, R23, UR8, PT ;  /* 0x0000000817007c0c */ /* 0x000fe2000bf01070 */
[----:B------:R-:W-:Y:S01]  /*1740*/  VIADD R0, R0, -UR5 ;  /* 0x8000000500007c36 */ /* 0x000fe20008000000 */
[----:B------:R-:W-:Y:S01]  /*1750*/  UMOV UR10, UR6 ;  /* 0x00000006000a7c82 */ /* 0x000fe20008000000 */
[----:B------:R-:W-:Y:S02]  /*1760*/  IMAD.WIDE R4, R11, 0x4, R4 ;  /* 0x000000040b047825 */ /* 0x000fe400078e0204 */
[----:B------:R-:W-:-:S02]  /*1770*/  MOV R13, UR9 ;  /* 0x00000009000d7c02 */ /* 0x000fc40008000f00 */
[----:B------:R-:W-:Y:S01]  /*1780*/  IMAD.MOV.U32 R6, RZ, RZ, R4 ;  /* 0x000000ffff067224 */ /* 0x000fe200078e0004 */
[----:B------:R-:W-:Y:S02]  /*1790*/  MOV R9, R5 ;  /* 0x0000000500097202 */ /* 0x000fe40000000f00 */
[----:B------:R-:W-:-:S13]  /*17a0*/  ISETP.GT.U32.AND.EX P0, PT, R13, R8, PT, P0 ;  /* 0x000000080d00720c */ /* 0x000fda0003f04100 */
[----:B------:R-:W-:Y:S05]  /*17b0*/  @!P0 BRA `(.L_x_196) ;  /* 0xfffffffc00108947 */ /* 0x000fea000383ffff */
[----:B------:R-:W-:-:S05]  /*17c0*/  UMOV UR6, UR5 ;  /* 0x0000000500067c82 */ /* 0x000fca0008000000 */
.L_x_195:
[----:B------:R-:W0:Y:S01]  /*17d0*/  S2R R5, SR_TID.X ;  /* 0x0000000000057919 */ /* 0x000e220000002100 */
[C---:B------:R-:W-:Y:S01]  /*17e0*/  IADD3 R4, PT, PT, R2.reuse, -UR8, RZ ;  /* 0x8000000802047c10 */ /* 0x040fe2000fffe0ff */
[----:B------:R-:W-:Y:S01]  /*17f0*/  IMAD.U32 R8, RZ, RZ, UR9 ;  /* 0x00000009ff087e24 */ /* 0x000fe2000f8e00ff */
[----:B------:R-:W-:Y:S01]  /*1800*/  ISETP.LE.U32.AND P1, PT, R2, UR8, PT ;  /* 0x0000000802007c0c */ /* 0x000fe2000bf23070 */
[----:B------:R-:W-:Y:S01]  /*1810*/  BSSY.RECONVERGENT B1, `(.L_x_194) ;  /* 0x0000080000017945 */ /* 0x000fe20003800200 */
        /* <DEDUP_REMOVED lines=9> */
[----:B0-----:R-:W-:Y:S01]  /*18b0*/  IMAD R3, R4, UR4, RZ ;  /* 0x0000000404037c24 */ /* 0x001fe2000f8e02ff */
[----:B------:R-:W-:-:S03]  /*18c0*/  MOV R4, R5 ;  /* 0x0000000500047202 */ /* 0x000fc60000000f00 */
[----:B------:R-:W-:-:S05]  /*18d0*/  IMAD R2, R3, -0x1000, R2 ;  /* 0xfffff00003027824 */ /* 0x000fca00078e0202 */
[C---:B------:R-:W-:Y:S02]  /*18e0*/  ISETP.GE.U32.AND P0, PT, R2.reuse, 0xf00, PT ;  /* 0x00000f000200780c */ /* 0x040fe40003f06070 */
[----:B------:R-:W-:-:S04]  /*18f0*/  LEA.HI R19, R2, 0x1, RZ, 0x18 ;  /* 0x0000000102137811 */ /* 0x000fc800078fc0ff */
[----:B------:R-:W-:-:S04]  /*1900*/  LOP3.LUT R21, R19, 0xf, RZ, 0xc0, !PT ;  /* 0x0000000f13157812 */ /* 0x000fc800078ec0ff */
[----:B------:R-:W-:-:S03]  /*1910*/  ISETP.NE.AND P1, PT, R21, RZ, PT ;  /* 0x000000ff1500720c */ /* 0x000fc60003f25270 */
[----:B------:R-:W-:Y:S10]  /*1920*/  @!P0 BRA `(.L_x_199) ;  /* 0x0000000000b08947 */ /* 0x000ff40003800000 */
[----:B------:R-:W-:Y:S01]  /*1930*/  LEA.HI R2, R0, 0x1, RZ, 0x18 ;  /* 0x0000000100027811 */ /* 0x000fe200078fc0ff */
[----:B------:R-:W-:-:S03]  /*1940*/  IMAD.MOV.U32 R4, RZ, RZ, R5 ;  /* 0x000000ffff047224 */ /* 0x000fc600078e0005 */
[----:B------:R-:W-:-:S04]  /*1950*/  LOP3.LUT R2, R2, 0x1fffff0, RZ, 0xc0, !PT ;  /* 0x01fffff002027812 */ /* 0x000fc800078ec0ff */
[----:B------:R-:W-:-:S07]  /*1960*/  IADD3 R8, PT, PT, -R2, RZ, RZ ;  /* 0x000000ff02087210 */ /* 0x000fce0007ffe1ff */
.L_x_200:
[----:B------:R-:W-:Y:S01]  /*1970*/  IMAD.MOV.U32 R2, RZ, RZ, R6 ;  /* 0x000000ffff027224 */ /* 0x000fe200078e0006 */
        /* <DEDUP_REMOVED lines=17> */
[----:B------:R-:W-:-:S02]  /*1a90*/  VIADD R8, R8, 0x10 ;  /* 0x0000001008087836 */ /* 0x000fc40000000000 */
[----:B------:R-:W-:-:S03]  /*1aa0*/  VIADD R4, R4, 0x1000 ;  /* 0x0000100004047836 */ /* 0x000fc60000000000 */
[----:B------:R-:W-:Y:S01]  /*1ab0*/  ISETP.NE.AND P0, PT, R8, RZ, PT ;  /* 0x000000ff0800720c */ /* 0x000fe20003f05270 */
[----:B--2---:R-:W-:-:S04]  /*1ac0*/  FADD R18, R18, R7 ;  /* 0x0000000712127221 */ /* 0x004fc80000000000 */
        /* <DEDUP_REMOVED lines=13> */
[----:B------:R-:W-:-:S03]  /*1ba0*/  IADD3 R6, P2, PT, R2, 0x4000, RZ ;  /* 0x0000400002067810 */ /* 0x000fc60007f5e0ff */
[----:B------:R-:W-:Y:S01]  /*1bb0*/  FADD R10, R10, R9 ;  /* 0x000000090a0a7221 */ /* 0x000fe20000000000 */
[----:B------:R-:W-:-:S03]  /*1bc0*/  IADD3.X R9, PT, PT, RZ, R3, RZ, P2, !PT ;  /* 0x00000003ff097210 */ /* 0x000fc600017fe4ff */
[----:B------:R-:W-:Y:S01]  /*1bd0*/  FADD R7, R10, R5 ;  /* 0x000000050a077221 */ /* 0x000fe20000000000 */
[----:B------:R-:W-:Y:S06]  /*1be0*/  @P0 BRA `(.L_x_200) ;  /* 0xfffffffc00600947 */ /* 0x000fec000383ffff */
.L_x_199:
[----:B------:R-:W-:Y:S05]  /*1bf0*/  BSYNC.RECONVERGENT B2 ;  /* 0x0000000000027941 */ /* 0x000fea0003800200 */
.L_x_198:
        /* <DEDUP_REMOVED lines=18> */
[----:B------:R-:W-:-:S02]  /*1d20*/  VIADD R4, R4, 0x800 ;  /* 0x0000080004047836 */ /* 0x000fc40000000000 */
[----:B--2---:R-:W-:-:S04]  /*1d30*/  FADD R6, R7, R6 ;  /* 0x0000000607067221 */ /* 0x004fc80000000000 */
[----:B---3--:R-:W-:-:S04]  /*1d40*/  FADD R5, R6, R5 ;  /* 0x0000000506057221 */ /* 0x008fc80000000000 */
[----:B----4-:R-:W-:-:S04]  /*1d50*/  FADD R5, R5, R8 ;  /* 0x0000000805057221 */ /* 0x010fc80000000000 */
[----:B-----5:R-:W-:-:S04]  /*1d60*/  FADD R5, R5, R10 ;  /* 0x0000000a05057221 */ /* 0x020fc80000000000 */
[----:B------:R-:W-:-:S04]  /*1d70*/  FADD R5, R5, R12 ;  /* 0x0000000c05057221 */ /* 0x000fc80000000000 */
[----:B------:R-:W-:-:S04]  /*1d80*/  FADD R5, R5, R14 ;  /* 0x0000000e05057221 */ /* 0x000fc80000000000 */
[----:B------:R-:W-:-:S04]  /*1d90*/  FADD R5, R5, R16 ;  /* 0x0000001005057221 */ /* 0x000fc80000000000 */
[----:B------:R-:W-:-:S07]  /*1da0*/  FADD R7, R5, R18 ;  /* 0x0000001205077221 */ /* 0x000fce0000000000 */
.L_x_202:
[----:B------:R-:W-:Y:S05]  /*1db0*/  BSYNC.RECONVERGENT B2 ;  /* 0x0000000000027941 */ /* 0x000fea0003800200 */
.L_x_201:
        /* <DEDUP_REMOVED lines=13> */
[----:B------:R-:W-:-:S02]  /*1e90*/  VIADD R4, R4, 0x400 ;  /* 0x0000040004047836 */ /* 0x000fc40000000000 */
[----:B--2---:R-:W-:-:S04]  /*1ea0*/  FADD R6, R7, R6 ;  /* 0x0000000607067221 */ /* 0x004fc80000000000 */
[----:B---3--:R-:W-:-:S04]  /*1eb0*/  FADD R5, R6, R5 ;  /* 0x0000000506057221 */ /* 0x008fc80000000000 */
[----:B----4-:R-:W-:-:S04]  /*1ec0*/  FADD R5, R5, R8 ;  /* 0x0000000805057221 */ /* 0x010fc80000000000 */
[----:B-----5:R-:W-:-:S07]  /*1ed0*/  FADD R7, R5, R10 ;  /* 0x0000000a05077221 */ /* 0x020fce0000000000 */
.L_x_204:
[----:B------:R-:W-:Y:S05]  /*1ee0*/  BSYNC.RECONVERGENT B2 ;  /* 0x0000000000027941 */ /* 0x000fea0003800200 */
.L_x_203:
[----:B------:R-:W-:Y:S05]  /*1ef0*/  @!P1 BRA `(.L_x_197) ;  /* 0x0000000000449947 */ /* 0x000fea0003800000 */
[----:B------:R-:W-:Y:S02]  /*1f00*/  LOP3.LUT R0, R0, 0xffff, RZ, 0xc0, !PT ;  /* 0x0000ffff00007812 */ /* 0x000fe400078ec0ff */
[----:B------:R-:W-:Y:S02]  /*1f10*/  IADD3 R5, P0, PT, R4, UR10, RZ ;  /* 0x0000000a04057c10 */ /* 0x000fe4000ff1e0ff */
[----:B------:R-:W-:Y:S02]  /*1f20*/  LEA.HI R0, R0, 0x1, RZ, 0x18 ;  /* 0x0000000100007811 */ /* 0x000fe400078fc0ff */
[----:B------:R-:W-:Y:S02]  /*1f30*/  LEA R4, P1, R5, UR12, 0x2 ;  /* 0x0000000c05047c11 */ /* 0x000fe4000f8210ff */
[----:B------:R-:W-:Y:S02]  /*1f40*/  LOP3.LUT R0, R0, 0x3, RZ, 0xc0, !PT ;  /* 0x0000000300007812 */ /* 0x000fe400078ec0ff */
[----:B------:R-:W-:-:S03]  /*1f50*/  IADD3.X R2, PT, PT, RZ, UR7, RZ, P0, !PT ;  /* 0x00000007ff027c10 */ /* 0x000fc600087fe4ff */
[----:B------:R-:W-:Y:S01]  /*1f60*/  IMAD.MOV R0, RZ, RZ, -R0 ;  /* 0x000000ffff007224 */ /* 0x000fe200078e0a00 */
[----:B------:R-:W-:-:S07]  /*1f70*/  LEA.HI.X R5, R5, UR13, R2, 0x2, P1 ;  /* 0x0000000d05057c11 */ /* 0x000fce00088f1402 */
.L_x_205:
[----:B------:R-:W-:Y:S01]  /*1f80*/  MOV R2, R4 ;  /* 0x0000000400027202 */ /* 0x000fe20000000f00 */
[----:B------:R-:W-:-:S05]  /*1f90*/  IMAD.MOV.U32 R3, RZ, RZ, R5 ;  /* 0x000000ffff037224 */ /* 0x000fca00078e0005 */
[----:B------:R-:W2:Y:S01]  /*1fa0*/  LDG.E R2, desc[UR14][R2.64] ;  /* 0x0000000e02027981 */ /* 0x000ea2000c1e1900 */
[----:B------:R-:W-:Y:S02]  /*1fb0*/  IADD3 R0, PT, PT, R0, 0x1, RZ ;  /* 0x0000000100007810 */ /* 0x000fe40007ffe0ff */
[----:B------:R-:W-:Y:S02]  /*1fc0*/  IADD3 R4, P1, PT, R4, 0x400, RZ ;  /* 0x0000040004047810 */ /* 0x000fe40007f3e0ff */
[----:B------:R-:W-:-:S03]  /*1fd0*/  ISETP.NE.AND P0, PT, R0, RZ, PT ;  /* 0x000000ff0000720c */ /* 0x000fc60003f05270 */
[----:B------:R-:W-:Y:S02]  /*1fe0*/  IMAD.X R5, RZ, RZ, R5, P1 ;  /* 0x000000ffff057224 */ /* 0x000fe400008e0605 */
[----:B--2---:R-:W-:-:S08]  /*1ff0*/  FADD R7, R2, R7 ;  /* 0x0000000702077221 */ /* 0x004fd00000000000 */
[----:B------:R-:W-:Y:S05]  /*2000*/  @P0 BRA `(.L_x_205) ;  /* 0xfffffffc00dc0947 */ /* 0x000fea000383ffff */
.L_x_197:
[----:B------:R-:W-:Y:S05]  /*2010*/  BSYNC.RECONVERGENT B1 ;  /* 0x0000000000017941 */ /* 0x000fea0003800200 */
.L_x_194:
[----:B------:R-:W0:Y:S01]  /*2020*/  S2R R6, SR_LANEID ;  /* 0x0000000000067919 */ /* 0x000e220000000000 */
[----:B------:R-:W1:Y:S01]  /*2030*/  SHFL.DOWN PT, R0, R7, 0x1, 0x1f ;  /* 0x08201f0007007f89 */ /* 0x000e6200000e0000 */
[----:B------:R-:W2:Y:S01]  /*2040*/  S2R R5, SR_TID.X ;  /* 0x0000000000057919 */ /* 0x000ea20000002100 */
[C---:B0-----:R-:W-:Y:S02]  /*2050*/  ISETP.GT.AND P0, PT, R6.reuse, 0x1e, PT ;  /* 0x0000001e0600780c */ /* 0x041fe40003f04270 */
[----:B------:R-:W-:-:S11]  /*2060*/  ISETP.NE.AND P1, PT, R6, RZ, PT ;  /* 0x000000ff0600720c */ /* 0x000fd60003f25270 */
[----:B-1----:R-:W-:Y:S01]  /*2070*/  @!P0 FADD R7, R0, R7 ;  /* 0x0000000700078221 */ /* 0x002fe20000000000 */
[----:B------:R-:W-:Y:S01]  /*2080*/  ISETP.GT.AND P0, PT, R6, 0x1d, PT ;  /* 0x0000001d0600780c */ /* 0x000fe20003f04270 */
[----:B------:R-:W0:Y:S01]  /*2090*/  @!P1 S2R R4, SR_CgaCtaId ;  /* 0x0000000000049919 */ /* 0x000e220000008800 */
[----:B------:R-:W-:Y:S02]  /*20a0*/  @!P1 MOV R3, 0x400 ;  /* 0x0000040000039802 */ /* 0x000fe40000000f00 */
[----:B--2---:R-:W-:Y:S01]  /*20b0*/  @!P1 SHF.R.U32.HI R2, RZ, 0x3, R5 ;  /* 0x00000003ff029819 */ /* 0x004fe20000011605 */
        /* <DEDUP_REMOVED lines=32> */
.L_x_193:
[----:B------:R-:W-:Y:S05]  /*22c0*/  BSYNC.RECONVERGENT B0 ;  /* 0x0000000000007941 */ /* 0x000fea0003800200 */
.L_x_178:
[----:B------:R-:W-:Y:S05]  /*22d0*/  @P0 EXIT ;  /* 0x000000000000094d */ /* 0x000fea0003800000 */
[----:B------:R-:W3:Y:S02]  /*22e0*/  LDCU.64 UR4, c[0x0][0x388] ;  /* 0x00007100ff0477ac */ /* 0x000ee40008000a00 */
[----:B---3--:R-:W-:-:S06]  /*22f0*/  UIMAD.WIDE.U32 UR4, UR16, 0x4, UR4 ;  /* 0x00000004100478a5 */ /* 0x008fcc000f8e0004 */
[----:B------:R-:W-:Y:S01]  /*2300*/  IMAD.U32 R2, RZ, RZ, UR4 ;  /* 0x00000004ff027e24 */ /* 0x000fe2000f8e00ff */
[----:B0-2---:R-:W-:-:S05]  /*2310*/  MOV R3, UR5 ;  /* 0x0000000500037c02 */ /* 0x005fca0008000f00 */
[----:B------:R-:W-:Y:S01]  /*2320*/  STG.E desc[UR14][R2.64], R9 ;  /* 0x0000000902007986 */ /* 0x000fe2000c10190e */
[----:B------:R-:W-:Y:S05]  /*2330*/  EXIT ;  /* 0x000000000000794d */ /* 0x000fea0003800000 */
.L_x_206:
        /* <DEDUP_REMOVED lines=12> */
.L_x_363:


//--------------------- .text._ZN3cub18CUB_300001_SM_10006detail6reduce28DeviceReduceSingleTileKernelINS2_10policy_hubIfyN4cuda3std3__44plusIfEEE10Policy1000EN6thrust24THRUST_300001_SM_1000_NS10device_ptrIKfEEPfyS9_ffNS7_10__identityEEEvT0_T1_T2_T3_T4_T6_ --------------------------
	.section	.text._ZN3cub18CUB_300001_SM_10006detail6reduce28DeviceReduceSingleTileKernelINS2_10policy_hubIfyN4cuda3std3__44plusIfEEE10Policy1000EN6thrust24THRUST_300001_SM_1000_NS10device_ptrIKfEEPfyS9_ffNS7_10__identityEEEvT0_T1_T2_T3_T4_T6_,"ax",@progbits
	.align	128
        .global         _ZN3cub18CUB_300001_SM_10006detail6reduce28DeviceReduceSingleTileKernelINS2_10policy_hubIfyN4cuda3std3__44plusIfEEE10Policy1000EN6thrust24THRUST_300001_SM_1000_NS10device_ptrIKfEEPfyS9_ffNS7_10__identityEEEvT0_T1_T2_T3_T4_T6_
        .type           _ZN3cub18CUB_300001_SM_10006detail6reduce28DeviceReduceSingleTileKernelINS2_10policy_hubIfyN4cuda3std3__44plusIfEEE10Policy1000EN6thrust24THRUST_300001_SM_1000_NS10device_ptrIKfEEPfyS9_ffNS7_10__identityEEEvT0_T1_T2_T3_T4_T6_,@function
        .size           _ZN3cub18CUB_300001_SM_10006detail6reduce28DeviceReduceSingleTileKernelINS2_10policy_hubIfyN4cuda3std3__44plusIfEEE10Policy1000EN6thrust24THRUST_300001_SM_1000_NS10device_ptrIKfEEPfyS9_ffNS7_10__identityEEEvT0_T1_T2_T3_T4_T6_,(.L_x_364 - _ZN3cub18CUB_300001_SM_10006detail6reduce28DeviceReduceSingleTileKernelINS2_10policy_hubIfyN4cuda3std3__44plusIfEEE10Policy1000EN6thrust24THRUST_300001_SM_1000_NS10device_ptrIKfEEPfyS9_ffNS7_10__identityEEEvT0_T1_T2_T3_T4_T6_)
        .other          _ZN3cub18CUB_300001_SM_10006detail6reduce28DeviceReduceSingleTileKernelINS2_10policy_hubIfyN4cuda3std3__44plusIfEEE10Policy1000EN6thrust24THRUST_300001_SM_1000_NS10device_ptrIKfEEPfyS9_ffNS7_10__identityEEEvT0_T1_T2_T3_T4_T6_,@"STO_CUDA_ENTRY STV_DEFAULT"
_ZN3cub18CUB_300001_SM_10006detail6reduce28DeviceReduceSingleTileKernelINS2_10policy_hubIfyN4cuda3std3__44plusIfEEE10Policy1000EN6thrust24THRUST_300001_SM_1000_NS10device_ptrIKfEEPfyS9_ffNS7_10__identityEEEvT0_T1_T2_T3_T4_T6_:
.text._ZN3cub18CUB_300001_SM_10006detail6reduce28DeviceReduceSingleTileKernelINS2_10policy_hubIfyN4cuda3std3__44plusIfEEE10Policy1000EN6thrust24THRUST_300001_SM_1000_NS10device_ptrIKfEEPfyS9_ffNS7_10__identityEEEvT0_T1_T2_T3_T4_T6_:
[----:B------:R-:W-:Y:S01]  /*0000*/  LDC R1, c[0x0][0x37c] ;  /* 0x0000df00ff017b82 */ /* 0x000fe20000000800 */
[----:B------:R-:W0:Y:S01]  /*0010*/  LDCU.64 UR4, c[0x0][0x390] ;  /* 0x00007200ff0477ac */ /* 0x000e220008000a00 */
[----:B------:R-:W1:Y:S01]  /*0020*/  LDCU.64 UR6, c[0x0][0x358] ;  /* 0x00006b00ff0677ac */ /* 0x000e620008000a00 */
[----:B0-----:R-:W-:Y:S01]  /*0030*/  MOV R4, UR4 ;  /* 0x0000000400047c02 */ /* 0x001fe20008000f00 */
[----:B------:R-:W-:-:S03]  /*0040*/  IMAD.U32 R0, RZ, RZ, UR5 ;  /* 0x00000005ff007e24 */ /* 0x000fc6000f8e00ff */
        /* <DEDUP_REMOVED lines=10> */
.L_x_207:
[----:B------:R-:W-:Y:S01]  /*00f0*/  ISETP.GT.U32.AND P0, PT, R4, 0xfff, PT ;  /* 0x00000fff0400780c */ /* 0x000fe20003f04070 */
[----:B------:R-:W-:Y:S03]  /*0100*/  BSSY.RECONVERGENT B0, `(.L_x_208) ;  /* 0x00001f3000007945 */ /* 0x000fe60003800200 */
[----:B------:R-:W-:-:S13]  /*0110*/  ISETP.GT.U32.AND.EX P0, PT, R0, RZ, PT, P0 ;  /* 0x000000ff0000720c */ /* 0x000fda0003f04100 */
[----:B------:R-:W-:Y:S05]  /*0120*/  @P0 BRA `(.L_x_209) ;  /* 0x0000000c00ac0947 */ /* 0x000fea0003800000 */
[----:B------:R-:W0:Y:S01]  /*0130*/  S2R R5, SR_TID.X ;  /* 0x0000000000057919 */ /* 0x000e220000002100 */
[----:B------:R-:W-:Y:S01]  /*0140*/  BSSY.RECONVERGENT B1, `(.L_x_210) ;  /* 0x0000009000017945 */ /* 0x000fe20003800200 */
[----:B------:R-:W-:Y:S01]  /*0150*/  HFMA2 R6, -RZ, RZ, 0, 0 ;  /* 0x00000000ff067431 */ /* 0x000fe200000001ff */
[----:B0-----:R-:W-:Y:S01]  /*0160*/  ISETP.GE.U32.AND P0, PT, R5, R4, PT ;  /* 0x000000040500720c */ /* 0x001fe20003f06070 */
[----:B------:R-:W-:-:S12]  /*0170*/  IMAD.MOV.U32 R7, RZ, RZ, R5 ;  /* 0x000000ffff077224 */ /* 0x000fd800078e0005 */
[----:B------:R-:W-:Y:S05]  /*0180*/  @P0 BRA `(.L_x_211) ;  /* 0x0000000000100947 */ /* 0x000fea0003800000 */
[----:B------:R-:W0:Y:S02]  /*0190*/  LDC.64 R2, c[0x0][0x380] ;  /* 0x0000e000ff027b82 */ /* 0x000e240000000a00 */
[----:B0-----:R-:W-:-:S05]  /*01a0*/  IMAD.WIDE.U32 R2, R5, 0x4, R2 ;  /* 0x0000000405027825 */ /* 0x001fca00078e0002 */
[----:B------:R0:W5:Y:S01]  /*01b0*/  LDG.E R6, desc[UR6][R2.64] ;  /* 0x0000000602067981 */ /* 0x000162000c1e1900 */
[----:B------:R-:W-:-:S07]  /*01c0*/  IADD3 R7, PT, PT, R5, 0x100, RZ ;  /* 0x0000010005077810 */ /* 0x000fce0007ffe0ff */
.L_x_211:
[----:B------:R-:W-:Y:S05]  /*01d0*/  BSYNC.RECONVERGENT B1 ;  /* 0x0000000000017941 */ /* 0x000fea0003800200 */
.L_x_210:
[----:B------:R-:W-:Y:S01]  /*01e0*/  ISETP.GE.U32.AND P0, PT, R7, R4, PT ;  /* 0x000000040700720c */ /* 0x000fe20003f06070 */
[----:B------:R-:W-:-:S12]  /*01f0*/  BSSY.RECONVERGENT B1, `(.L_x_212) ;  /* 0x000006d000017945 */ /* 0x000fd80003800200 */
[----:B------:R-:W-:Y:S05]  /*0200*/  @P0 BRA `(.L_x_213) ;  /* 0x0000000400ac0947 */ /* 0x000fea0003800000 */
[----:B0-----:R-:W-:Y:S01]  /*0210*/  LOP3.LUT R3, RZ, R7, RZ, 0x33, !PT ;  /* 0x00000007ff037212 */ /* 0x001fe200078e33ff */
[----:B------:R-:W-:Y:S04]  /*0220*/  BSSY.RECONVERGENT B2, `(.L_x_214) ;  /* 0x0000033000027945 */ /* 0x000fe80003800200 */
[----:B------:R-:W-:-:S05]  /*0230*/  IMAD.IADD R3, R3, 0x1, R4 ;  /* 0x0000000103037824 */ /* 0x000fca00078e0204 */
        /* <DEDUP_REMOVED lines=9> */
[----:B------:R-:W-:-:S05]  /*02d0*/  IADD3 R2, P0, PT, R2, 0x2000, RZ ;  /* 0x0000200002027810 */ /* 0x000fca0007f1e0ff */
[----:B------:R-:W-:-:S08]  /*02e0*/  IMAD.X R3, RZ, RZ, R3, P0 ;  /* 0x000000ffff037224 */ /* 0x000fd000000e0603 */
.L_x_216:
        /* <DEDUP_REMOVED lines=38> */
.L_x_215:
[----:B------:R-:W-:Y:S05]  /*0550*/  BSYNC.RECONVERGENT B2 ;  /* 0x0000000000027941 */ /* 0x000fea0003800200 */
.L_x_214:
[----:B------:R-:W-:Y:S05]  /*0560*/  @!P1 BRA `(.L_x_213) ;  /* 0x0000000000d49947 */ /* 0x000fea0003800000 */
[----:B------:R-:W-:Y:S01]  /*0570*/  ISETP.GE.U32.AND P0, PT, R22, 0x8, PT ;  /* 0x000000081600780c */ /* 0x000fe20003f06070 */
[----:B------:R-:W-:Y:S01]  /*0580*/  BSSY.RECONVERGENT B2, `(.L_x_217) ;  /* 0x0000017000027945 */ /* 0x000fe20003800200 */
[----:B------:R-:W-:-:S04]  /*0590*/  LOP3.LUT R11, R8, 0x7, RZ, 0xc0, !PT ;  /* 0x00000007080b7812 */ /* 0x000fc800078ec0ff */
[----:B------:R-:W-:-:S07]  /*05a0*/  ISETP.NE.AND P1, PT, R11, RZ, PT ;  /* 0x000000ff0b00720c */ /* 0x000fce0003f25270 */
[----:B------:R-:W-:Y:S06]  /*05b0*/  @!P0 BRA `(.L_x_218) ;  /* 0x00000000004c8947 */ /* 0x000fec0003800000 */
[----:B------:R-:W0:Y:S02]  /*05c0*/  LDC.64 R2, c[0x0][0x380] ;  /* 0x0000e000ff027b82 */ /* 0x000e240000000a00 */
[----:B0-----:R-:W-:-:S05]  /*05d0*/  IMAD.WIDE R2, R7, 0x4, R2 ;  /* 0x0000000407027825 */ /* 0x001fca00078e0202 */
        /* <DEDUP_REMOVED lines=17> */
.L_x_218:
[----:B------:R-:W-:Y:S05]  /*06f0*/  BSYNC.RECONVERGENT B2 ;  /* 0x0000000000027941 */ /* 0x000fea0003800200 */
.L_x_217:
        /* <DEDUP_REMOVED lines=17> */
.L_x_220:
[----:B------:R-:W-:Y:S05]  /*0810*/  BSYNC.RECONVERGENT B2 ;  /* 0x0000000000027941 */ /* 0x000fea0003800200 */
.L_x_219:
[----:B------:R-:W-:Y:S05]  /*0820*/  @!P1 BRA `(.L_x_213) ;  /* 0x0000000000249947 */ /* 0x000fea0003800000 */
[----:B------:R-:W0:Y:S01]  /*0830*/  LDC.64 R8, c[0x0][0x380] ;  /* 0x0000e000ff087b82 */ /* 0x000e220000000a00 */
[----:B------:R-:W-:-:S07]  /*0840*/  IMAD.MOV R10, RZ, RZ, -R10 ;  /* 0x000000ffff0a7224 */ /* 0x000fce00078e0a0a */
.L_x_221:
[----:B0-----:R-:W-:-:S06]  /*0850*/  IMAD.WIDE R2, R7, 0x4, R8 ;  /* 0x0000000407027825 */ /* 0x001fcc00078e0208 */
[----:B------:R-:W2:Y:S01]  /*0860*/  LDG.E R3, desc[UR6][R2.64] ;  /* 0x0000000602037981 */ /* 0x000ea2000c1e1900 */
[----:B------:R-:W-:Y:S01]  /*0870*/  IADD3 R10, PT, PT, R10, 0x1, RZ ;  /* 0x000000010a0a7810 */ /* 0x000fe20007ffe0ff */
[----:B------:R-:W-:-:S03]  /*0880*/  VIADD R7, R7, 0x100 ;  /* 0x0000010007077836 */ /* 0x000fc60000000000 */
[----:B------:R-:W-:Y:S01]  /*0890*/  ISETP.NE.AND P0, PT, R10, RZ, PT ;  /* 0x000000ff0a00720c */ /* 0x000fe20003f05270 */
[----:B--2--5:R-:W-:-:S12]  /*08a0*/  FADD R6, R3, R6 ;  /* 0x0000000603067221 */ /* 0x024fd80000000000 */
[----:B------:R-:W-:Y:S05]  /*08b0*/  @P0 BRA `(.L_x_221) ;  /* 0xfffffffc00e40947 */ /* 0x000fea000383ffff */
.L_x_213:
[----:B------:R-:W-:Y:S05]  /*08c0*/  BSYNC.RECONVERGENT B1 ;  /* 0x0000000000017941 */ /* 0x000fea0003800200 */
.L_x_212:
[----:B------:R-:W-:Y:S02]  /*08d0*/  ISETP.GE.U32.AND P0, PT, R4, 0x100, PT ;  /* 0x000001000400780c */ /* 0x000fe40003f06070 */
[----:B-----5:R-:W-:Y:S02]  /*08e0*/  MOV R9, R6 ;  /* 0x0000000600097202 */ /* 0x020fe40000000f00 */
[----:B------:R-:W-:-:S13]  /*08f0*/  ISETP.GE.U32.AND.EX P0, PT, R0, RZ, PT, P0 ;  /* 0x000000ff0000720c */ /* 0x000fda0003f06100 */
[----:B------:R-:W-:Y:S05]  /*0900*/  @!P0 BRA `(.L_x_222) ;  /* 0x0000000000ac8947 */ /* 0x000fea0003800000 */
[----:B------:R-:W1:Y:S01]  /*0910*/  S2R R6, SR_LANEID ;  /* 0x0000000000067919 */ /* 0x000e620000000000 */
[----:B------:R-:W-:Y:S01]  /*0920*/  ISETP.NE.AND P5, PT, R5, RZ, PT ;  /* 0x000000ff0500720c */ /* 0x000fe20003fa5270 */
        /* <DEDUP_REMOVED lines=14> */
[----:B-1----:R-:W-:-:S05]  /*0a10*/  @!P1 LEA R7, R7, R4, 0x18 ;  /* 0x0000000407079211 */ /* 0x002fca00078ec0ff */
[----:B------:R-:W-:-:S03]  /*0a20*/  @!P1 IMAD.IADD R2, R2, 0x1, R7 ;  /* 0x0000000102029824 */ /* 0x000fc600078e0207 */
        /* <DEDUP_REMOVED lines=25> */
.L_x_222:
[----:B------:R-:W1:Y:S01]  /*0bc0*/  S2R R8, SR_LANEID ;  /* 0x0000000000087919 */ /* 0x000e620000000000 */
[C---:B0-----:R-:W-:Y:S02]  /*0bd0*/  LOP3.LUT R2, R5.reuse, 0x3e0, RZ, 0xc0, !PT ;  /* 0x000003e005027812 */ /* 0x041fe400078ec0ff */
[----:B------:R-:W-:Y:S02]  /*0be0*/  ISETP.NE.AND P5, PT, R5, RZ, PT ;  /* 0x000000ff0500720c */ /* 0x000fe40003fa5270 */
[----:B------:R-:W-:Y:S02]  /*0bf0*/  LOP3.LUT R7, RZ, R2, RZ, 0x33, !PT ;  /* 0x00000002ff077212 */ /* 0x000fe400078e33ff */
[----:B------:R-:W-:-:S03]  /*0c00*/  IADD3 R3, PT, PT, R2, 0x20, RZ ;  /* 0x0000002002037810 */ /* 0x000fc60007ffe0ff */
[----:B------:R-:W-:Y:S01]  /*0c10*/  IMAD.IADD R7, R7, 0x1, R4 ;  /* 0x0000000107077824 */ /* 0x000fe200078e0204 */
[----:B------:R-:W-:-:S04]  /*0c20*/  ISETP.GT.U32.AND P0, PT, R3, R4, PT ;  /* 0x000000040300720c */ /* 0x000fc80003f04070 */
[----:B------:R-:W-:-:S05]  /*0c30*/  SEL R7, R7, 0x1f, P0 ;  /* 0x0000001f07077807 */ /* 0x000fca0000000000 */
[----:B------:R-:W0:Y:S01]  /*0c40*/  SHFL.DOWN PT, R2, R9, 0x1, R7 ;  /* 0x0820000009027989 */ /* 0x000e2200000e0007 */
[C---:B-1----:R-:W-:Y:S02]  /*0c50*/  ISETP.GE.AND P0, PT, R8.reuse, R7, PT ;  /* 0x000000070800720c */ /* 0x042fe40003f06270 */
[C---:B------:R-:W-:Y:S02]  /*0c60*/  IADD3 R6, PT, PT, R8.reuse, 0x2, RZ ;  /* 0x0000000208067810 */ /* 0x040fe40007ffe0ff */
[----:B------:R-:W-:-:S09]  /*0c70*/  ISETP.NE.AND P1, PT, R8, RZ, PT ;  /* 0x000000ff0800720c */ /* 0x000fd20003f25270 */
[----:B0-----:R-:W-:Y:S01]  /*0c80*/  @!P0 FADD R9, R2, R9 ;  /* 0x0000000902098221 */ /* 0x001fe20000000000 */
[----:B------:R-:W-:Y:S01]  /*0c90*/  ISETP.GT.AND P0, PT, R6, R7, PT ;  /* 0x000000070600720c */ /* 0x000fe20003f04270 */
[----:B------:R-:W-:Y:S02]  /*0ca0*/  VIADD R6, R8, 0x4 ;  /* 0x0000000408067836 */ /* 0x000fe40000000000 */
        /* <DEDUP_REMOVED lines=9> */
[----:B------:R-:W-:Y:S01]  /*0d40*/  ISETP.GT.AND P0, PT, R6, R7, PT ;  /* 0x000000070600720c */ /* 0x000fe20003f04270 */
[----:B------:R-:W-:-:S03]  /*0d50*/  VIADD R6, R8, 0x10 ;  /* 0x0000001008067836 */ /* 0x000fc60000000000 */
[----:B------:R-:W1:Y:S09]  /*0d60*/  SHFL.DOWN PT, R2, R9, 0x8, R7 ;  /* 0x0900000009027989 */ /* 0x000e7200000e0007 */
[----:B-1----:R-:W-:Y:S01]  /*0d70*/  @!P0 FADD R9, R9, R2 ;  /* 0x0000000209098221 */ /* 0x002fe20000000000 */
[----:B------:R-:W-:-:S02]  /*0d80*/  ISETP.GT.AND P0, PT, R6, R7, PT ;  /* 0x000000070600720c */ /* 0x000fc40003f04270 */
[----:B------:R-:W-:Y:S02]  /*0d90*/  @!P1 MOV R6, 0x400 ;  /* 0x0000040000069802 */ /* 0x000fe40000000f00 */
[----:B------:R-:W1:Y:S02]  /*0da0*/  SHFL.DOWN PT, R2, R9, 0x10, R7 ;  /* 0x0a00000009027989 */ /* 0x000e6400000e0007 */
[----:B0-----:R-:W-:-:S04]  /*0db0*/  @!P1 LEA R6, R11, R6, 0x18 ;  /* 0x000000060b069211 */ /* 0x001fc800078ec0ff */
[----:B------:R-:W-:-:S03]  /*0dc0*/  @!P1 IADD3 R3, PT, PT, R3, R6, RZ ;  /* 0x0000000603039210 */ /* 0x000fc60007ffe0ff */
[----:B-1----:R-:W-:-:S04]  /*0dd0*/  @!P0 FADD R9, R9, R2 ;  /* 0x0000000209098221 */ /* 0x002fc80000000000 */
[----:B------:R-:W-:-:S05]  /*0de0*/  IMAD.MOV.U32 R8, RZ, RZ, R9 ;  /* 0x000000ffff087224 */ /* 0x000fca00078e0009 */
[----:B------:R0:W-:Y:S01]  /*0df0*/  @!P1 STS [R3+0x8], R8 ;  /* 0x0000080803009388 */ /* 0x0001e20000000800 */
[----:B------:R-:W-:Y:S06]  /*0e00*/  BAR.SYNC.DEFER_BLOCKING 0x0 ;  /* 0x0000000000007b1d */ /* 0x000fec0000010000 */
[----:B------:R-:W-:Y:S05]  /*0e10*/  @P5 BRA `(.L_x_223) ;  /* 0x0000001000845947 */ /* 0x000fea0003800000 */
[----:B------:R-:W1:Y:S01]  /*0e20*/  S2UR UR5, SR_CgaCtaId ;  /* 0x00000000000579c3 */ /* 0x000e620000008800 */
[----:B------:R-:W-:Y:S01]  /*0e30*/  UMOV UR4, 0x400 ;  /* 0x0000040000047882 */ /* 0x000fe20000000000 */
[C---:B------:R-:W-:Y:S02]  /*0e40*/  ISETP.GT.U32.AND P3, PT, R4.reuse, 0x20, PT ;  /* 0x000000200400780c */ /* 0x040fe40003f64070 */
[----:B------:R-:W-:Y:S02]  /*0e50*/  ISETP.GT.U32.AND P1, PT, R4, 0x40, PT ;  /* 0x000000400400780c */ /* 0x000fe40003f24070 */
[----:B------:R-:W-:Y:S02]  /*0e60*/  ISETP.GT.U32.AND.EX P3, PT, R0, RZ, PT, P3 ;  /* 0x000000ff0000720c */ /* 0x000fe40003f64130 */
[----:B------:R-:W-:Y:S02]  /*0e70*/  ISETP.GT.U32.AND P0, PT, R4, 0x60, PT ;  /* 0x000000600400780c */ /* 0x000fe40003f04070 */
[----:B------:R-:W-:-:S02]  /*0e80*/  ISETP.GT.U32.AND.EX P1, PT, R0, RZ, PT, P1 ;  /* 0x000000ff0000720c */ /* 0x000fc40003f24110 */
[----:B------:R-:W-:Y:S02]  /*0e90*/  ISETP.GT.U32.AND P2, PT, R4, 0x80, PT ;  /* 0x000000800400780c */ /* 0x000fe40003f44070 */
[----:B------:R-:W-:Y:S02]  /*0ea0*/  ISETP.GT.U32.AND.EX P0, PT, R0, RZ, PT, P0 ;  /* 0x000000ff0000720c */ /* 0x000fe40003f04100 */
        /* <DEDUP_REMOVED lines=11> */
[----:B------:R-:W-:Y:S01]  /*0f60*/  ISETP.GT.U32.AND.EX P3, PT, R0, RZ, PT, P3 ;  /* 0x000000ff0000720c */ /* 0x000fe20003f64130 */
[----:B------:R-:W-:Y:S01]  /*0f70*/  @P0 FADD R8, R8, R13 ;  /* 0x0000000d08080221 */ /* 0x000fe20000000000 */
[----:B------:R-:W-:-:S03]  /*0f80*/  ISETP.GT.U32.AND.EX P1, PT, R0, RZ, PT, P1 ;  /* 0x000000ff0000720c */ /* 0x000fc60003f24110 */
[----:B------:R-:W-:-:S04]  /*0f90*/  @P2 FADD R8, R8, R14 ;  /* 0x0000000e08082221 */ /* 0x000fc80000000000 */
[----:B------:R-:W-:-:S04]  /*0fa0*/  @P4 FADD R8, R8, R15 ;  /* 0x0000000f08084221 */ /* 0x000fc80000000000 */
[----:B--2---:R-:W-:-:S04]  /*0fb0*/  @P3 FADD R8, R8, R6 ;  /* 0x0000000608083221 */ /* 0x004fc80000000000 */
[----:B------:R-:W-:Y:S01]  /*0fc0*/  @P1 FADD R8, R8, R7 ;  /* 0x0000000708081221 */ /* 0x000fe20000000000 */
[----:B------:R-:W-:Y:S06]  /*0fd0*/  BRA `(.L_x_223) ;  /* 0x0000001000147947 */ /* 0x000fec0003800000 */
.L_x_209:
[----:B------:R-:W0:Y:S01]  /*0fe0*/  S2R R8, SR_TID.X ;  /* 0x0000000000087919 */ /* 0x000e220000002100 */
[----:B------:R-:W0:Y:S02]  /*0ff0*/  LDC.64 R2, c[0x0][0x380] ;  /* 0x0000e000ff027b82 */ /* 0x000e240000000a00 */
[----:B0-----:R-:W-:-:S05]  /*1000*/  IMAD.WIDE.U32 R2, R8, 0x4, R2 ;  /* 0x0000000408027825 */ /* 0x001fca00078e0002 */
        /* <DEDUP_REMOVED lines=16> */
[----:B--2---:R-:W-:Y:S01]  /*1110*/  FADD R9, R9, R12 ;  /* 0x0000000c09097221 */ /* 0x004fe20000000000 */
[----:B---3--:R-:W-:Y:S01]  /*1120*/  FADD R14, R11, R14 ;  /* 0x0000000e0b0e7221 */ /* 0x008fe20000000000 */
[----:B------:R-:W-:-:S03]  /*1130*/  HFMA2 R11, -RZ, RZ, 0, 0.00048828125 ;  /* 0x00001000ff0b7431 */ /* 0x000fc600000001ff */
[----:B------:R-:W-:Y:S01]  /*1140*/  FADD R14, R9, R14 ;  /* 0x0000000e090e7221 */ /* 0x000fe20000000000 */
[----:B------:R-:W-:Y:S01]  /*1150*/  IADD3 R9, P1, PT, R4, -0x1000, RZ ;  /* 0xfffff00004097810 */ /* 0x000fe20007f3e0ff */
[----:B----4-:R-:W-:-:S03]  /*1160*/  FADD R13, R13, R16 ;  /* 0x000000100d0d7221 */ /* 0x010fc60000000000 */
[----:B------:R-:W-:Y:S02]  /*1170*/  ISETP.GE.U32.AND P0, PT, R9, 0x1000, PT ;  /* 0x000010000900780c */ /* 0x000fe40003f06070 */
[----:B------:R-:W-:-:S04]  /*1180*/  IADD3.X R12, PT, PT, R0, -0x1, RZ, P1, !PT ;  /* 0xffffffff000c7810 */ /* 0x000fc80000ffe4ff */
[----:B------:R-:W-:Y:S01]  /*1190*/  ISETP.GE.U32.AND.EX P0, PT, R12, RZ, PT, P0 ;  /* 0x000000ff0c00720c */ /* 0x000fe20003f06100 */
        /* <DEDUP_REMOVED lines=11> */
[----:B------:R-:W-:Y:S01]  /*1250*/  IMAD.MOV.U32 R13, RZ, RZ, RZ ;  /* 0x000000ffff0d7224 */ /* 0x000fe200078e00ff */
[----:B------:R-:W-:Y:S06]  /*1260*/  @!P0 BRA `(.L_x_224) ;  /* 0x0000000000c08947 */ /* 0x000fec0003800000 */
[----:B------:R-:W0:Y:S01]  /*1270*/  LDC.64 R4, c[0x0][0x390] ;  /* 0x0000e400ff047b82 */ /* 0x000e220000000a00 */
[----:B------:R-:W-:Y:S01]  /*1280*/  MOV R11, 0x1000 ;  /* 0x00001000000b7802 */ /* 0x000fe20000000f00 */
[----:B------:R-:W-:-:S07]  /*1290*/  IMAD.MOV.U32 R13, RZ, RZ, RZ ;  /* 0x000000ffff0d7224 */ /* 0x000fce00078e00ff */
.L_x_226:
[----:B------:R-:W-:-:S04]  /*12a0*/  LEA R6, P0, R11, R2, 0x2 ;  /* 0x000000020b067211 */ /* 0x000fc800078010ff */
[----:B------:R-:W-:-:S05]  /*12b0*/  LEA.HI.X R7, R11, R3, R13, 0x2, P0 ;  /* 0x000000030b077211 */ /* 0x000fca00000f140d */
[----:B------:R-:W2:Y:S04]  /*12c0*/  LDG.E R0, desc[UR6][R6.64+0x2400] ;  /* 0x0024000606007981 */ /* 0x000ea8000c1e1900 */
[----:B------:R-:W2:Y:S04]  /*12d0*/  LDG.E R15, desc[UR6][R6.64+0x2800] ;  /* 0x00280006060f7981 */ /* 0x000ea8000c1e1900 */
        /* <DEDUP_REMOVED lines=13> */
[----:B------:R0:W5:Y:S02]  /*13b0*/  LDG.E R20, desc[UR6][R6.64+0x3c00] ;  /* 0x003c000606147981 */ /* 0x000164000c1e1900 */
[----:B0-----:R-:W-:-:S04]  /*13c0*/  IADD3 R6, P1, PT, -R11, R4, RZ ;  /* 0x000000040b067210 */ /* 0x001fc80007f3e1ff */
[----:B------:R-:W-:Y:S01]  /*13d0*/  ISETP.GE.U32.AND P0, PT, R6, 0x1000, PT ;  /* 0x000010000600780c */ /* 0x000fe20003f06070 */
[----:B--2---:R-:W-:Y:S01]  /*13e0*/  FADD R15, R0, R15 ;  /* 0x0000000f000f7221 */ /* 0x004fe20000000000 */
[----:B------:R-:W-:-:S04]  /*13f0*/  MOV R0, R5 ;  /* 0x0000000500007202 */ /* 0x000fc80000000f00 */
[----:B------:R-:W-:Y:S01]  /*1400*/  IADD3.X R6, PT, PT, ~R13, R0, RZ, P1, !PT ;  /* 0x000000000d067210 */ /* 0x000fe20000ffe5ff */
[----:B---3--:R-:W-:-:S03]  /*1410*/  FADD R10, R27, R10 ;  /* 0x0000000a1b0a7221 */ /* 0x008fc60000000000 */
[----:B------:R-:W-:Y:S01]  /*1420*/  ISETP.GE.U32.AND.EX P0, PT, R6, RZ, PT, P0 ;  /* 0x000000ff0600720c */ /* 0x000fe20003f06100 */
[----:B----4-:R-:W-:-:S04]  /*1430*/  FADD R29, R26, R29 ;  /* 0x0000001d1a1d7221 */ /* 0x010fc80000000000 */
[----:B------:R-:W-:Y:S01]  /*1440*/  FADD R10, R10, R29 ;  /* 0x0000001d0a0a7221 */ /* 0x000fe20000000000 */
[----:B-----5:R-:W-:Y:S01]  /*1450*/  FADD R24, R24, R25 ;  /* 0x0000001918187221 */ /* 0x020fe20000000000 */
[----:B------:R-:W-:-:S04]  /*1460*/  FADD R23, R23, R22 ;  /* 0x0000001617177221 */ /* 0x000fc80000000000 */
        /* <DEDUP_REMOVED lines=11> */
[----:B------:R-:W-:-:S05]  /*1520*/  IADD3 R11, P0, PT, R11, 0x1000, RZ ;  /* 0x000010000b0b7810 */ /* 0x000fca0007f1e0ff */
[----:B------:R-:W-:Y:S01]  /*1530*/  IMAD.X R13, RZ, RZ, R13, P0 ;  /* 0x000000ffff0d7224 */ /* 0x000fe200000e060d */
[----:B------:R-:W-:-:S04]  /*1540*/  ISETP.GT.U32.AND P0, PT, R11, R9, PT ;  /* 0x000000090b00720c */ /* 0x000fc80003f04070 */
[----:B------:R-:W-:-:S13]  /*1550*/  ISETP.GT.U32.AND.EX P0, PT, R13, R12, PT, P0 ;  /* 0x0000000c0d00720c */ /* 0x000fda0003f04100 */
[----:B------:R-:W-:Y:S05]  /*1560*/  @!P0 BRA `(.L_x_226) ;  /* 0xfffffffc004c8947 */ /* 0x000fea000383ffff */
.L_x_224:
        /* <DEDUP_REMOVED lines=8> */
[----:B------:R-:W-:-:S04]  /*15f0*/  IADD3 R0, PT, PT, -R11, R4, R0 ;  /* 0x000000040b007210 */ /* 0x000fc80007ffe100 */
[C---:B------:R-:W-:Y:S02]  /*1600*/  ISETP.GE.U32.AND P1, PT, R0.reuse, 0xf00, PT ;  /* 0x00000f000000780c */ /* 0x040fe40003f26070 */
[----:B------:R-:W-:Y:S02]  /*1610*/  LEA.HI R4, R0, 0x1, RZ, 0x18 ;  /* 0x0000000100047811 */ /* 0x000fe400078fc0ff */
[----:B------:R-:W-:Y:S02]  /*1620*/  MOV R0, R8 ;  /* 0x0000000800007202 */ /* 0x000fe40000000f00 */
[----:B------:R-:W-:-:S04]  /*1630*/  LOP3.LUT R24, R4, 0xf, RZ, 0xc0, !PT ;  /* 0x0000000f04187812 */ /* 0x000fc800078ec0ff */
[----:B------:R-:W-:-:S03]  /*1640*/  ISETP.NE.AND P0, PT, R24, RZ, PT ;  /* 0x000000ff1800720c */ /* 0x000fc60003f05270 */
[----:B------:R-:W-:Y:S10]  /*1650*/  @!P1 BRA `(.L_x_229) ;  /* 0x0000000000c09947 */ /* 0x000ff40003800000 */
[----:B------:R-:W0:Y:S01]  /*1660*/  LDCU.64 UR4, c[0x0][0x380] ;  /* 0x00007000ff0477ac */ /* 0x000e220008000a00 */
[----:B------:R-:W-:Y:S02]  /*1670*/  IADD3 R3, P1, PT, R8, R11, RZ ;  /* 0x0000000b08037210 */ /* 0x000fe40007f3e0ff */
[----:B------:R-:W-:-:S03]  /*1680*/  LOP3.LUT R9, R4, 0x1fffff0, RZ, 0xc0, !PT ;  /* 0x01fffff004097812 */ /* 0x000fc600078ec0ff */
[----:B------:R-:W-:Y:S01]  /*1690*/  IMAD.X R0, RZ, RZ, R13, P1 ;  /* 0x000000ffff007224 */ /* 0x000fe200008e060d */
[----:B------:R-:W-:Y:S02]  /*16a0*/  IADD3 R9, PT, PT, -R9, RZ, RZ ;  /* 0x000000ff09097210 */ /* 0x000fe40007ffe1ff */
[----:B0-----:R-:W-:-:S04]  /*16b0*/  LEA R2, P2, R3, UR4, 0x2 ;  /* 0x0000000403027c11 */ /* 0x001fc8000f8410ff */
[----:B------:R-:W-:Y:S02]  /*16c0*/  IADD3 R2, P1, PT, R2, 0x2000, RZ ;  /* 0x0000200002027810 */ /* 0x000fe40007f3e0ff */
[----:B------:R-:W-:Y:S02]  /*16d0*/  LEA.HI.X R3, R3, UR5, R0, 0x2, P2 ;  /* 0x0000000503037c11 */ /* 0x000fe400090f1400 */
[----:B------:R-:W-:-:S03]  /*16e0*/  MOV R0, R8 ;  /* 0x0000000800007202 */ /* 0x000fc60000000f00 */
[----:B------:R-:W-:-:S07]  /*16f0*/  IMAD.X R3, RZ, RZ, R3, P1 ;  /* 0x000000ffff037224 */ /* 0x000fce00008e0603 */
.L_x_230:
        /* <DEDUP_REMOVED lines=16> */
[----:B------:R-:W-:Y:S01]  /*1800*/  IADD3 R9, PT, PT, R9, 0x10, RZ ;  /* 0x0000001009097810 */ /* 0x000fe20007ffe0ff */
[----:B------:R-:W-:-:S03]  /*1810*/  VIADD R0, R0, 0x1000 ;  /* 0x0000100000007836 */ /* 0x000fc60000000000 */
[----:B------:R-:W-:Y:S02]  /*1820*/  ISETP.NE.AND P1, PT, R9, RZ, PT ;  /* 0x000000ff0900720c */ /* 0x000fe40003f25270 */
[----:B0-----:R-:W-:-:S04]  /*1830*/  IADD3 R2, P2, PT, R2, 0x4000, RZ ;  /* 0x0000400002027810 */ /* 0x001fc80007f5e0ff */
[----:B------:R-:W-:Y:S01]  /*1840*/  IADD3.X R3, PT, PT, RZ, R3, RZ, P2, !PT ;  /* 0x00000003ff037210 */ /* 0x000fe200017fe4ff */
        /* <DEDUP_REMOVED lines=17> */
.L_x_229:
[----:B------:R-:W-:Y:S05]  /*1960*/  BSYNC.RECONVERGENT B2 ;  /* 0x0000000000027941 */ /* 0x000fea0003800200 */
.L_x_228:
        /* <DEDUP_REMOVED lines=28> */
.L_x_232:
[----:B------:R-:W-:Y:S05]  /*1b30*/  BSYNC.RECONVERGENT B2 ;  /* 0x0000000000027941 */ /* 0x000fea0003800200 */
.L_x_231:
[----:B------:R-:W-:Y:S05]  /*1b40*/  @!P1 BRA `(.L_x_227) ;  /* 0x00000000008c9947 */ /* 0x000fea0003800000 */
[----:B------:R-:W-:Y:S01]  /*1b50*/  ISETP.GE.U32.AND P0, PT, R7, 0x4, PT ;  /* 0x000000040700780c */ /* 0x000fe20003f06070 */
[----:B------:R-:W-:Y:S01]  /*1b60*/  BSSY.RECONVERGENT B2, `(.L_x_233) ;  /* 0x0000012000027945 */ /* 0x000fe20003800200 */
[----:B------:R-:W-:-:S04]  /*1b70*/  LOP3.LUT R6, R4, 0x3, RZ, 0xc0, !PT ;  /* 0x0000000304067812 */ /* 0x000fc800078ec0ff */
[----:B------:R-:W-:-:S07]  /*1b80*/  ISETP.NE.AND P1, PT, R6, RZ, PT ;  /* 0x000000ff0600720c */ /* 0x000fce0003f25270 */
[----:B------:R-:W-:Y:S06]  /*1b90*/  @!P0 BRA `(.L_x_234) ;  /* 0x0000000000388947 */ /* 0x000fec0003800000 */
[----:B------:R-:W0:Y:S01]  /*1ba0*/  LDCU.64 UR4, c[0x0][0x380] ;  /* 0x00007000ff0477ac */ /* 0x000e220008000a00 */
[----:B------:R-:W-:-:S05]  /*1bb0*/  IADD3 R3, P0, PT, R0, R11, RZ ;  /* 0x0000000b00037210 */ /* 0x000fca0007f1e0ff */
[----:B------:R-:W-:Y:S01]  /*1bc0*/  IMAD.X R4, RZ, RZ, R13, P0 ;  /* 0x000000ffff047224 */ /* 0x000fe200000e060d */
[----:B0-----:R-:W-:-:S04]  /*1bd0*/  LEA R2, P0, R3, UR4, 0x2 ;  /* 0x0000000403027c11 */ /* 0x001fc8000f8010ff */
[----:B------:R-:W-:-:S05]  /*1be0*/  LEA.HI.X R3, R3, UR5, R4, 0x2, P0 ;  /* 0x0000000503037c11 */ /* 0x000fca00080f1404 */
[----:B------:R-:W2:Y:S04]  /*1bf0*/  LDG.E R5, desc[UR6][R2.64] ;  /* 0x0000000602057981 */ /* 0x000ea8000c1e1900 */
[----:B------:R-:W3:Y:S04]  /*1c00*/  LDG.E R4, desc[UR6][R2.64+0x400] ;  /* 0x0004000602047981 */ /* 0x000ee8000c1e1900 */
[----:B------:R-:W4:Y:S04]  /*1c10*/  LDG.E R7, desc[UR6][R2.64+0x800] ;  /* 0x0008000602077981 */ /* 0x000f28000c1e1900 */
[----:B------:R-:W5:Y:S01]  /*1c20*/  LDG.E R9, desc[UR6][R2.64+0xc00] ;  /* 0x000c000602097981 */ /* 0x000f62000c1e1900 */
[----:B------:R-:W-:Y:S01]  /*1c30*/  IADD3 R0, PT, PT, R0, 0x400, RZ ;  /* 0x0000040000007810 */ /* 0x000fe20007ffe0ff */
[----:B--2---:R-:W-:-:S04]  /*1c40*/  FADD R5, R10, R5 ;  /* 0x000000050a057221 */ /* 0x004fc80000000000 */
[----:B---3--:R-:W-:-:S04]  /*1c50*/  FADD R4, R5, R4 ;  /* 0x0000000405047221 */ /* 0x008fc80000000000 */
[----:B----4-:R-:W-:-:S04]  /*1c60*/  FADD R4, R4, R7 ;  /* 0x0000000704047221 */ /* 0x010fc80000000000 */
[----:B-----5:R-:W-:-:S07]  /*1c70*/  FADD R10, R4, R9 ;  /* 0x00000009040a7221 */ /* 0x020fce0000000000 */
.L_x_234:
[----:B------:R-:W-:Y:S05]  /*1c80*/  BSYNC.RECONVERGENT B2 ;  /* 0x0000000000027941 */ /* 0x000fea0003800200 */
.L_x_233:
[----:B------:R-:W-:Y:S05]  /*1c90*/  @!P1 BRA `(.L_x_227) ;  /* 0x0000000000389947 */ /* 0x000fea0003800000 */
[----:B------:R-:W0:Y:S01]  /*1ca0*/  LDCU.64 UR4, c[0x0][0x380] ;  /* 0x00007000ff0477ac */ /* 0x000e220008000a00 */
[----:B------:R-:W-:Y:S01]  /*1cb0*/  IADD3 R5, P0, PT, R0, R11, RZ ;  /* 0x0000000b00057210 */ /* 0x000fe20007f1e0ff */
[----:B------:R-:W-:-:S03]  /*1cc0*/  IMAD.MOV R0, RZ, RZ, -R6 ;  /* 0x000000ffff007224 */ /* 0x000fc600078e0a06 */
[----:B------:R-:W-:Y:S02]  /*1cd0*/  IADD3.X R4, PT, PT, RZ, R13, RZ, P0, !PT ;  /* 0x0000000dff047210 */ /* 0x000fe400007fe4ff */
[----:B0-----:R-:W-:-:S04]  /*1ce0*/  LEA R2, P1, R5, UR4, 0x2 ;  /* 0x0000000405027c11 */ /* 0x001fc8000f8210ff */
[----:B------:R-:W-:-:S09]  /*1cf0*/  LEA.HI.X R5, R5, UR5, R4, 0x2, P1 ;  /* 0x0000000505057c11 */ /* 0x000fd200088f1404 */
.L_x_235:
[----:B------:R-:W-:-:S06]  /*1d00*/  MOV R3, R5 ;  /* 0x0000000500037202 */ /* 0x000fcc0000000f00 */
[----:B------:R0:W2:Y:S01]  /*1d10*/  LDG.E R3, desc[UR6][R2.64] ;  /* 0x0000000602037981 */ /* 0x0000a2000c1e1900 */
[----:B------:R-:W-:-:S04]  /*1d20*/  IADD3 R0, PT, PT, R0, 0x1, RZ ;  /* 0x0000000100007810 */ /* 0x000fc80007ffe0ff */
[----:B------:R-:W-:Y:S02]  /*1d30*/  ISETP.NE.AND P0, PT, R0, RZ, PT ;  /* 0x000000ff0000720c */ /* 0x000fe40003f05270 */
[----:B0-----:R-:W-:-:S05]  /*1d40*/  IADD3 R2, P1, PT, R2, 0x400, RZ ;  /* 0x0000040002027810 */ /* 0x001fca0007f3e0ff */
[----:B------:R-:W-:Y:S02]  /*1d50*/  IMAD.X R5, RZ, RZ, R5, P1 ;  /* 0x000000ffff057224 */ /* 0x000fe400008e0605 */
[----:B--2---:R-:W-:-:S04]  /*1d60*/  FADD R10, R3, R10 ;  /* 0x0000000a030a7221 */ /* 0x004fc80000000000 */
[----:B------:R-:W-:Y:S05]  /*1d70*/  @P0 BRA `(.L_x_235) ;  /* 0xfffffffc00e00947 */ /* 0x000fea000383ffff */
.L_x_227:
[----:B------:R-:W-:Y:S05]  /*1d80*/  BSYNC.RECONVERGENT B1 ;  /* 0x0000000000017941 */ /* 0x000fea0003800200 */
.L_x_225:
        /* <DEDUP_REMOVED lines=42> */
.L_x_223:
[----:B------:R-:W-:Y:S05]  /*2030*/  BSYNC.RECONVERGENT B0 ;  /* 0x0000000000007941 */ /* 0x000fea0003800200 */
.L_x_208:
[----:B------:R-:W-:Y:S05]  /*2040*/  @P5 EXIT ;  /* 0x000000000000594d */ /* 0x000fea0003800000 */
[----:B01----:R-:W0:Y:S01]  /*2050*/  LDC.64 R2, c[0x0][0x388] ;  /* 0x0000e200ff027b82 */ /* 0x003e220000000a00 */
[----:B------:R-:W2:Y:S02]  /*2060*/  LDCU UR4, c[0x0][0x39c] ;  /* 0x00007380ff0477ac */ /* 0x000ea40008000800 */
[----:B--2---:R-:W-:-:S05]  /*2070*/  FADD R5, R8, UR4 ;  /* 0x0000000408057e21 */ /* 0x004fca0008000000 */
[----:B0-----:R-:W-:Y:S01]  /*2080*/  STG.E desc[UR6][R2.64], R5 ;  /* 0x0000000502007986 */ /* 0x001fe2000c101906 */
[----:B------:R-:W-:Y:S05]  /*2090*/  EXIT ;  /* 0x000000000000794d */ /* 0x000fea0003800000 */
.L_x_236:
        /* <DEDUP_REMOVED lines=14> */
.L_x_364:


//--------------------- .text._ZN3cub18CUB_300001_SM_10006detail6reduce28DeviceReduceSingleTileKernelINS2_10policy_hubIfjN4cuda3std3__44plusIfEEE10Policy1000EPfSC_iS9_ffNS7_10__identityEEEvT0_T1_T2_T3_T4_T6_ --------------------------
	.section	.text._ZN3cub18CUB_300001_SM_10006detail6reduce28DeviceReduceSingleTileKernelINS2_10policy_hubIfjN4cuda3std3__44plusIfEEE10Policy1000EPfSC_iS9_ffNS7_10__identityEEEvT0_T1_T2_T3_T4_T6_,"ax",@progbits
	.align	128
        .global         _ZN3cub18CUB_300001_SM_10006detail6reduce28DeviceReduceSingleTileKernelINS2_10policy_hubIfjN4cuda3std3__44plusIfEEE10Policy1000EPfSC_iS9_ffNS7_10__identityEEEvT0_T1_T2_T3_T4_T6_
        .type           _ZN3cub18CUB_300001_SM_10006detail6reduce28DeviceReduceSingleTileKernelINS2_10policy_hubIfjN4cuda3std3__44plusIfEEE10Policy1000EPfSC_iS9_ffNS7_10__identityEEEvT0_T1_T2_T3_T4_T6_,@function
        .size           _ZN3cub18CUB_300001_SM_10006detail6reduce28DeviceReduceSingleTileKernelINS2_10policy_hubIfjN4cuda3std3__44plusIfEEE10Policy1000EPfSC_iS9_ffNS7_10__identityEEEvT0_T1_T2_T3_T4_T6_,(.L_x_365 - _ZN3cub18CUB_300001_SM_10006detail6reduce28DeviceReduceSingleTileKernelINS2_10policy_hubIfjN4cuda3std3__44plusIfEEE10Policy1000EPfSC_iS9_ffNS7_10__identityEEEvT0_T1_T2_T3_T4_T6_)
        .other          _ZN3cub18CUB_300001_SM_10006detail6reduce28DeviceReduceSingleTileKernelINS2_10policy_hubIfjN4cuda3std3__44plusIfEEE10Policy1000EPfSC_iS9_ffNS7_10__identityEEEvT0_T1_T2_T3_T4_T6_,@"STO_CUDA_ENTRY STV_DEFAULT"
_ZN3cub18CUB_300001_SM_10006detail6reduce28DeviceReduceSingleTileKernelINS2_10policy_hubIfjN4cuda3std3__44plusIfEEE10Policy1000EPfSC_iS9_ffNS7_10__identityEEEvT0_T1_T2_T3_T4_T6_:
.text._ZN3cub18CUB_300001_SM_10006detail6reduce28DeviceReduceSingleTileKernelINS2_10policy_hubIfjN4cuda3std3__44plusIfEEE10Policy1000EPfSC_iS9_ffNS7_10__identityEEEvT0_T1_T2_T3_T4_T6_:
        /* <DEDUP_REMOVED lines=13> */
.L_x_237:
        /* <DEDUP_REMOVED lines=16> */
.L_x_242:
[----:B------:R-:W-:Y:S05]  /*01d0*/  BSYNC.RECONVERGENT B1 ;  /* 0x0000000000017941 */ /* 0x000fea0003800200 */
.L_x_241:
        /* <DEDUP_REMOVED lines=16> */
.L_x_247:
        /* <DEDUP_REMOVED lines=9> */
.L_x_246:
[----:B------:R-:W-:Y:S05]  /*0370*/  BSYNC.RECONVERGENT B2 ;  /* 0x0000000000027941 */ /* 0x000fea0003800200 */
.L_x_245:
        /* <DEDUP_REMOVED lines=8> */
.L_x_250:
        /* <DEDUP_REMOVED lines=43> */
.L_x_249:
[----:B------:R-:W-:Y:S05]  /*06b0*/  BSYNC.RECONVERGENT B2 ;  /* 0x0000000000027941 */ /* 0x000fea0003800200 */
.L_x_248:
        /* <DEDUP_REMOVED lines=26> */
.L_x_252:
[----:B------:R-:W-:Y:S05]  /*0860*/  BSYNC.RECONVERGENT B2 ;  /* 0x0000000000027941 */ /* 0x000fea0003800200 */
.L_x_251:
        /* <DEDUP_REMOVED lines=12> */
.L_x_244:
[----:B------:R-:W-:Y:S05]  /*0930*/  BSYNC.RECONVERGENT B1 ;  /* 0x0000000000017941 */ /* 0x000fea0003800200 */
.L_x_243:
        /* <DEDUP_REMOVED lines=10> */
[----:B------:R-:W1:Y:S06]  /*09e0*/  SHFL.DOWN PT, R3, R0, 0x2, 0x1f ;  /* 0x08401f0000037f89 */ /* 0x000e6c00000e0000 */
[----:B------:R-:W2:Y:S01]  /*09f0*/  @!P1 S2R R6, SR_CgaCtaId ;  /* 0x0000000000069919 */ /* 0x000ea20000008800 */
[----:B0-----:R-:W-:Y:S02]  /*0a00*/  @!P1 MOV R5, 0x400 ;  /* 0x0000040000059802 */ /* 0x001fe40000000f00 */
[----:B------:R-:W-:-:S04]  /*0a10*/  @!P1 SHF.R.U32.HI R4, RZ, 0x3, R2 ;  /* 0x00000003ff049819 */ /* 0x000fc80000011602 */
[----:B------:R-:W-:Y:S01]  /*0a20*/  @!P1 LOP3.LUT R4, R4, 0x7c, RZ, 0xc0, !PT ;  /* 0x0000007c04049812 */ /* 0x000fe200078ec0ff */
[----:B-1----:R-:W-:Y:S01]  /*0a30*/  @!P0 FADD R0, R0, R3 ;  /* 0x0000000300008221 */ /* 0x002fe20000000000 */
[----:B------:R-:W-:-:S04]  /*0a40*/  ISETP.GT.AND P0, PT, R8, 0x1b, PT ;  /* 0x0000001b0800780c */ /* 0x000fc80003f04270 */
[----:B------:R-:W0:Y:S01]  /*0a50*/  SHFL.DOWN PT, R3, R0, 0x4, 0x1f ;  /* 0x08801f0000037f89 */ /* 0x000e2200000e0000 */
[----:B--2---:R-:W-:-:S04]  /*0a60*/  @!P1 LEA R5, R6, R5, 0x18 ;  /* 0x0000000506059211 */ /* 0x004fc800078ec0ff */
        /* <DEDUP_REMOVED lines=16> */
[----:B0-----:R-:W0:Y:S04]  /*0b70*/  LDS.128 R4, [UR4+0x10] ;  /* 0x00001004ff047984 */ /* 0x001e280008000c00 */
        /* <DEDUP_REMOVED lines=19> */
.L_x_253:
        /* <DEDUP_REMOVED lines=45> */
[----:B------:R-:W0:Y:S04]  /*0f80*/  LDS.128 R16, [UR4+0x10] ;  /* 0x00001004ff107984 */ /* 0x000e280008000c00 */
[----:B----4-:R-:W1:Y:S04]  /*0f90*/  LDS.128 R4, [UR4+0x20] ;  /* 0x00002004ff047984 */ /* 0x010e680008000c00 */
[----:B------:R-:W2:Y:S04]  /*0fa0*/  LDS.128 R8, [UR4+0x30] ;  /* 0x00003004ff087984 */ /* 0x000ea80008000c00 */
[----:B------:R-:W3:Y:S01]  /*0fb0*/  LDS.128 R12, [UR4+0x40] ;  /* 0x00004004ff0c7984 */ /* 0x000ee20008000c00 */
[----:B0-----:R-:W-:Y:S01]  /*0fc0*/  @P2 FADD R0, R0, R17 ;  /* 0x0000001100002221 */ /* 0x001fe20000000000 */
[----:B------:R-:W-:-:S03]  /*0fd0*/  ISETP.GT.AND P2, PT, R3, 0x80, PT ;  /* 0x000000800300780c */ /* 0x000fc60003f44270 */
[----:B------:R-:W-:Y:S01]  /*0fe0*/  @P3 FADD R0, R0, R18 ;  /* 0x0000001200003221 */ /* 0x000fe20000000000 */
[----:B------:R-:W-:-:S03]  /*0ff0*/  ISETP.GT.AND P3, PT, R3, 0xa0, PT ;  /* 0x000000a00300780c */ /* 0x000fc60003f64270 */
[----:B------:R-:W-:Y:S01]  /*1000*/  @P1 FADD R0, R0, R19 ;  /* 0x0000001300001221 */ /* 0x000fe20000000000 */
[----:B------:R-:W-:-:S05]  /*1010*/  ISETP.GT.AND P1, PT, R3, 0xe0, PT ;  /* 0x000000e00300780c */ /* 0x000fca0003f24270 */
[----:B-1----:R-:W-:Y:S01]  /*1020*/  @P2 FADD R0, R0, R4 ;  /* 0x0000000400002221 */ /* 0x002fe20000000000 */
[----:B------:R-:W-:-:S03]  /*1030*/  ISETP.GT.AND P2, PT, R3, 0x100, PT ;  /* 0x000001000300780c */ /* 0x000fc60003f44270 */
[----:B------:R-:W-:Y:S01]  /*1040*/  @P3 FADD R0, R0, R5 ;  /* 0x0000000500003221 */ /* 0x000fe20000000000 */
[----:B------:R-:W-:-:S03]  /*1050*/  ISETP.GT.AND P3, PT, R3, 0x120, PT ;  /* 0x000001200300780c */ /* 0x000fc60003f64270 */
[----:B------:R-:W-:Y:S01]  /*1060*/  @P4 FADD R0, R0, R6 ;  /* 0x0000000600004221 */ /* 0x000fe20000000000 */
[----:B------:R-:W-:-:S03]  /*1070*/  ISETP.GT.AND P4, PT, R3, 0x140, PT ;  /* 0x000001400300780c */ /* 0x000fc60003f84270 */
[----:B------:R-:W-:Y:S01]  /*1080*/  @P1 FADD R0, R0, R7 ;  /* 0x0000000700001221 */ /* 0x000fe20000000000 */
[----:B------:R-:W-:-:S03]  /*1090*/  ISETP.GT.AND P1, PT, R3, 0x160, PT ;  /* 0x000001600300780c */ /* 0x000fc60003f24270 */
[----:B--2---:R-:W-:Y:S01]  /*10a0*/  @P2 FADD R0, R0, R8 ;  /* 0x0000000800002221 */ /* 0x004fe20000000000 */
[----:B------:R-:W-:-:S03]  /*10b0*/  ISETP.GT.AND P2, PT, R3, 0x180, PT ;  /* 0x000001800300780c */ /* 0x000fc60003f44270 */
[----:B------:R-:W-:Y:S01]  /*10c0*/  @P3 FADD R0, R0, R9 ;  /* 0x0000000900003221 */ /* 0x000fe20000000000 */
[----:B------:R-:W-:-:S03]  /*10d0*/  ISETP.GT.AND P3, PT, R3, 0x1a0, PT ;  /* 0x000001a00300780c */ /* 0x000fc60003f64270 */
[----:B------:R-:W-:Y:S01]  /*10e0*/  @P4 FADD R0, R0, R10 ;  /* 0x0000000a00004221 */ /* 0x000fe20000000000 */
[----:B------:R-:W-:-:S03]  /*10f0*/  ISETP.GT.AND P4, PT, R3, 0x1c0, PT ;  /* 0x000001c00300780c */ /* 0x000fc60003f84270 */
[----:B------:R-:W-:Y:S01]  /*1100*/  @P1 FADD R0, R0, R11 ;  /* 0x0000000b00001221 */ /* 0x000fe20000000000 */
[----:B------:R-:W-:-:S03]  /*1110*/  ISETP.GT.AND P1, PT, R3, 0x1e0, PT ;  /* 0x000001e00300780c */ /* 0x000fc60003f24270 */
[----:B---3--:R-:W-:-:S04]  /*1120*/  @P2 FADD R0, R0, R12 ;  /* 0x0000000c00002221 */ /* 0x008fc80000000000 */
[----:B------:R-:W-:-:S04]  /*1130*/  @P3 FADD R0, R0, R13 ;  /* 0x0000000d00003221 */ /* 0x000fc80000000000 */
[----:B------:R-:W-:-:S04]  /*1140*/  @P4 FADD R0, R0, R14 ;  /* 0x0000000e00004221 */ /* 0x000fc80000000000 */
[----:B------:R-:W-:Y:S01]  /*1150*/  @P1 FADD R0, R0, R15 ;  /* 0x0000000f00001221 */ /* 0x000fe20000000000 */
[----:B------:R-:W-:Y:S06]  /*1160*/  BRA `(.L_x_254) ;  /* 0x0000003000407947 */ /* 0x000fec0003800000 */
.L_x_240:
[----:B------:R-:W0:Y:S01]  /*1170*/  S2R R2, SR_TID.X ;  /* 0x0000000000027919 */ /* 0x000e220000002100 */
[----:B------:R-:W1:Y:S01]  /*1180*/  LDC.64 R4, c[0x0][0x380] ;  /* 0x0000e000ff047b82 */ /* 0x000e620000000a00 */
[----:B0-----:R-:W-:-:S05]  /*1190*/  SHF.L.U32 R7, R2, 0x1, RZ ;  /* 0x0000000102077819 */ /* 0x001fca00000006ff */
[----:B-1----:R-:W-:-:S05]  /*11a0*/  IMAD.WIDE.U32 R4, R7, 0x4, R4 ;  /* 0x0000000407047825 */ /* 0x002fca00078e0004 */
[----:B------:R-:W2:Y:S04]  /*11b0*/  LDG.E.64.CONSTANT R14, desc[UR6][R4.64] ;  /* 0x00000006040e7981 */ /* 0x000ea8000c1e9b00 */
[----:B------:R-:W3:Y:S04]  /*11c0*/  LDG.E.64.CONSTANT R16, desc[UR6][R4.64+0x1000] ;  /* 0x0010000604107981 */ /* 0x000ee8000c1e9b00 */
[----:B------:R-:W4:Y:S04]  /*11d0*/  LDG.E.64.CONSTANT R18, desc[UR6][R4.64+0x2000] ;  /* 0x0020000604127981 */ /* 0x000f28000c1e9b00 */
[----:B------:R-:W5:Y:S04]  /*11e0*/  LDG.E.64.CONSTANT R20, desc[UR6][R4.64+0x3000] ;  /* 0x0030000604147981 */ /* 0x000f68000c1e9b00 */
[----:B------:R-:W5:Y:S04]  /*11f0*/  LDG.E.64.CONSTANT R12, desc[UR6][R4.64+0x4000] ;  /* 0x00400006040c7981 */ /* 0x000f68000c1e9b00 */
[----:B------:R-:W5:Y:S04]  /*1200*/  LDG.E.64.CONSTANT R10, desc[UR6][R4.64+0x5000] ;  /* 0x00500006040a7981 */ /* 0x000f68000c1e9b00 */
[----:B------:R-:W5:Y:S04]  /*1210*/  LDG.E.64.CONSTANT R6, desc[UR6][R4.64+0x6000] ;  /* 0x0060000604067981 */ /* 0x000f68000c1e9b00 */
[----:B------:R-:W5:Y:S01]  /*1220*/  LDG.E.64.CONSTANT R8, desc[UR6][R4.64+0x7000] ;  /* 0x0070000604087981 */ /* 0x000f62000c1e9b00 */
[----:B------:R-:W-:Y:S01]  /*1230*/  ISETP.GE.U32.AND P0, PT, R3, 0x4000, PT ;  /* 0x000040000300780c */ /* 0x000fe20003f06070 */
[----:B--2---:R-:W-:Y:S01]  /*1240*/  FADD R14, R14, R15 ;  /* 0x0000000f0e0e7221 */ /* 0x004fe20000000000 */
[----:B---3--:R-:W-:Y:S01]  /*1250*/  FADD R17, R16, R17 ;  /* 0x0000001110117221 */ /* 0x008fe20000000000 */
[----:B----4-:R-:W-:-:S03]  /*1260*/  FADD R18, R18, R19 ;  /* 0x0000001312127221 */ /* 0x010fc60000000000 */
[----:B------:R-:W-:Y:S01]  /*1270*/  FADD R14, R14, R17 ;  /* 0x000000110e0e7221 */ /* 0x000fe20000000000 */
[----:B-----5:R-:W-:Y:S01]  /*1280*/  FADD R21, R20, R21 ;  /* 0x0000001514157221 */ /* 0x020fe20000000000 */
[----:B------:R-:W-:Y:S02]  /*1290*/  HFMA2 R20, -RZ, RZ, 0, 0.0078125 ;  /* 0x00002000ff147431 */ /* 0x000fe400000001ff */
[----:B------:R-:W-:Y:S01]  /*12a0*/  FADD R12, R12, R13 ;  /* 0x0000000d0c0c7221 */ /* 0x000fe20000000000 */
[----:B------:R-:W-:Y:S01]  /*12b0*/  FADD R21, R18, R21 ;  /* 0x0000001512157221 */ /* 0x000fe20000000000 */
[----:B------:R-:W-:-:S03]  /*12c0*/  FADD R11, R10, R11 ;  /* 0x0000000b0a0b7221 */ /* 0x000fc60000000000 */
[----:B------:R-:W-:Y:S01]  /*12d0*/  FADD R14, R14, R21 ;  /* 0x000000150e0e7221 */ /* 0x000fe20000000000 */
[----:B------:R-:W-:Y:S01]  /*12e0*/  FADD R6, R6, R7 ;  /* 0x0000000706067221 */ /* 0x000fe20000000000 */
[----:B------:R-:W-:Y:S01]  /*12f0*/  FADD R11, R12, R11 ;  /* 0x0000000b0c0b7221 */ /* 0x000fe20000000000 */
[----:B------:R-:W-:-:S04]  /*1300*/  FADD R9, R8, R9 ;  /* 0x0000000908097221 */ /* 0x000fc80000000000 */
[----:B------:R-:W-:-:S04]  /*1310*/  FADD R6, R6, R9 ;  /* 0x0000000906067221 */ /* 0x000fc80000000000 */
[----:B------:R-:W-:-:S04]  /*1320*/  FADD R11, R11, R6 ;  /* 0x000000060b0b7221 */ /* 0x000fc80000000000 */
[----:B------:R-:W-:Y:S01]  /*1330*/  FADD R0, R14, R11 ;  /* 0x0000000b0e007221 */ /* 0x000fe20000000000 */
[----:B------:R-:W-:Y:S06]  /*1340*/  @!P0 BRA `(.L_x_255) ;  /* 0x00000000008c8947 */ /* 0x000fec0003800000 */
[----:B------:R-:W0:Y:S01]  /*1350*/  LDC R24, c[0x0][0x390] ;  /* 0x0000e400ff187b82 */ /* 0x000e220000000800 */
[----:B------:R-:W-:Y:S02]  /*1360*/  IADD3 R21, PT, PT, R3, -0x2000, RZ ;  /* 0xffffe00003157810 */ /* 0x000fe40007ffe0ff */
[----:B------:R-:W-:-:S07]  /*1370*/  MOV R20, 0x2000 ;  /* 0x0000200000147802 */ /* 0x000fce0000000f00 */
.L_x_257:
[----:B------:R-:W-:-:S05]  /*1380*/  IMAD.WIDE R26, R20, 0x4, R4 ;  /* 0x00000004141a7825 */ /* 0x000fca00078e0204 */
[----:B------:R-:W2:Y:S04]  /*1390*/  LDG.E.64.CONSTANT R14, desc[UR6][R26.64+0x6000] ;  /* 0x006000061a0e7981 */ /* 0x000ea8000c1e9b00 */
[----:B------:R-:W2:Y:S04]  /*13a0*/  LDG.E.64.CONSTANT R6, desc[UR6][R26.64+0x7000] ;  /* 0x007000061a067981 */ /* 0x000ea8000c1e9b00 */
[----:B------:R-:W3:Y:S04]  /*13b0*/  LDG.E.64.CONSTANT R22, desc[UR6][R26.64] ;  /* 0x000000061a167981 */ /* 0x000ee8000c1e9b00 */
[----:B------:R-:W4:Y:S04]  /*13c0*/  LDG.E.64.CONSTANT R18, desc[UR6][R26.64+0x1000] ;  /* 0x001000061a127981 */ /* 0x000f28000c1e9b00 */
[----:B------:R-:W5:Y:S04]  /*13d0*/  LDG.E.64.CONSTANT R16, desc[UR6][R26.64+0x2000] ;  /* 0x002000061a107981 */ /* 0x000f68000c1e9b00 */
[----:B------:R-:W5:Y:S04]  /*13e0*/  LDG.E.64.CONSTANT R12, desc[UR6][R26.64+0x3000] ;  /* 0x003000061a0c7981 */ /* 0x000f68000c1e9b00 */
[----:B------:R-:W5:Y:S04]  /*13f0*/  LDG.E.64.CONSTANT R10, desc[UR6][R26.64+0x4000] ;  /* 0x004000061a0a7981 */ /* 0x000f68000c1e9b00 */
[----:B------:R-:W5:Y:S01]  /*1400*/  LDG.E.64.CONSTANT R8, desc[UR6][R26.64+0x5000] ;  /* 0x005000061a087981 */ /* 0x000f62000c1e9b00 */
[----:B0-----:R-:W-:Y:S01]  /*1410*/  MOV R3, R24 ;  /* 0x0000001800037202 */ /* 0x001fe20000000f00 */
[----:B--2---:R-:W-:-:S03]  /*1420*/  FADD R15, R15, R6 ;  /* 0x000000060f0f7221 */ /* 0x004fc60000000000 */
[----:B------:R-:W-:Y:S01]  /*1430*/  IADD3 R6, PT, PT, -R20, R3, RZ ;  /* 0x0000000314067210 */ /* 0x000fe20007ffe1ff */
[----:B---3--:R-:W-:-:S03]  /*1440*/  FADD R0, R22, R0 ;  /* 0x0000000016007221 */ /* 0x008fc60000000000 */
[----:B------:R-:W-:Y:S01]  /*1450*/  ISETP.GE.AND P0, PT, R6, 0x2000, PT ;  /* 0x000020000600780c */ /* 0x000fe20003f06270 */
[----:B----4-:R-:W-:Y:S01]  /*1460*/  FADD R23, R23, R18 ;  /* 0x0000001217177221 */ /* 0x010fe20000000000 */
[----:B-----5:R-:W-:Y:S01]  /*1470*/  FADD R18, R19, R16 ;  /* 0x0000001013127221 */ /* 0x020fe20000000000 */
[----:B------:R-:W-:Y:S01]  /*1480*/  FADD R17, R17, R12 ;  /* 0x0000000c11117221 */ /* 0x000fe20000000000 */
[----:B------:R-:W-:Y:S01]  /*1490*/  FADD R12, R13, R10 ;  /* 0x0000000a0d0c7221 */ /* 0x000fe20000000000 */
[----:B------:R-:W-:Y:S01]  /*14a0*/  FADD R11, R11, R8 ;  /* 0x000000080b0b7221 */ /* 0x000fe20000000000 */
[----:B------:R-:W-:Y:S01]  /*14b0*/  FADD R8, R9, R14 ;  /* 0x0000000e09087221 */ /* 0x000fe20000000000 */
[----:B------:R-:W-:Y:S01]  /*14c0*/  FADD R0, R0, R23 ;  /* 0x0000001700007221 */ /* 0x000fe20000000000 */
[----:B------:R-:W-:Y:S01]  /*14d0*/  FADD R17, R18, R17 ;  /* 0x0000001112117221 */ /* 0x000fe20000000000 */
[----:B------:R-:W-:Y:S01]  /*14e0*/  FADD R11, R12, R11 ;  /* 0x0000000b0c0b7221 */ /* 0x000fe20000000000 */
[----:B------:R-:W-:-:S02]  /*14f0*/  FADD R8, R8, R15 ;  /* 0x0000000f08087221 */ /* 0x000fc40000000000 */
[----:B------:R-:W-:Y:S02]  /*1500*/  FADD R0, R0, R17 ;  /* 0x0000001100007221 */ /* 0x000fe40000000000 */
[----:B------:R-:W-:-:S04]  /*1510*/  FADD R11, R11, R8 ;  /* 0x000000080b0b7221 */ /* 0x000fc80000000000 */
[----:B------:R-:W-:-:S04]  /*1520*/  FADD R11, R0, R11 ;  /* 0x0000000b000b7221 */ /* 0x000fc80000000000 */
[----:B------:R-:W-:Y:S01]  /*1530*/  FADD R0, R7, R11 ;  /* 0x0000000b07007221 */ /* 0x000fe20000000000 */
[----:B------:R-:W-:Y:S06]  /*1540*/  @!P0 BRA `(.L_x_256) ;  /* 0x0000000800308947 */ /* 0x000fec0003800000 */
[----:B------:R-:W-:-:S04]  /*1550*/  IADD3 R20, PT, PT, R20, 0x2000, RZ ;  /* 0x0000200014147810 */ /* 0x000fc80007ffe0ff */
[----:B------:R-:W-:-:S13]  /*1560*/  ISETP.GT.AND P0, PT, R20, R21, PT ;  /* 0x000000151400720c */ /* 0x000fda0003f04270 */
[----:B------:R-:W-:Y:S05]  /*1570*/  @!P0 BRA `(.L_x_257) ;  /* 0xfffffffc00808947 */ /* 0x000fea000383ffff */
.L_x_255:
        /* <DEDUP_REMOVED lines=20> */
.L_x_261:
        /* <DEDUP_REMOVED lines=8> */
.L_x_260:
[----:B------:R-:W-:Y:S05]  /*1740*/  BSYNC.RECONVERGENT B2 ;  /* 0x0000000000027941 */ /* 0x000fea0003800200 */
.L_x_259:
[----:B------:R-:W-:Y:S05]  /*1750*/  @!P1 BRA `(.L_x_258) ;  /* 0x0000000400a89947 */ /* 0x000fea0003800000 */
[----:B------:R-:W0:Y:S01]  /*1760*/  LDCU.64 UR4, c[0x0][0x380] ;  /* 0x00007000ff0477ac */ /* 0x000e220008000a00 */
[----:B------:R-:W-:Y:S01]  /*1770*/  IADD3 R5, PT, PT, R11, -R10, RZ ;  /* 0x8000000a0b057210 */ /* 0x000fe20007ffe0ff */
[----:B------:R-:W-:Y:S01]  /*1780*/  BSSY.RECONVERGENT B2, `(.L_x_262) ;  /* 0x000003b000027945 */ /* 0x000fe20003800200 */
[----:B------:R-:W-:Y:S02]  /*1790*/  IADD3 R3, P0, PT, R10, R20, RZ ;  /* 0x000000140a037210 */ /* 0x000fe40007f1e0ff */
[----:B------:R-:W-:Y:S02]  /*17a0*/  ISETP.GT.AND P1, PT, R5, 0x1800, PT ;  /* 0x000018000500780c */ /* 0x000fe40003f24270 */
[----:B------:R-:W-:Y:S02]  /*17b0*/  IADD3.X R6, PT, PT, RZ, RZ, RZ, P0, !PT ;  /* 0x000000ffff067210 */ /* 0x000fe400007fe4ff */
[----:B0-----:R-:W-:-:S04]  /*17c0*/  LEA R4, P0, R3, UR4, 0x2 ;  /* 0x0000000403047c11 */ /* 0x001fc8000f8010ff */
[----:B------:R-:W-:Y:S02]  /*17d0*/  LEA.HI.X R3, R3, UR5, R6, 0x2, P0 ;  /* 0x0000000503037c11 */ /* 0x000fe400080f1406 */
[----:B------:R-:W-:-:S04]  /*17e0*/  IADD3 R4, P0, PT, R4, 0x1000, RZ ;  /* 0x0000100004047810 */ /* 0x000fc80007f1e0ff */
[----:B------:R-:W-:Y:S02]  /*17f0*/  IADD3.X R5, PT, PT, RZ, R3, RZ, P0, !PT ;  /* 0x00000003ff057210 */ /* 0x000fe400007fe4ff */
[----:B------:R-:W-:Y:S02]  /*1800*/  PLOP3.LUT P0, PT, PT, PT, PT, 0x80, 0x8 ;  /* 0x000000000008781c */ /* 0x000fe40003f0f070 */
[----:B------:R-:W-:Y:S01]  /*1810*/  IADD3 R3, PT, PT, R10, R20, RZ ;  /* 0x000000140a037210 */ /* 0x000fe20007ffe0ff */
[----:B------:R-:W-:Y:S10]  /*1820*/  @!P1 BRA `(.L_x_263) ;  /* 0x0000000000c09947 */ /* 0x000ff40003800000 */
[----:B------:R-:W-:Y:S02]  /*1830*/  PLOP3.LUT P0, PT, PT, PT, PT, 0x8, 0x80 ;  /* 0x000000000080781c */ /* 0x000fe40003f0e170 */
[----:B------:R-:W-:-:S11]  /*1840*/  IADD3 R13, PT, PT, R11, -0x1800, RZ ;  /* 0xffffe8000b0d7810 */ /* 0x000fd60007ffe0ff */
.L_x_264:
        /* <DEDUP_REMOVED lines=46> */
.L_x_263:
[----:B------:R-:W-:Y:S05]  /*1b30*/  BSYNC.RECONVERGENT B2 ;  /* 0x0000000000027941 */ /* 0x000fea0003800200 */
.L_x_262:
        /* <DEDUP_REMOVED lines=31> */
.L_x_266:
[----:B------:R-:W-:Y:S05]  /*1d30*/  BSYNC.RECONVERGENT B2 ;  /* 0x0000000000027941 */ /* 0x000fea0003800200 */
.L_x_265:
        /* <DEDUP_REMOVED lines=9> */
[----:B----4-:R-:W-:-:S04]  /*1dd0*/  FADD R0, R0, R3 ;  /* 0x0000000300007221 */ /* 0x010fc80000000000 */
[----:B--2---:R-:W-:-:S04]  /*1de0*/  FADD R0, R0, R9 ;  /* 0x0000000900007221 */ /* 0x004fc80000000000 */
[----:B---3--:R-:W-:-:S07]  /*1df0*/  FADD R0, R0, R11 ;  /* 0x0000000b00007221 */ /* 0x008fce0000000000 */
.L_x_258:
[----:B------:R-:W-:Y:S05]  /*1e00*/  BSYNC.RECONVERGENT B1 ;  /* 0x0000000000017941 */ /* 0x000fea0003800200 */
.L_x_256:
        /* <DEDUP_REMOVED lines=32> */
[----:B---3--:R-:W0:Y:S04]  /*2010*/  LDS.128 R4, [UR4+0x10] ;  /* 0x00001004ff047984 */ /* 0x008e280008000c00 */
        /* <DEDUP_REMOVED lines=19> */
.L_x_239:
        /* <DEDUP_REMOVED lines=12> */
.L_x_269:
[----:B------:R-:W-:Y:S05]  /*2210*/  BSYNC.RECONVERGENT B1 ;  /* 0x0000000000017941 */ /* 0x000fea0003800200 */
.L_x_268:
        /* <DEDUP_REMOVED lines=16> */
.L_x_274:
        /* <DEDUP_REMOVED lines=9> */
.L_x_273:
[----:B------:R-:W-:Y:S05]  /*23b0*/  BSYNC.RECONVERGENT B2 ;  /* 0x0000000000027941 */ /* 0x000fea0003800200 */
.L_x_272:
        /* <DEDUP_REMOVED lines=8> */
.L_x_277:
        /* <DEDUP_REMOVED lines=43> */
.L_x_276:
[----:B------:R-:W-:Y:S05]  /*26f0*/  BSYNC.RECONVERGENT B2 ;  /* 0x0000000000027941 */ /* 0x000fea0003800200 */
.L_x_275:
        /* <DEDUP_REMOVED lines=26> */
.L_x_279:
[----:B------:R-:W-:Y:S05]  /*28a0*/  BSYNC.RECONVERGENT B2 ;  /* 0x0000000000027941 */ /* 0x000fea0003800200 */
.L_x_278:
        /* <DEDUP_REMOVED lines=12> */
.L_x_271:
[----:B------:R-:W-:Y:S05]  /*2970*/  BSYNC.RECONVERGENT B1 ;  /* 0x0000000000017941 */ /* 0x000fea0003800200 */
.L_x_270:
[----:B------:R-:W-:Y:S02]  /*2980*/  ISETP.GE.AND P0, PT, R3, 0x200, PT ;  /* 0x000002000300780c */ /* 0x000fe40003f06270 */
[----:B0----5:R-:W-:-:S11]  /*2990*/  MOV R5, R0 ;  /* 0x0000000000057202 */ /* 0x021fd60000000f00 */
[----:B------:R-:W-:Y:S05]  /*29a0*/  @!P0 BRA `(.L_x_280) ;  /* 0x0000000000d08947 */ /* 0x000fea0003800000 */
[----:B------:R-:W0:Y:S01]  /*29b0*/  S2R R7, SR_LANEID ;  /* 0x0000000000077919 */ /* 0x000e220000000000 */
[----:B------:R-:W1:Y:S02]  /*29c0*/  SHFL.DOWN PT, R0, R5, 0x1, 0x1f ;  /* 0x08201f0005007f89 */ /* 0x000e6400000e0000 */
[----:B-1----:R-:W-:Y:S01]  /*29d0*/  FADD R0, R0, R5 ;  /* 0x0000000500007221 */ /* 0x002fe20000000000 */
[C---:B0-----:R-:W-:Y:S02]  /*29e0*/  ISETP.GT.AND P0, PT, R7.reuse, 0x1e, PT ;  /* 0x0000001e0700780c */ /* 0x041fe40003f04270 */
[----:B------:R-:W-:Y:S02]  /*29f0*/  ISETP.NE.AND P1, PT, R7, RZ, PT ;  /* 0x000000ff0700720c */ /* 0x000fe40003f25270 */
        /* <DEDUP_REMOVED lines=47> */
.L_x_280:
[----:B------:R-:W0:Y:S01]  /*2cf0*/  S2R R4, SR_LANEID ;  /* 0x0000000000047919 */ /* 0x000e220000000000 */
[----:B------:R-:W-:-:S04]  /*2d00*/  LOP3.LUT R0, R2, 0x3e0, RZ, 0xc0, !PT ;  /* 0x000003e002007812 */ /* 0x000fc800078ec0ff */
[----:B------:R-:W-:Y:S02]  /*2d10*/  IADD3 R6, PT, PT, R0, 0x20, RZ ;  /* 0x0000002000067810 */ /* 0x000fe40007ffe0ff */
[----:B------:R-:W-:Y:S02]  /*2d20*/  LOP3.LUT R0, RZ, R0, RZ, 0x33, !PT ;  /* 0x00000000ff007212 */ /* 0x000fe400078e33ff */
[-C--:B------:R-:W-:Y:S02]  /*2d30*/  ISETP.GT.AND P0, PT, R6, R3.reuse, PT ;  /* 0x000000030600720c */ /* 0x080fe40003f04270 */
        /* <DEDUP_REMOVED lines=41> */
[----:B-1----:R-:W1:Y:S04]  /*2fd0*/  LDS.128 R4, [UR4+0x20] ;  /* 0x00002004ff047984 */ /* 0x002e680008000c00 */
        /* <DEDUP_REMOVED lines=29> */
.L_x_267:
        /* <DEDUP_REMOVED lines=28> */
[----:B------:R-:W-:Y:S02]  /*3370*/  HFMA2 R11, -RZ, RZ, 0, 0.0078125 ;  /* 0x00002000ff0b7431 */ /* 0x000fe400000001ff */
        /* <DEDUP_REMOVED lines=11> */
.L_x_283:
[----:B------:R-:W-:-:S05]  /*3430*/  IMAD.WIDE R2, R11, 0x4, R4 ;  /* 0x000000040b027825 */ /* 0x000fca00078e0204 */
        /* <DEDUP_REMOVED lines=15> */
[----:B------:R0:W5:Y:S02]  /*3530*/  LDG.E.CONSTANT R18, desc[UR6][R2.64+0x7800] ;  /* 0x0078000602127981 */ /* 0x000164000c1e9900 */
[----:B0-----:R-:W-:-:S04]  /*3540*/  MOV R3, R7 ;  /* 0x0000000700037202 */ /* 0x001fc80000000f00 */
[----:B------:R-:W-:-:S04]  /*3550*/  IADD3 R2, PT, PT, -R11, R3, RZ ;  /* 0x000000030b027210 */ /* 0x000fc80007ffe1ff */
[----:B------:R-:W-:Y:S01]  /*3560*/  ISETP.GE.AND P0, PT, R2, 0x2000, PT ;  /* 0x000020000200780c */ /* 0x000fe20003f06270 */
        /* <DEDUP_REMOVED lines=17> */
[----:B------:R-:W-:-:S04]  /*3680*/  IADD3 R11, PT, PT, R11, 0x2000, RZ ;  /* 0x000020000b0b7810 */ /* 0x000fc80007ffe0ff */
[----:B------:R-:W-:-:S13]  /*3690*/  ISETP.GT.AND P0, PT, R11, R6, PT ;  /* 0x000000060b00720c */ /* 0x000fda0003f04270 */
[----:B------:R-:W-:Y:S05]  /*36a0*/  @!P0 BRA `(.L_x_283) ;  /* 0xfffffffc00608947 */ /* 0x000fea000383ffff */
.L_x_281:
        /* <DEDUP_REMOVED lines=20> */
.L_x_287:
        /* <DEDUP_REMOVED lines=8> */
.L_x_286:
[----:B------:R-:W-:Y:S05]  /*3870*/  BSYNC.RECONVERGENT B2 ;  /* 0x0000000000027941 */ /* 0x000fea0003800200 */
.L_x_285:
        /* <DEDUP_REMOVED lines=16> */
.L_x_290:
        /* <DEDUP_REMOVED lines=46> */
.L_x_289:
[----:B------:R-:W-:Y:S05]  /*3c60*/  BSYNC.RECONVERGENT B2 ;  /* 0x0000000000027941 */ /* 0x000fea0003800200 */
.L_x_288:
        /* <DEDUP_REMOVED lines=31> */
.L_x_292:
[----:B------:R-:W-:Y:S05]  /*3e60*/  BSYNC.RECONVERGENT B2 ;  /* 0x0000000000027941 */ /* 0x000fea0003800200 */
.L_x_291:
        /* <DEDUP_REMOVED lines=12> */
.L_x_284:
[----:B------:R-:W-:Y:S05]  /*3f30*/  BSYNC.RECONVERGENT B1 ;  /* 0x0000000000017941 */ /* 0x000fea0003800200 */
.L_x_282:
        /* <DEDUP_REMOVED lines=51> */
.L_x_254:
[----:B------:R-:W-:Y:S05]  /*4270*/  BSYNC.RECONVERGENT B0 ;  /* 0x0000000000007941 */ /* 0x000fea0003800200 */
.L_x_238:
[----:B------:R-:W-:Y:S05]  /*4280*/  @P0 EXIT ;  /* 0x000000000000094d */ /* 0x000fea0003800000 */
[----:B0-23--:R-:W0:Y:S01]  /*4290*/  LDC.64 R2, c[0x0][0x388] ;  /* 0x0000e200ff027b82 */ /* 0x00de220000000a00 */
[----:B------:R-:W4:Y:S02]  /*42a0*/  LDCU UR4, c[0x0][0x398] ;  /* 0x00007300ff0477ac */ /* 0x000f240008000800 */
[----:B----4-:R-:W-:-:S05]  /*42b0*/  FADD R5, R0, UR4 ;  /* 0x0000000400057e21 */ /* 0x010fca0008000000 */
[----:B0-----:R-:W-:Y:S01]  /*42c0*/  STG.E desc[UR6][R2.64], R5 ;  /* 0x0000000502007986 */ /* 0x001fe2000c101906 */
[----:B------:R-:W-:Y:S05]  /*42d0*/  EXIT ;  /* 0x000000000000794d */ /* 0x000fea0003800000 */
.L_x_293:
        /* <DEDUP_REMOVED lines=10> */
.L_x_365:


//--------------------- .text._ZN3cub18CUB_300001_SM_10006detail6reduce18DeviceReduceKernelINS2_10policy_hubIfjN4cuda3std3__44plusIfEEE10Policy1000EN6thrust24THRUST_300001_SM_1000_NS10device_ptrIKfEEjS9_fNS7_10__identityEEEvT0_PT3_T1_NS0_13GridEvenShareISL_EET2_T4_ --------------------------
	.section	.text._ZN3cub18CUB_300001_SM_10006detail6reduce18DeviceReduceKernelINS2_10policy_hubIfjN4cuda3std3__44plusIfEEE10Policy1000EN6thrust24THRUST_300001_SM_1000_NS10device_ptrIKfEEjS9_fNS7_10__identityEEEvT0_PT3_T1_NS0_13GridEvenShareISL_EET2_T4_,"ax",@progbits
	.align	128
        .global         _ZN3cub18CUB_300001_SM_10006detail6reduce18DeviceReduceKernelINS2_10policy_hubIfjN4cuda3std3__44plusIfEEE10Policy1000EN6thrust24THRUST_300001_SM_1000_NS10device_ptrIKfEEjS9_fNS7_10__identityEEEvT0_PT3_T1_NS0_13GridEvenShareISL_EET2_T4_
        .type           _ZN3cub18CUB_300001_SM_10006detail6reduce18DeviceReduceKernelINS2_10policy_hubIfjN4cuda3std3__44plusIfEEE10Policy1000EN6thrust24THRUST_300001_SM_1000_NS10device_ptrIKfEEjS9_fNS7_10__identityEEEvT0_PT3_T1_NS0_13GridEvenShareISL_EET2_T4_,@function
        .size           _ZN3cub18CUB_300001_SM_10006detail6reduce18DeviceReduceKernelINS2_10policy_hubIfjN4cuda3std3__44plusIfEEE10Policy1000EN6thrust24THRUST_300001_SM_1000_NS10device_ptrIKfEEjS9_fNS7_10__identityEEEvT0_PT3_T1_NS0_13GridEvenShareISL_EET2_T4_,(.L_x_366 - _ZN3cub18CUB_300001_SM_10006detail6reduce18DeviceReduceKernelINS2_10policy_hubIfjN4cuda3std3__44plusIfEEE10Policy1000EN6thrust24THRUST_300001_SM_1000_NS10device_ptrIKfEEjS9_fNS7_10__identityEEEvT0_PT3_T1_NS0_13GridEvenShareISL_EET2_T4_)
        .other          _ZN3cub18CUB_300001_SM_10006detail6reduce18DeviceReduceKernelINS2_10policy_hubIfjN4cuda3std3__44plusIfEEE10Policy1000EN6thrust24THRUST_300001_SM_1000_NS10device_ptrIKfEEjS9_fNS7_10__identityEEEvT0_PT3_T1_NS0_13GridEvenShareISL_EET2_T4_,@"STO_CUDA_ENTRY STV_DEFAULT"
_ZN3cub18CUB_300001_SM_10006detail6reduce18DeviceReduceKernelINS2_10policy_hubIfjN4cuda3std3__44plusIfEEE10Policy1000EN6thrust24THRUST_300001_SM_1000_NS10device_ptrIKfEEjS9_fNS7_10__identityEEEvT0_PT3_T1_NS0_13GridEvenShareISL_EET2_T4_:
.text._ZN3cub18CUB_300001_SM_10006detail6reduce18DeviceReduceKernelINS2_10policy_hubIfjN4cuda3std3__44plusIfEEE10Policy1000EN6thrust24THRUST_300001_SM_1000_NS10device_ptrIKfEEjS9_fNS7_10__identityEEEvT0_PT3_T1_NS0_13GridEvenShareISL_EET2_T4_:
[----:B------:R-:W-:Y:S01]  /*0000*/  LDC R1, c[0x0][0x37c] ;  /* 0x0000df00ff017b82 */ /* 0x000fe20000000800 */
[----:B------:R-:W0:Y:S07]  /*0010*/  S2R R3, SR_CTAID.X ;  /* 0x0000000000037919 */ /* 0x000e2e0000002500 */
[----:B------:R-:W1:Y:S01]  /*0020*/  LDC.64 R6, c[0x0][0x3a8] ;  /* 0x0000ea00ff067b82 */ /* 0x000e620000000a00 */
[----:B------:R-:W2:Y:S01]  /*0030*/  LDCU.64 UR6, c[0x0][0x358] ;  /* 0x00006b00ff0677ac */ /* 0x000ea20008000a00 */
[----:B------:R-:W-:Y:S01]  /*0040*/  BSSY.RECONVERGENT B0, `(.L_x_294) ;  /* 0x000027a000007945 */ /* 0x000fe20003800200 */
[----:B-1----:R-:W-:Y:S01]  /*0050*/  SHF.L.U32 R13, R7, 0xd, RZ ;  /* 0x0000000d070d7819 */ /* 0x002fe200000006ff */
[----:B0-----:R-:W-:-:S05]  /*0060*/  IMAD R0, R3, -0x2000, R6 ;  /* 0xffffe00003007824 */ /* 0x001fca00078e0206 */
[----:B------:R-:W-:-:S13]  /*0070*/  ISETP.GT.U32.AND P0, PT, R0, 0x1fff, PT ;  /* 0x00001fff0000780c */ /* 0x000fda0003f04070 */
[----:B--2---:R-:W-:Y:S05]  /*0080*/  @P0 BRA `(.L_x_295) ;  /* 0x0000001000d40947 */ /* 0x004fea0003800000 */
[----:B------:R-:W0:Y:S01]  /*0090*/  S2R R2, SR_TID.X ;  /* 0x0000000000027919 */ /* 0x000e220000002100 */
[----:B------:R-:W-:Y:S01]  /*00a0*/  BSSY.RECONVERGENT B1, `(.L_x_296) ;  /* 0x000000a000017945 */ /* 0x000fe20003800200 */
[----:B------:R-:W-:Y:S01]  /*00b0*/  HFMA2 R15, -RZ, RZ, 0, 0 ;  /* 0x00000000ff0f7431 */ /* 0x000fe200000001ff */
[----:B0-----:R-:W-:Y:S02]  /*00c0*/  ISETP.GE.U32.AND P0, PT, R2, R0, PT ;  /* 0x000000000200720c */ /* 0x001fe40003f06070 */
[----:B------:R-:W-:-:S11]  /*00d0*/  MOV R4, R2 ;  /* 0x0000000200047202 */ /* 0x000fd60000000f00 */
[----:B------:R-:W-:Y:S05]  /*00e0*/  @P0 BRA `(.L_x_297) ;  /* 0x0000000000140947 */ /* 0x000fea0003800000 */
[----:B------:R-:W0:Y:S01]  /*00f0*/  LDC.64 R8, c[0x0][0x380] ;  /* 0x0000e000ff087b82 */ /* 0x000e220000000a00 */
[----:B------:R-:W-:-:S05]  /*0100*/  LEA R5, R3, R2, 0xd ;  /* 0x0000000203057211 */ /* 0x000fca00078e68ff */
[----:B0-----:R-:W-:-:S05]  /*0110*/  IMAD.WIDE.U32 R8, R5, 0x4, R8 ;  /* 0x0000000405087825 */ /* 0x001fca00078e0008 */
[----:B------:R0:W5:Y:S01]  /*0120*/  LDG.E R15, desc[UR6][R8.64] ;  /* 0x00000006080f7981 */ /* 0x000162000c1e1900 */
[----:B------:R-:W-:-:S07]  /*0130*/  IADD3 R4, PT, PT, R2, 0x200, RZ ;  /* 0x0000020002047810 */ /* 0x000fce0007ffe0ff */
.L_x_297:
[----:B------:R-:W-:Y:S05]  /*0140*/  BSYNC.RECONVERGENT B1 ;  /* 0x0000000000017941 */ /* 0x000fea0003800200 */
.L_x_296:
[----:B------:R-:W-:Y:S01]  /*0150*/  ISETP.GE.U32.AND P0, PT, R4, R0, PT ;  /* 0x000000000400720c */ /* 0x000fe20003f06070 */
[----:B------:R-:W-:-:S12]  /*0160*/  BSSY.RECONVERGENT B1, `(.L_x_298) ;  /* 0x00000a5000017945 */ /* 0x000fd80003800200 */
[----:B------:R-:W-:Y:S05]  /*0170*/  @P0 BRA `(.L_x_299) ;  /* 0x00000008008c0947 */ /* 0x000fea0003800000 */
[----:B------:R-:W-:Y:S01]  /*0180*/  LOP3.LUT R5, RZ, R4, RZ, 0x33, !PT ;  /* 0x00000004ff057212 */ /* 0x000fe200078e33ff */
[----:B------:R-:W-:Y:S03]  /*0190*/  BSSY.RECONVERGENT B2, `(.L_x_300) ;  /* 0x0000053000027945 */ /* 0x000fe60003800200 */
[----:B------:R-:W-:-:S05]  /*01a0*/  IADD3 R6, PT, PT, R5, R6, RZ ;  /* 0x0000000605067210 */ /* 0x000fca0007ffe0ff */
[----:B------:R-:W-:-:S05]  /*01b0*/  IMAD R6, R3, -0x2000, R6 ;  /* 0xffffe00003067824 */ /* 0x000fca00078e0206 */
[C---:B------:R-:W-:Y:S02]  /*01c0*/  ISETP.GE.U32.AND P0, PT, R6.reuse, 0x1e00, PT ;  /* 0x00001e000600780c */ /* 0x040fe40003f06070 */
[----:B------:R-:W-:-:S04]  /*01d0*/  LEA.HI R5, R6, 0x1, RZ, 0x17 ;  /* 0x0000000106057811 */ /* 0x000fc800078fb8ff */
[----:B------:R-:W-:-:S07]  /*01e0*/  LOP3.LUT R6, R5, 0xf, RZ, 0xc0, !PT ;  /* 0x0000000f05067812 */ /* 0x000fce00078ec0ff */
[----:B------:R-:W-:Y:S05]  /*01f0*/  @!P0 BRA `(.L_x_301) ;  /* 0x0000000400308947 */ /* 0x000fea0003800000 */
[----:B------:R-:W-:Y:S01]  /*0200*/  LOP3.LUT R10, R5, 0xfffff0, RZ, 0xc0, !PT ;  /* 0x00fffff0050a7812 */ /* 0x000fe200078ec0ff */
[----:B------:R-:W-:Y:S01]  /*0210*/  BSSY.RECONVERGENT B3, `(.L_x_302) ;  /* 0x0000049000037945 */ /* 0x000fe20003800200 */
[----:B0-----:R-:W-:Y:S02]  /*0220*/  LOP3.LUT R9, R4, 0x1000, RZ, 0xfc, !PT ;  /* 0x0000100004097812 */ /* 0x001fe400078efcff */
[----:B------:R-:W-:Y:S02]  /*0230*/  LEA R4, R3, R4, 0xd ;  /* 0x0000000403047211 */ /* 0x000fe400078e68ff */
[----:B------:R-:W-:-:S07]  /*0240*/  IADD3 R10, PT, PT, -R10, RZ, RZ ;  /* 0x000000ff0a0a7210 */ /* 0x000fce0007ffe1ff */
.L_x_303:
[----:B------:R-:W0:Y:S02]  /*0250*/  LDC.64 R12, c[0x0][0x380] ;  /* 0x0000e000ff0c7b82 */ /* 0x000e240000000a00 */
[----:B0-----:R-:W-:-:S05]  /*0260*/  IMAD.WIDE.U32 R22, R4, 0x4, R12 ;  /* 0x0000000404167825 */ /* 0x001fca00078e000c */
[----:B------:R0:W2:Y:S01]  /*0270*/  LDG.E R8, desc[UR6][R22.64] ;  /* 0x0000000616087981 */ /* 0x0000a2000c1e1900 */
[C---:B------:R-:W-:Y:S02]  /*0280*/  IADD3 R25, PT, PT, R4.reuse, 0x200, RZ ;  /* 0x0000020004197810 */ /* 0x040fe40007ffe0ff */
[C---:B------:R-:W-:Y:S02]  /*0290*/  IADD3 R21, PT, PT, R4.reuse, 0x400, RZ ;  /* 0x0000040004157810 */ /* 0x040fe40007ffe0ff */
[C---:B------:R-:W-:Y:S01]  /*02a0*/  IADD3 R17, PT, PT, R4.reuse, 0x600, RZ ;  /* 0x0000060004117810 */ /* 0x040fe20007ffe0ff */
[----:B------:R-:W-:Y:S01]  /*02b0*/  IMAD.WIDE.U32 R24, R25, 0x4, R12 ;  /* 0x0000000419187825 */ /* 0x000fe200078e000c */
[----:B------:R-:W-:-:S03]  /*02c0*/  IADD3 R19, PT, PT, R4, 0x800, RZ ;  /* 0x0000080004137810 */ /* 0x000fc60007ffe0ff */
[--C-:B------:R-:W-:Y:S01]  /*02d0*/  IMAD.WIDE.U32 R20, R21, 0x4, R12.reuse ;  /* 0x0000000415147825 */ /* 0x100fe200078e000c */
[----:B------:R-:W3:Y:S01]  /*02e0*/  LDG.E R7, desc[UR6][R24.64] ;  /* 0x0000000618077981 */ /* 0x000ee2000c1e1900 */
[C---:B------:R-:W-:Y:S02]  /*02f0*/  IADD3 R11, PT, PT, R4.reuse, 0xa00, RZ ;  /* 0x00000a00040b7810 */ /* 0x040fe40007ffe0ff */
[--C-:B------:R-:W-:Y:S01]  /*0300*/  IMAD.WIDE.U32 R16, R17, 0x4, R12.reuse ;  /* 0x0000000411107825 */ /* 0x100fe200078e000c */
[----:B------:R1:W4:Y:S01]  /*0310*/  LDG.E R29, desc[UR6][R20.64] ;  /* 0x00000006141d7981 */ /* 0x000322000c1e1900 */
[C---:B------:R-:W-:Y:S02]  /*0320*/  IADD3 R14, PT, PT, R4.reuse, 0xc00, RZ ;  /* 0x00000c00040e7810 */ /* 0x040fe40007ffe0ff */
[--C-:B------:R-:W-:Y:S01]  /*0330*/  IMAD.WIDE.U32 R18, R19, 0x4, R12.reuse ;  /* 0x0000000413127825 */ /* 0x100fe200078e000c */
[----:B------:R1:W4:Y:S03]  /*0340*/  LDG.E R28, desc[UR6][R16.64] ;  /* 0x00000006101c7981 */ /* 0x000326000c1e1900 */
[----:B0-----:R-:W-:Y:S01]  /*0350*/  IMAD.WIDE.U32 R22, R11, 0x4, R12 ;  /* 0x000000040b167825 */ /* 0x001fe200078e000c */
[----:B------:R-:W4:Y:S01]  /*0360*/  LDG.E R27, desc[UR6][R18.64] ;  /* 0x00000006121b7981 */ /* 0x000f22000c1e1900 */
[----:B------:R-:W-:-:S02]  /*0370*/  IADD3 R11, PT, PT, R4, 0xe00, RZ ;  /* 0x00000e00040b7810 */ /* 0x000fc40007ffe0ff */
[--C-:B-1----:R-:W-:Y:S01]  /*0380*/  IMAD.WIDE.U32 R20, R14, 0x4, R12.reuse ;  /* 0x000000040e147825 */ /* 0x102fe200078e000c */
[----:B------:R0:W4:Y:S01]  /*0390*/  LDG.E R26, desc[UR6][R22.64] ;  /* 0x00000006161a7981 */ /* 0x000122000c1e1900 */
[C---:B------:R-:W-:Y:S02]  /*03a0*/  IADD3 R14, PT, PT, R4.reuse, 0x1000, RZ ;  /* 0x00001000040e7810 */ /* 0x040fe40007ffe0ff */
[C---:B------:R-:W-:Y:S01]  /*03b0*/  IADD3 R24, PT, PT, R4.reuse, 0x1200, RZ ;  /* 0x0000120004187810 */ /* 0x040fe20007ffe0ff */
[--C-:B------:R-:W-:Y:S01]  /*03c0*/  IMAD.WIDE.U32 R16, R11, 0x4, R12.reuse ;  /* 0x000000040b107825 */ /* 0x100fe200078e000c */
[----:B------:R1:W4:Y:S01]  /*03d0*/  LDG.E R25, desc[UR6][R20.64] ;  /* 0x0000000614197981 */ /* 0x000322000c1e1900 */
[----:B------:R-:W-:Y:S02]  /*03e0*/  IADD3 R11, PT, PT, R4, 0x1400, RZ ;  /* 0x00001400040b7810 */ /* 0x000fe40007ffe0ff */
[--C-:B0-----:R-:W-:Y:S02]  /*03f0*/  IMAD.WIDE.U32 R22, R24, 0x4, R12.reuse ;  /* 0x0000000418167825 */ /* 0x101fe400078e000c */
[----:B------:R0:W4:Y:S02]  /*0400*/  LDG.E R24, desc[UR6][R16.64] ;  /* 0x0000000610187981 */ /* 0x000124000c1e1900 */
[--C-:B-1----:R-:W-:Y:S01]  /*0410*/  IMAD.WIDE.U32 R20, R14, 0x4, R12.reuse ;  /* 0x000000040e147825 */ /* 0x102fe200078e000c */
[C---:B------:R-:W-:Y:S01]  /*0420*/  IADD3 R14, PT, PT, R4.reuse, 0x1600, RZ ;  /* 0x00001600040e7810 */ /* 0x040fe20007ffe0ff */
[----:B------:R1:W4:Y:S04]  /*0430*/  LDG.E R18, desc[UR6][R22.64] ;  /* 0x0000000616127981 */ /* 0x000328000c1e1900 */
[----:B------:R1:W4:Y:S01]  /*0440*/  LDG.E R19, desc[UR6][R20.64] ;  /* 0x0000000614137981 */ /* 0x000322000c1e1900 */
[----:B0-----:R-:W-:Y:S01]  /*0450*/  IMAD.WIDE.U32 R16, R11, 0x4, R12 ;  /* 0x000000040b107825 */ /* 0x001fe200078e000c */
[----:B-1----:R-:W-:-:S04]  /*0460*/  IADD3 R23, PT, PT, R4, 0x1800, RZ ;  /* 0x0000180004177810 */ /* 0x002fc80007ffe0ff */
[----:B------:R0:W4:Y:S01]  /*0470*/  LDG.E R11, desc[UR6][R16.64] ;  /* 0x00000006100b7981 */ /* 0x000122000c1e1900 */
[C---:B------:R-:W-:Y:S01]  /*0480*/  IADD3 R21, PT, PT, R4.reuse, 0x1a00, RZ ;  /* 0x00001a0004157810 */ /* 0x040fe20007ffe0ff */
[----:B0-----:R-:W-:Y:S01]  /*0490*/  IMAD.WIDE.U32 R16, R23, 0x4, R12 ;  /* 0x0000000417107825 */ /* 0x001fe200078e000c */
[----:B------:R-:W-:-:S03]  /*04a0*/  IADD3 R23, PT, PT, R4, 0x1c00, RZ ;  /* 0x00001c0004177810 */ /* 0x000fc60007ffe0ff */
[--C-:B------:R-:W-:Y:S02]  /*04b0*/  IMAD.WIDE.U32 R20, R21, 0x4, R12.reuse ;  /* 0x0000000415147825 */ /* 0x100fe400078e000c */
[----:B------:R-:W4:Y:S02]  /*04c0*/  LDG.E R16, desc[UR6][R16.64] ;  /* 0x0000000610107981 */ /* 0x000f24000c1e1900 */
[----:B------:R-:W-:Y:S02]  /*04d0*/  IMAD.WIDE.U32 R22, R23, 0x4, R12 ;  /* 0x0000000417167825 */ /* 0x000fe400078e000c */
[----:B------:R-:W4:Y:S04]  /*04e0*/  LDG.E R20, desc[UR6][R20.64] ;  /* 0x0000000614147981 */ /* 0x000f28000c1e1900 */
[----:B------:R-:W4:Y:S01]  /*04f0*/  LDG.E R22, desc[UR6][R22.64] ;  /* 0x0000000616167981 */ /* 0x000f22000c1e1900 */
[----:B--2--5:R-:W-:Y:S01]  /*0500*/  FADD R8, R8, R15 ;  /* 0x0000000f08087221 */ /* 0x024fe20000000000 */
[----:B------:R-:W-:-:S06]  /*0510*/  IMAD.WIDE.U32 R14, R14, 0x4, R12 ;  /* 0x000000040e0e7825 */ /* 0x000fcc00078e000c */
[----:B------:R0:W2:Y:S02]  /*0520*/  LDG.E R14, desc[UR6][R14.64] ;  /* 0x000000060e0e7981 */ /* 0x0000a4000c1e1900 */
[----:B0-----:R-:W-:-:S05]  /*0530*/  IADD3 R15, PT, PT, R4, 0x1e00, RZ ;  /* 0x00001e00040f7810 */ /* 0x001fca0007ffe0ff */
[----:B------:R-:W-:-:S06]  /*0540*/  IMAD.WIDE.U32 R12, R15, 0x4, R12 ;  /* 0x000000040f0c7825 */ /* 0x000fcc00078e000c */
[----:B------:R-:W2:Y:S01]  /*0550*/  LDG.E R12, desc[UR6][R12.64] ;  /* 0x000000060c0c7981 */ /* 0x000ea2000c1e1900 */
        /* <DEDUP_REMOVED lines=8> */
[----:B------:R-:W-:Y:S01]  /*05e0*/  FADD R18, R19, R18 ;  /* 0x0000001213127221 */ /* 0x000fe20000000000 */
[----:B------:R-:W-:-:S03]  /*05f0*/  IADD3 R10, PT, PT, R10, 0x10, RZ ;  /* 0x000000100a0a7810 */ /* 0x000fc60007ffe0ff */
[----:B------:R-:W-:Y:S01]  /*0600*/  FADD R11, R18, R11 ;  /* 0x0000000b120b7221 */ /* 0x000fe20000000000 */
[----:B------:R-:W-:Y:S02]  /*0610*/  ISETP.NE.AND P0, PT, R10, RZ, PT ;  /* 0x000000ff0a00720c */ /* 0x000fe40003f05270 */
[----:B------:R-:W-:Y:S02]  /*0620*/  IADD3 R9, PT, PT, R9, 0x2000, RZ ;  /* 0x0000200009097810 */ /* 0x000fe40007ffe0ff */
[----:B------:R-:W-:Y:S01]  /*0630*/  IADD3 R4, PT, PT, R4, 0x2000, RZ ;  /* 0x0000200004047810 */ /* 0x000fe20007ffe0ff */
[----:B--2---:R-:W-:-:S04]  /*0640*/  FADD R11, R11, R14 ;  /* 0x0000000e0b0b7221 */ /* 0x004fc80000000000 */
[----:B------:R-:W-:-:S04]  /*0650*/  FADD R11, R11, R16 ;  /* 0x000000100b0b7221 */ /* 0x000fc80000000000 */
[----:B------:R-:W-:-:S04]  /*0660*/  FADD R11, R11, R20 ;  /* 0x000000140b0b7221 */ /* 0x000fc80000000000 */
[----:B------:R-:W-:-:S04]  /*0670*/  FADD R11, R11, R22 ;  /* 0x000000160b0b7221 */ /* 0x000fc80000000000 */
[----:B------:R-:W-:Y:S01]  /*0680*/  FADD R15, R11, R12 ;  /* 0x0000000c0b0f7221 */ /* 0x000fe20000000000 */
[----:B------:R-:W-:Y:S06]  /*0690*/  @P0 BRA `(.L_x_303) ;  /* 0xfffffff800ec0947 */ /* 0x000fec000383ffff */
[----:B------:R-:W-:Y:S05]  /*06a0*/  BSYNC.RECONVERGENT B3 ;  /* 0x0000000000037941 */ /* 0x000fea0003800200 */
.L_x_302:
[----:B------:R-:W-:-:S07]  /*06b0*/  IADD3 R4, PT, PT, R9, -0x1000, RZ ;  /* 0xfffff00009047810 */ /* 0x000fce0007ffe0ff */
.L_x_301:
[----:B------:R-:W-:Y:S05]  /*06c0*/  BSYNC.RECONVERGENT B2 ;  /* 0x0000000000027941 */ /* 0x000fea0003800200 */
.L_x_300:
[----:B------:R-:W-:-:S13]  /*06d0*/  ISETP.NE.AND P0, PT, R6, RZ, PT ;  /* 0x000000ff0600720c */ /* 0x000fda0003f05270 */
[----:B------:R-:W-:Y:S05]  /*06e0*/  @!P0 BRA `(.L_x_299) ;  /* 0x0000000400308947 */ /* 0x000fea0003800000 */
[----:B------:R-:W-:Y:S01]  /*06f0*/  ISETP.GE.U32.AND P0, PT, R6, 0x8, PT ;  /* 0x000000080600780c */ /* 0x000fe20003f06070 */
[----:B------:R-:W-:Y:S01]  /*0700*/  BSSY.RECONVERGENT B2, `(.L_x_304) ;  /* 0x0000026000027945 */ /* 0x000fe20003800200 */
[----:B------:R-:W-:-:S04]  /*0710*/  LOP3.LUT R22, R5, 0x7, RZ, 0xc0, !PT ;  /* 0x0000000705167812 */ /* 0x000fc800078ec0ff */
[----:B------:R-:W-:-:S07]  /*0720*/  ISETP.NE.AND P1, PT, R22, RZ, PT ;  /* 0x000000ff1600720c */ /* 0x000fce0003f25270 */
[----:B------:R-:W-:Y:S06]  /*0730*/  @!P0 BRA `(.L_x_305) ;  /* 0x0000000000888947 */ /* 0x000fec0003800000 */
[----:B------:R-:W1:Y:S01]  /*0740*/  LDC.64 R6, c[0x0][0x380] ;  /* 0x0000e000ff067b82 */ /* 0x000e620000000a00 */
[----:B------:R-:W-:-:S04]  /*0750*/  LEA R19, R3, R4, 0xd ;  /* 0x0000000403137211 */ /* 0x000fc800078e68ff */
[C---:B------:R-:W-:Y:S02]  /*0760*/  IADD3 R17, PT, PT, R19.reuse, 0x200, RZ ;  /* 0x0000020013117810 */ /* 0x040fe40007ffe0ff */
[C---:B------:R-:W-:Y:S02]  /*0770*/  IADD3 R21, PT, PT, R19.reuse, 0x400, RZ ;  /* 0x0000040013157810 */ /* 0x040fe40007ffe0ff */
[C---:B------:R-:W-:Y:S02]  /*0780*/  IADD3 R13, PT, PT, R19.reuse, 0x600, RZ ;  /* 0x00000600130d7810 */ /* 0x040fe40007ffe0ff */
[C---:B0-----:R-:W-:Y:S01]  /*0790*/  IADD3 R9, PT, PT, R19.reuse, 0x800, RZ ;  /* 0x0000080013097810 */ /* 0x041fe20007ffe0ff */
[----:B-1----:R-:W-:-:S04]  /*07a0*/  IMAD.WIDE.U32 R10, R19, 0x4, R6 ;  /* 0x00000004130a7825 */ /* 0x002fc800078e0006 */
[--C-:B------:R-:W-:Y:S01]  /*07b0*/  IMAD.WIDE.U32 R16, R17, 0x4, R6.reuse ;  /* 0x0000000411107825 */ /* 0x100fe200078e0006 */
[----:B------:R0:W2:Y:S03]  /*07c0*/  LDG.E R14, desc[UR6][R10.64] ;  /* 0x000000060a0e7981 */ /* 0x0000a6000c1e1900 */
[--C-:B------:R-:W-:Y:S01]  /*07d0*/  IMAD.WIDE.U32 R20, R21, 0x4, R6.reuse ;  /* 0x0000000415147825 */ /* 0x100fe200078e0006 */
[----:B------:R1:W3:Y:S03]  /*07e0*/  LDG.E R18, desc[UR6][R16.64] ;  /* 0x0000000610127981 */ /* 0x0002e6000c1e1900 */
[--C-:B------:R-:W-:Y:S01]  /*07f0*/  IMAD.WIDE.U32 R12, R13, 0x4, R6.reuse ;  /* 0x000000040d0c7825 */ /* 0x100fe200078e0006 */
[----:B------:R-:W-:Y:S01]  /*0800*/  IADD3 R23, PT, PT, R19, 0xa00, RZ ;  /* 0x00000a0013177810 */ /* 0x000fe20007ffe0ff */
[----:B------:R-:W4:Y:S02]  /*0810*/  LDG.E R20, desc[UR6][R20.64] ;  /* 0x0000000614147981 */ /* 0x000f24000c1e1900 */
[--C-:B------:R-:W-:Y:S01]  /*0820*/  IMAD.WIDE.U32 R8, R9, 0x4, R6.reuse ;  /* 0x0000000409087825 */ /* 0x100fe200078e0006 */
[----:B------:R-:W-:Y:S01]  /*0830*/  IADD3 R25, PT, PT, R19, 0xc00, RZ ;  /* 0x00000c0013197810 */ /* 0x000fe20007ffe0ff */
[----:B------:R-:W4:Y:S02]  /*0840*/  LDG.E R12, desc[UR6][R12.64] ;  /* 0x000000060c0c7981 */ /* 0x000f24000c1e1900 */
[--C-:B0-----:R-:W-:Y:S01]  /*0850*/  IMAD.WIDE.U32 R10, R23, 0x4, R6.reuse ;  /* 0x00000004170a7825 */ /* 0x101fe200078e0006 */
[----:B------:R-:W-:Y:S01]  /*0860*/  IADD3 R19, PT, PT, R19, 0xe00, RZ ;  /* 0x00000e0013137810 */ /* 0x000fe20007ffe0ff */
[----:B------:R-:W4:Y:S02]  /*0870*/  LDG.E R8, desc[UR6][R8.64] ;  /* 0x0000000608087981 */ /* 0x000f24000c1e1900 */
[----:B-1----:R-:W-:-:S02]  /*0880*/  IMAD.WIDE.U32 R16, R25, 0x4, R6 ;  /* 0x0000000419107825 */ /* 0x002fc400078e0006 */
[----:B------:R-:W4:Y:S02]  /*0890*/  LDG.E R11, desc[UR6][R10.64] ;  /* 0x000000060a0b7981 */ /* 0x000f24000c1e1900 */
[----:B------:R-:W-:Y:S02]  /*08a0*/  IMAD.WIDE.U32 R6, R19, 0x4, R6 ;  /* 0x0000000413067825 */ /* 0x000fe400078e0006 */
[----:B------:R-:W4:Y:S04]  /*08b0*/  LDG.E R17, desc[UR6][R16.64] ;  /* 0x0000000610117981 */ /* 0x000f28000c1e1900 */
[----:B------:R-:W4:Y:S01]  /*08c0*/  LDG.E R7, desc[UR6][R6.64] ;  /* 0x0000000606077981 */ /* 0x000f22000c1e1900 */
        /* <DEDUP_REMOVED lines=9> */
.L_x_305:
[----:B------:R-:W-:Y:S05]  /*0960*/  BSYNC.RECONVERGENT B2 ;  /* 0x0000000000027941 */ /* 0x000fea0003800200 */
.L_x_304:
[----:B------:R-:W-:Y:S05]  /*0970*/  @!P1 BRA `(.L_x_299) ;  /* 0x00000000008c9947 */ /* 0x000fea0003800000 */
[----:B------:R-:W-:Y:S01]  /*0980*/  ISETP.GE.U32.AND P0, PT, R22, 0x4, PT ;  /* 0x000000041600780c */ /* 0x000fe20003f06070 */
[----:B------:R-:W-:Y:S01]  /*0990*/  BSSY.RECONVERGENT B2, `(.L_x_306) ;  /* 0x0000016000027945 */ /* 0x000fe20003800200 */
[----:B------:R-:W-:-:S04]  /*09a0*/  LOP3.LUT R5, R5, 0x3, RZ, 0xc0, !PT ;  /* 0x0000000305057812 */ /* 0x000fc800078ec0ff */
[----:B------:R-:W-:-:S07]  /*09b0*/  ISETP.NE.AND P1, PT, R5, RZ, PT ;  /* 0x000000ff0500720c */ /* 0x000fce0003f25270 */
[----:B------:R-:W-:Y:S06]  /*09c0*/  @!P0 BRA `(.L_x_307) ;  /* 0x0000000000488947 */ /* 0x000fec0003800000 */
[----:B------:R-:W0:Y:S01]  /*09d0*/  LDC.64 R6, c[0x0][0x380] ;  /* 0x0000e000ff067b82 */ /* 0x000e220000000a00 */
[----:B------:R-:W-:-:S04]  /*09e0*/  LEA R13, R3, R4, 0xd ;  /* 0x00000004030d7211 */ /* 0x000fc800078e68ff */
[C---:B------:R-:W-:Y:S02]  /*09f0*/  IADD3 R11, PT, PT, R13.reuse, 0x200, RZ ;  /* 0x000002000d0b7810 */ /* 0x040fe40007ffe0ff */
[C---:B------:R-:W-:Y:S02]  /*0a00*/  IADD3 R17, PT, PT, R13.reuse, 0x400, RZ ;  /* 0x000004000d117810 */ /* 0x040fe40007ffe0ff */
[C---:B------:R-:W-:Y:S01]  /*0a10*/  IADD3 R19, PT, PT, R13.reuse, 0x600, RZ ;  /* 0x000006000d137810 */ /* 0x040fe20007ffe0ff */
[----:B0-----:R-:W-:-:S04]  /*0a20*/  IMAD.WIDE.U32 R8, R13, 0x4, R6 ;  /* 0x000000040d087825 */ /* 0x001fc800078e0006 */
[--C-:B------:R-:W-:Y:S02]  /*0a30*/  IMAD.WIDE.U32 R10, R11, 0x4, R6.reuse ;  /* 0x000000040b0a7825 */ /* 0x100fe400078e0006 */
[----:B------:R-:W2:Y:S02]  /*0a40*/  LDG.E R8, desc[UR6][R8.64] ;  /* 0x0000000608087981 */ /* 0x000ea4000c1e1900 */
[--C-:B------:R-:W-:Y:S02]  /*0a50*/  IMAD.WIDE.U32 R12, R17, 0x4, R6.reuse ;  /* 0x00000004110c7825 */ /* 0x100fe400078e0006 */
[----:B------:R-:W3:Y:S02]  /*0a60*/  LDG.E R10, desc[UR6][R10.64] ;  /* 0x000000060a0a7981 */ /* 0x000ee4000c1e1900 */
[----:B------:R-:W-:Y:S02]  /*0a70*/  IMAD.WIDE.U32 R6, R19, 0x4, R6 ;  /* 0x0000000413067825 */ /* 0x000fe400078e0006 */
[----:B------:R-:W4:Y:S04]  /*0a80*/  LDG.E R12, desc[UR6][R12.64] ;  /* 0x000000060c0c7981 */ /* 0x000f28000c1e1900 */
[----:B------:R-:W4:Y:S01]  /*0a90*/  LDG.E R6, desc[UR6][R6.64] ;  /* 0x0000000606067981 */ /* 0x000f22000c1e1900 */
[----:B------:R-:W-:Y:S01]  /*0aa0*/  IADD3 R4, PT, PT, R4, 0x800, RZ ;  /* 0x0000080004047810 */ /* 0x000fe20007ffe0ff */
[----:B--2--5:R-:W-:-:S04]  /*0ab0*/  FADD R15, R15, R8 ;  /* 0x000000080f0f7221 */ /* 0x024fc80000000000 */
[----:B---3--:R-:W-:-:S04]  /*0ac0*/  FADD R15, R15, R10 ;  /* 0x0000000a0f0f7221 */ /* 0x008fc80000000000 */
[----:B----4-:R-:W-:-:S04]  /*0ad0*/  FADD R15, R15, R12 ;  /* 0x0000000c0f0f7221 */ /* 0x010fc80000000000 */
[----:B------:R-:W-:-:S07]  /*0ae0*/  FADD R15, R15, R6 ;  /* 0x000000060f0f7221 */ /* 0x000fce0000000000 */
.L_x_307:
[----:B------:R-:W-:Y:S05]  /*0af0*/  BSYNC.RECONVERGENT B2 ;  /* 0x0000000000027941 */ /* 0x000fea0003800200 */
.L_x_306:
[----:B------:R-:W-:Y:S05]  /*0b00*/  @!P1 BRA `(.L_x_299) ;  /* 0x0000000000289947 */ /* 0x000fea0003800000 */
[----:B------:R-:W1:Y:S01]  /*0b10*/  LDC.64 R6, c[0x0][0x380] ;  /* 0x0000e000ff067b82 */ /* 0x000e620000000a00 */
[----:B0-----:R-:W-:Y:S02]  /*0b20*/  LEA R9, R3, R4, 0xd ;  /* 0x0000000403097211 */ /* 0x001fe400078e68ff */
[----:B------:R-:W-:-:S07]  /*0b30*/  IADD3 R8, PT, PT, -R5, RZ, RZ ;  /* 0x000000ff05087210 */ /* 0x000fce0007ffe1ff */
.L_x_308:
[----:B-1----:R-:W-:-:S06]  /*0b40*/  IMAD.WIDE.U32 R4, R9, 0x4, R6 ;  /* 0x0000000409047825 */ /* 0x002fcc00078e0006 */
[----:B------:R-:W2:Y:S01]  /*0b50*/  LDG.E R4, desc[UR6][R4.64] ;  /* 0x0000000604047981 */ /* 0x000ea2000c1e1900 */
[----:B------:R-:W-:Y:S02]  /*0b60*/  IADD3 R8, PT, PT, R8, 0x1, RZ ;  /* 0x0000000108087810 */ /* 0x000fe40007ffe0ff */
[----:B------:R-:W-:Y:S02]  /*0b70*/  IADD3 R9, PT, PT, R9, 0x200, RZ ;  /* 0x0000020009097810 */ /* 0x000fe40007ffe0ff */
[----:B------:R-:W-:Y:S01]  /*0b80*/  ISETP.NE.AND P0, PT, R8, RZ, PT ;  /* 0x000000ff0800720c */ /* 0x000fe20003f05270 */
[----:B--2--5:R-:W-:-:S12]  /*0b90*/  FADD R15, R4, R15 ;  /* 0x0000000f040f7221 */ /* 0x024fd80000000000 */
[----:B------:R-:W-:Y:S05]  /*0ba0*/  @P0 BRA `(.L_x_308) ;  /* 0xfffffffc00e40947 */ /* 0x000fea000383ffff */
.L_x_299:
[----:B------:R-:W-:Y:S05]  /*0bb0*/  BSYNC.RECONVERGENT B1 ;  /* 0x0000000000017941 */ /* 0x000fea0003800200 */
.L_x_298:
[----:B------:R-:W-:-:S13]  /*0bc0*/  ISETP.GE.U32.AND P0, PT, R0, 0x200, PT ;  /* 0x000002000000780c */ /* 0x000fda0003f06070 */
[----:B------:R-:W-:Y:S05]  /*0bd0*/  @!P0 BRA `(.L_x_309) ;  /* 0x0000000000d08947 */ /* 0x000fea0003800000 */
[----:B0-----:R-:W0:Y:S01]  /*0be0*/  S2R R8, SR_LANEID ;  /* 0x0000000000087919 */ /* 0x001e220000000000 */
[----:B-----5:R-:W1:Y:S02]  /*0bf0*/  SHFL.DOWN PT, R0, R15, 0x1, 0x1f ;  /* 0x08201f000f007f89 */ /* 0x020e6400000e0000 */
        /* <DEDUP_REMOVED lines=32> */
[----:B-1----:R-:W1:Y:S04]  /*0e00*/  LDS.128 R4, [UR4+0x30] ;  /* 0x00003004ff047984 */ /* 0x002e680008000c00 */
[----:B------:R-:W3:Y:S01]  /*0e10*/  LDS.128 R16, [UR4+0x40] ;  /* 0x00004004ff107984 */ /* 0x000ee20008000c00 */
[----:B0-----:R-:W-:-:S04]  /*0e20*/  FADD R13, R20, R13 ;  /* 0x0000000d140d7221 */ /* 0x001fc80000000000 */
[----:B------:R-:W-:-:S04]  /*0e30*/  FADD R14, R13, R14 ;  /* 0x0000000e0d0e7221 */ /* 0x000fc80000000000 */
[----:B------:R-:W-:-:S04]  /*0e40*/  FADD R15, R14, R15 ;  /* 0x0000000f0e0f7221 */ /* 0x000fc80000000000 */
[----:B--2---:R-:W-:-:S04]  /*0e50*/  FADD R8, R15, R8 ;  /* 0x000000080f087221 */ /* 0x004fc80000000000 */
[----:B------:R-:W-:-:S04]  /*0e60*/  FADD R9, R8, R9 ;  /* 0x0000000908097221 */ /* 0x000fc80000000000 */
[----:B------:R-:W-:-:S04]  /*0e70*/  FADD R10, R9, R10 ;  /* 0x0000000a090a7221 */ /* 0x000fc80000000000 */
[----:B------:R-:W-:-:S04]  /*0e80*/  FADD R11, R10, R11 ;  /* 0x0000000b0a0b7221 */ /* 0x000fc80000000000 */
[----:B-1----:R-:W-:-:S04]  /*0e90*/  FADD R4, R11, R4 ;  /* 0x000000040b047221 */ /* 0x002fc80000000000 */
        /* <DEDUP_REMOVED lines=8> */
.L_x_309:
[----:B0-----:R-:W0:Y:S01]  /*0f20*/  S2R R8, SR_LANEID ;  /* 0x0000000000087919 */ /* 0x001e220000000000 */
[----:B------:R-:W-:-:S04]  /*0f30*/  LOP3.LUT R4, R2, 0x3e0, RZ, 0xc0, !PT ;  /* 0x000003e002047812 */ /* 0x000fc800078ec0ff */
[----:B------:R-:W-:Y:S02]  /*0f40*/  IADD3 R5, PT, PT, R4, 0x20, RZ ;  /* 0x0000002004057810 */ /* 0x000fe40007ffe0ff */
[----:B------:R-:W-:Y:S02]  /*0f50*/  LOP3.LUT R7, RZ, R4, RZ, 0x33, !PT ;  /* 0x00000004ff077212 */ /* 0x000fe400078e33ff */
[----:B------:R-:W-:Y:S02]  /*0f60*/  ISETP.GT.U32.AND P0, PT, R5, R0, PT ;  /* 0x000000000500720c */ /* 0x000fe40003f04070 */
[----:B------:R-:W-:-:S04]  /*0f70*/  IADD3 R7, PT, PT, R0, R7, RZ ;  /* 0x0000000700077210 */ /* 0x000fc80007ffe0ff */
[----:B------:R-:W-:-:S05]  /*0f80*/  SEL R7, R7, 0x1f, P0 ;  /* 0x0000001f07077807 */ /* 0x000fca0000000000 */
[----:B-----5:R-:W1:Y:S01]  /*0f90*/  SHFL.DOWN PT, R4, R15, 0x1, R7 ;  /* 0x082000000f047989 */ /* 0x020e6200000e0007 */
        /* <DEDUP_REMOVED lines=37> */
[----:B0-----:R-:W0:Y:S04]  /*11f0*/  LDS.128 R4, [UR4+0x10] ;  /* 0x00001004ff047984 */ /* 0x001e280008000c00 */
        /* <DEDUP_REMOVED lines=30> */
.L_x_295:
[----:B------:R-:W0:Y:S01]  /*13e0*/  S2R R2, SR_TID.X ;  /* 0x0000000000027919 */ /* 0x000e220000002100 */
[----:B------:R-:W1:Y:S02]  /*13f0*/  LDCU.64 UR4, c[0x0][0x380] ;  /* 0x00007000ff0477ac */ /* 0x000e640008000a00 */
[----:B-1----:R-:W-:Y:S02]  /*1400*/  MOV R4, UR4 ;  /* 0x0000000400047c02 */ /* 0x002fe40008000f00 */
[----:B------:R-:W-:Y:S02]  /*1410*/  MOV R5, UR5 ;  /* 0x0000000500057c02 */ /* 0x000fe40008000f00 */
[----:B0-----:R-:W-:-:S05]  /*1420*/  LEA R9, R3, R2, 0xd ;  /* 0x0000000203097211 */ /* 0x001fca00078e68ff */
[----:B------:R-:W-:-:S05]  /*1430*/  IMAD.WIDE.U32 R8, R9, 0x4, R4 ;  /* 0x0000000409087825 */ /* 0x000fca00078e0004 */
        /* <DEDUP_REMOVED lines=16> */
[----:B------:R-:W-:Y:S01]  /*1540*/  ISETP.GE.U32.AND P0, PT, R0, R13, PT ;  /* 0x0000000d0000720c */ /* 0x000fe20003f06070 */
        /* <DEDUP_REMOVED lines=16> */
[----:B------:R-:W-:Y:S01]  /*1650*/  LEA R9, R3, R13, 0xd ;  /* 0x0000000d03097211 */ /* 0x000fe200078e68ff */
[----:B------:R-:W-:Y:S01]  /*1660*/  UMOV UR4, URZ ;  /* 0x000000ff00047c82 */ /* 0x000fe20008000000 */
[----:B------:R-:W-:Y:S02]  /*1670*/  IADD3 R8, PT, PT, R6, -0x2000, RZ ;  /* 0xffffe00006087810 */ /* 0x000fe40007ffe0ff */
[----:B------:R-:W-:Y:S02]  /*1680*/  LOP3.LUT R0, RZ, R2, RZ, 0x33, !PT ;  /* 0x00000002ff007212 */ /* 0x000fe400078e33ff */
[----:B------:R-:W-:Y:S02]  /*1690*/  ISETP.GT.U32.AND P0, PT, R9, R8, PT ;  /* 0x000000080900720c */ /* 0x000fe40003f04070 */
[----:B------:R-:W-:Y:S02]  /*16a0*/  IADD3 R10, PT, PT, -R13, R6, R0 ;  /* 0x000000060d0a7210 */ /* 0x000fe40007ffe100 */
[----:B------:R-:W-:-:S02]  /*16b0*/  IADD3 R7, PT, PT, R9, 0x1000, R2 ;  /* 0x0000100009077810 */ /* 0x000fc40007ffe002 */
[----:B------:R-:W-:Y:S01]  /*16c0*/  MOV R0, R9 ;  /* 0x0000000900007202 */ /* 0x000fe20000000f00 */
[----:B------:R-:W-:-:S06]  /*16d0*/  IMAD R2, R3, -0x2000, R10 ;  /* 0xffffe00003027824 */ /* 0x000fcc00078e020a */
[----:B------:R-:W-:Y:S05]  /*16e0*/  @P0 BRA `(.L_x_312) ;  /* 0x0000000000bc0947 */ /* 0x000fea0003800000 */
[----:B------:R-:W0:Y:S08]  /*16f0*/  LDC R6, c[0x0][0x3a8] ;  /* 0x0000ea00ff067b82 */ /* 0x000e300000000800 */
[----:B------:R-:W1:Y:S02]  /*1700*/  LDC.64 R4, c[0x0][0x380] ;  /* 0x0000e000ff047b82 */ /* 0x000e640000000a00 */
.L_x_313:
[----:B------:R-:W2:Y:S02]  /*1710*/  S2R R10, SR_TID.X ;  /* 0x00000000000a7919 */ /* 0x000ea40000002100 */
[----:B--2---:R-:W-:-:S05]  /*1720*/  IADD3 R11, PT, PT, R10, R9, RZ ;  /* 0x000000090a0b7210 */ /* 0x004fca0007ffe0ff */
[----:B-1----:R-:W-:-:S05]  /*1730*/  IMAD.WIDE.U32 R10, R11, 0x4, R4 ;  /* 0x000000040b0a7825 */ /* 0x002fca00078e0004 */
        /* <DEDUP_REMOVED lines=13> */
[----:B---3--:R-:W-:-:S02]  /*1810*/  FADD R14, R14, R15 ;  /* 0x0000000f0e0e7221 */ /* 0x008fc40000000000 */
[----:B------:R-:W2:Y:S01]  /*1820*/  LDG.E R15, desc[UR6][R10.64+0x7000] ;  /* 0x007000060a0f7981 */ /* 0x000ea2000c1e1900 */
[----:B----4-:R-:W-:-:S03]  /*1830*/  FADD R12, R16, R17 ;  /* 0x00000011100c7221 */ /* 0x010fc60000000000 */
[----:B------:R-:W3:Y:S04]  /*1840*/  LDG.E R17, desc[UR6][R10.64+0x5800] ;  /* 0x005800060a117981 */ /* 0x000ee8000c1e1900 */
[----:B------:R-:W2:Y:S01]  /*1850*/  LDG.E R16, desc[UR6][R10.64+0x6800] ;  /* 0x006800060a107981 */ /* 0x000ea2000c1e1900 */
[----:B------:R-:W-:-:S03]  /*1860*/  FADD R14, R23, R14 ;  /* 0x0000000e170e7221 */ /* 0x000fc60000000000 */
[----:B------:R-:W4:Y:S01]  /*1870*/  LDG.E R23, desc[UR6][R10.64+0x7800] ;  /* 0x007800060a177981 */ /* 0x000f22000c1e1900 */
[----:B-----5:R-:W-:-:S04]  /*1880*/  FADD R19, R19, R20 ;  /* 0x0000001413137221 */ /* 0x020fc80000000000 */
[----:B------:R-:W-:Y:S01]  /*1890*/  FADD R19, R12, R19 ;  /* 0x000000130c137221 */ /* 0x000fe20000000000 */
[----:B0-----:R-:W-:Y:S01]  /*18a0*/  IADD3 R12, PT, PT, -R9, R6, RZ ;  /* 0x00000006090c7210 */ /* 0x001fe20007ffe1ff */
[----:B------:R-:W-:-:S03]  /*18b0*/  FADD R21, R21, R22 ;  /* 0x0000001615157221 */ /* 0x000fc60000000000 */
[----:B------:R-:W-:Y:S01]  /*18c0*/  ISETP.GE.U32.AND P0, PT, R12, R13, PT ;  /* 0x0000000d0c00720c */ /* 0x000fe20003f06070 */
[----:B------:R-:W-:-:S04]  /*18d0*/  FADD R24, R24, R25 ;  /* 0x0000001918187221 */ /* 0x000fc80000000000 */
[----:B------:R-:W-:Y:S01]  /*18e0*/  FADD R21, R21, R24 ;  /* 0x0000001815157221 */ /* 0x000fe20000000000 */
[----:B------:R-:W-:Y:S01]  /*18f0*/  FADD R14, R14, R19 ;  /* 0x000000130e0e7221 */ /* 0x000fe20000000000 */
[----:B---3--:R-:W-:Y:S01]  /*1900*/  FADD R17, R17, R18 ;  /* 0x0000001211117221 */ /* 0x008fe20000000000 */
[----:B--2---:R-:W-:-:S04]  /*1910*/  FADD R16, R16, R15 ;  /* 0x0000000f10107221 */ /* 0x004fc80000000000 */
[----:B------:R-:W-:-:S04]  /*1920*/  FADD R16, R17, R16 ;  /* 0x0000001011107221 */ /* 0x000fc80000000000 */
[----:B------:R-:W-:-:S04]  /*1930*/  FADD R21, R21, R16 ;  /* 0x0000001015157221 */ /* 0x000fc80000000000 */
[----:B------:R-:W-:-:S04]  /*1940*/  FADD R14, R14, R21 ;  /* 0x000000150e0e7221 */ /* 0x000fc80000000000 */
[----:B----4-:R-:W-:Y:S01]  /*1950*/  FADD R23, R23, R14 ;  /* 0x0000000e17177221 */ /* 0x010fe20000000000 */
[----:B------:R-:W-:Y:S06]  /*1960*/  @!P0 BRA `(.L_x_311) ;  /* 0x0000000800d08947 */ /* 0x000fec0003800000 */
[C---:B------:R-:W-:Y:S01]  /*1970*/  IADD3 R9, PT, PT, R13.reuse, R9, RZ ;  /* 0x000000090d097210 */ /* 0x040fe20007ffe0ff */
[----:B------:R-:W-:Y:S01]  /*1980*/  UIADD3 UR4, UPT, UPT, UR4, 0x1, URZ ;  /* 0x0000000104047890 */ /* 0x000fe2000fffe0ff */
[----:B------:R-:W-:Y:S02]  /*1990*/  IADD3 R0, PT, PT, R13, R0, RZ ;  /* 0x000000000d007210 */ /* 0x000fe40007ffe0ff */
[----:B------:R-:W-:Y:S02]  /*19a0*/  ISETP.GT.U32.AND P0, PT, R9, R8, PT ;  /* 0x000000080900720c */ /* 0x000fe40003f04070 */
[C---:B------:R-:W-:Y:S02]  /*19b0*/  IADD3 R2, PT, PT, -R13.reuse, R2, RZ ;  /* 0x000000020d027210 */ /* 0x040fe40007ffe1ff */
[----:B------:R-:W-:-:S09]  /*19c0*/  IADD3 R7, PT, PT, R13, R7, RZ ;  /* 0x000000070d077210 */ /* 0x000fd20007ffe0ff */
[----:B------:R-:W-:Y:S05]  /*19d0*/  @!P0 BRA `(.L_x_313) ;  /* 0xfffffffc004c8947 */ /* 0x000fea000383ffff */
.L_x_312:
[----:B------:R-:W0:Y:S01]  /*19e0*/  S2R R16, SR_TID.X ;  /* 0x0000000000107919 */ /* 0x000e220000002100 */
[----:B------:R-:W-:Y:S01]  /*19f0*/  IADD3 R8, PT, PT, -R9, R6, RZ ;  /* 0x0000000609087210 */ /* 0x000fe20007ffe1ff */
[----:B------:R-:W-:Y:S03]  /*1a00*/  BSSY.RECONVERGENT B1, `(.L_x_311) ;  /* 0x00000aa000017945 */ /* 0x000fe60003800200 */
[----:B0-----:R-:W-:-:S04]  /*1a10*/  ISETP.GE.AND P0, PT, R16, R8, PT ;  /* 0x000000081000720c */ /* 0x001fc80003f06270 */
[----:B------:R-:W-:-:S13]  /*1a20*/  ISETP.GE.U32.OR P0, PT, R9, R6, P0 ;  /* 0x000000060900720c */ /* 0x000fda0000706470 */
[----:B------:R-:W-:Y:S05]  /*1a30*/  @P0 BRA `(.L_x_314) ;  /* 0x0000000800980947 */ /* 0x000fea0003800000 */
[----:B------:R-:W0:Y:S01]  /*1a40*/  LDC R10, c[0x0][0x3ac] ;  /* 0x0000eb00ff0a7b82 */ /* 0x000e220000000800 */
[----:B------:R-:W-:Y:S01]  /*1a50*/  LOP3.LUT R11, RZ, R16, RZ, 0x33, !PT ;  /* 0x00000010ff0b7212 */ /* 0x000fe200078e33ff */
[----:B------:R-:W-:Y:S06]  /*1a60*/  BSSY.RECONVERGENT B2, `(.L_x_315) ;  /* 0x0000056000027945 */ /* 0x000fec0003800200 */
[----:B------:R-:W1:Y:S01]  /*1a70*/  LDC R8, c[0x0][0x3ac] ;  /* 0x0000eb00ff087b82 */ /* 0x000e620000000800 */
[----:B0-----:R-:W-:-:S04]  /*1a80*/  SHF.L.U32 R10, R10, 0xd, RZ ;  /* 0x0000000d0a0a7819 */ /* 0x001fc800000006ff */
[----:B------:R-:W-:-:S04]  /*1a90*/  LEA R10, R3, R10, 0xd ;  /* 0x0000000a030a7211 */ /* 0x000fc800078e68ff */
[----:B------:R-:W-:Y:S01]  /*1aa0*/  IADD3 R6, PT, PT, -R10, R6, R11 ;  /* 0x000000060a067210 */ /* 0x000fe20007ffe10b */
[----:B-1----:R-:W-:-:S04]  /*1ab0*/  IMAD R11, R8, UR4, RZ ;  /* 0x00000004080b7c24 */ /* 0x002fc8000f8e02ff */
[----:B------:R-:W-:-:S05]  /*1ac0*/  IMAD R6, R11, -0x2000, R6 ;  /* 0xffffe0000b067824 */ /* 0x000fca00078e0206 */
[C---:B------:R-:W-:Y:S02]  /*1ad0*/  ISETP.GE.U32.AND P0, PT, R6.reuse, 0x1e00, PT ;  /* 0x00001e000600780c */ /* 0x040fe40003f06070 */
[----:B------:R-:W-:-:S04]  /*1ae0*/  LEA.HI R6, R6, 0x1, RZ, 0x17 ;  /* 0x0000000106067811 */ /* 0x000fc800078fb8ff */
[----:B------:R-:W-:-:S07]  /*1af0*/  LOP3.LUT R8, R6, 0xf, RZ, 0xc0, !PT ;  /* 0x0000000f06087812 */ /* 0x000fce00078ec0ff */
[----:B------:R-:W-:Y:S05]  /*1b00*/  @!P0 BRA `(.L_x_316) ;  /* 0x00000004002c8947 */ /* 0x000fea0003800000 */
[----:B------:R-:W-:Y:S01]  /*1b10*/  LEA.HI R10, R2, 0x1, RZ, 0x17 ;  /* 0x00000001020a7811 */ /* 0x000fe200078fb8ff */
[----:B------:R-:W-:Y:S01]  /*1b20*/  BSSY.RECONVERGENT B3, `(.L_x_317) ;  /* 0x0000048000037945 */ /* 0x000fe20003800200 */
[----:B------:R-:W-:Y:S02]  /*1b30*/  LOP3.LUT R11, R16, 0x1000, RZ, 0xfc, !PT ;  /* 0x00001000100b7812 */ /* 0x000fe400078efcff */
[----:B------:R-:W-:-:S04]  /*1b40*/  LOP3.LUT R10, R10, 0xfffff0, RZ, 0xc0, !PT ;  /* 0x00fffff00a0a7812 */ /* 0x000fc800078ec0ff */
[----:B------:R-:W-:-:S07]  /*1b50*/  IADD3 R13, PT, PT, -R10, RZ, RZ ;  /* 0x000000ff0a0d7210 */ /* 0x000fce0007ffe1ff */
.L_x_318:
[C---:B------:R-:W-:Y:S02]  /*1b60*/  IADD3 R15, PT, PT, R7.reuse, -0x1000, RZ ;  /* 0xfffff000070f7810 */ /* 0x040fe40007ffe0ff */
[----:B------:R-:W-:-:S03]  /*1b70*/  IADD3 R25, PT, PT, R7, -0xe00, RZ ;  /* 0xfffff20007197810 */ /* 0x000fc60007ffe0ff */
[----:B------:R-:W-:Y:S01]  /*1b80*/  IMAD.WIDE.U32 R14, R15, 0x4, R4 ;  /* 0x000000040f0e7825 */ /* 0x000fe200078e0004 */
[----:B------:R-:W-:-:S04]  /*1b90*/  IADD3 R21, PT, PT, R7, -0xc00, RZ ;  /* 0xfffff40007157810 */ /* 0x000fc80007ffe0ff */
[----:B------:R0:W2:Y:S01]  /*1ba0*/  LDG.E R22, desc[UR6][R14.64] ;  /* 0x000000060e167981 */ /* 0x0000a2000c1e1900 */
[----:B------:R-:W-:-:S04]  /*1bb0*/  IMAD.WIDE.U32 R24, R25, 0x4, R4 ;  /* 0x0000000419187825 */ /* 0x000fc800078e0004 */
[--C-:B------:R-:W-:Y:S01]  /*1bc0*/  IMAD.WIDE.U32 R20, R21, 0x4, R4.reuse ;  /* 0x0000000415147825 */ /* 0x100fe200078e0004 */
[----:B------:R-:W3:Y:S04]  /*1bd0*/  LDG.E R16, desc[UR6][R24.64] ;  /* 0x0000000618107981 */ /* 0x000ee8000c1e1900 */
[----:B------:R1:W4:Y:S01]  /*1be0*/  LDG.E R17, desc[UR6][R20.64] ;  /* 0x0000000614117981 */ /* 0x000322000c1e1900 */
[C---:B------:R-:W-:Y:S02]  /*1bf0*/  IADD3 R19, PT, PT, R7.reuse, -0xa00, RZ ;  /* 0xfffff60007137810 */ /* 0x040fe40007ffe0ff */
[C---:B------:R-:W-:Y:S02]  /*1c00*/  IADD3 R29, PT, PT, R7.reuse, -0x800, RZ ;  /* 0xfffff800071d7810 */ /* 0x040fe40007ffe0ff */
[----:B------:R-:W-:Y:S01]  /*1c10*/  IADD3 R27, PT, PT, R7, -0x600, RZ ;  /* 0xfffffa00071b7810 */ /* 0x000fe20007ffe0ff */
[----:B------:R-:W-:Y:S01]  /*1c20*/  IMAD.WIDE.U32 R18, R19, 0x4, R4 ;  /* 0x0000000413127825 */ /* 0x000fe200078e0004 */
[----:B------:R-:W-:-:S03]  /*1c30*/  IADD3 R12, PT, PT, R7, -0x400, RZ ;  /* 0xfffffc00070c7810 */ /* 0x000fc60007ffe0ff */
[--C-:B------:R-:W-:Y:S01]  /*1c40*/  IMAD.WIDE.U32 R28, R29, 0x4, R4.reuse ;  /* 0x000000041d1c7825 */ /* 0x100fe200078e0004 */
[----:B------:R-:W5:Y:S03]  /*1c50*/  LDG.E R10, desc[UR6][R18.64] ;  /* 0x00000006120a7981 */ /* 0x000f66000c1e1900 */
[----:B0-----:R-:W-:Y:S01]  /*1c60*/  IMAD.WIDE.U32 R14, R27, 0x4, R4 ;  /* 0x000000041b0e7825 */ /* 0x001fe200078e0004 */
[----:B------:R-:W-:-:S03]  /*1c70*/  IADD3 R27, PT, PT, R7, -0x200, RZ ;  /* 0xfffffe00071b7810 */ /* 0x000fc60007ffe0ff */
[--C-:B-1----:R-:W-:Y:S02]  /*1c80*/  IMAD.WIDE.U32 R20, R12, 0x4, R4.reuse ;  /* 0x000000040c147825 */ /* 0x102fe400078e0004 */
[----:B------:R0:W5:Y:S04]  /*1c90*/  LDG.E R12, desc[UR6][R14.64] ;  /* 0x000000060e0c7981 */ /* 0x000168000c1e1900 */
[----:B------:R1:W5:Y:S01]  /*1ca0*/  LDG.E R18, desc[UR6][R28.64] ;  /* 0x000000061c127981 */ /* 0x000362000c1e1900 */
[----:B------:R-:W-:-:S04]  /*1cb0*/  IMAD.WIDE.U32 R24, R7, 0x4, R4 ;  /* 0x0000000407187825 */ /* 0x000fc800078e0004 */
[----:B0-----:R-:W-:Y:S01]  /*1cc0*/  IMAD.WIDE.U32 R14, R27, 0x4, R4 ;  /* 0x000000041b0e7825 */ /* 0x001fe200078e0004 */
[----:B------:R-:W5:Y:S04]  /*1cd0*/  LDG.E R19, desc[UR6][R24.64] ;  /* 0x0000000618137981 */ /* 0x000f68000c1e1900 */
[----:B------:R0:W5:Y:S01]  /*1ce0*/  LDG.E R27, desc[UR6][R20.64] ;  /* 0x00000006141b7981 */ /* 0x000162000c1e1900 */
[----:B-1----:R-:W-:-:S03]  /*1cf0*/  IADD3 R29, PT, PT, R7, 0x200, RZ ;  /* 0x00000200071d7810 */ /* 0x002fc60007ffe0ff */
[----:B------:R1:W5:Y:S01]  /*1d00*/  LDG.E R26, desc[UR6][R14.64] ;  /* 0x000000060e1a7981 */ /* 0x000362000c1e1900 */
[----:B0-----:R-:W-:Y:S01]  /*1d10*/  IADD3 R21, PT, PT, R7, 0x400, RZ ;  /* 0x0000040007157810 */ /* 0x001fe20007ffe0ff */
[----:B------:R-:W-:Y:S01]  /*1d20*/  IMAD.WIDE.U32 R28, R29, 0x4, R4 ;  /* 0x000000041d1c7825 */ /* 0x000fe200078e0004 */
[----:B-1----:R-:W-:-:S05]  /*1d30*/  IADD3 R15, PT, PT, R7, 0x800, RZ ;  /* 0x00000800070f7810 */ /* 0x002fca0007ffe0ff */
[----:B------:R-:W5:Y:S01]  /*1d40*/  LDG.E R28, desc[UR6][R28.64] ;  /* 0x000000061c1c7981 */ /* 0x000f62000c1e1900 */
[----:B------:R-:W-:-:S06]  /*1d50*/  IMAD.WIDE.U32 R14, R15, 0x4, R4 ;  /* 0x000000040f0e7825 */ /* 0x000fcc00078e0004 */
[----:B------:R-:W5:Y:S01]  /*1d60*/  LDG.E R14, desc[UR6][R14.64] ;  /* 0x000000060e0e7981 */ /* 0x000f62000c1e1900 */
[----:B--2---:R-:W-:Y:S01]  /*1d70*/  FADD R25, R22, R23 ;  /* 0x0000001716197221 */ /* 0x004fe20000000000 */
[----:B------:R-:W-:Y:S01]  /*1d80*/  IMAD.WIDE.U32 R22, R21, 0x4, R4 ;  /* 0x0000000415167825 */ /* 0x000fe200078e0004 */
[----:B------:R-:W-:-:S03]  /*1d90*/  IADD3 R21, PT, PT, R7, 0x600, RZ ;  /* 0x0000060007157810 */ /* 0x000fc60007ffe0ff */
[----:B---3--:R-:W-:Y:S02]  /*1da0*/  FADD R16, R25, R16 ;  /* 0x0000001019107221 */ /* 0x008fe40000000000 */
[----:B------:R-:W-:Y:S01]  /*1db0*/  IMAD.WIDE.U32 R20, R21, 0x4, R4 ;  /* 0x0000000415147825 */ /* 0x000fe200078e0004 */
[----:B------:R-:W-:Y:S01]  /*1dc0*/  IADD3 R25, PT, PT, R7, 0xa00, RZ ;  /* 0x00000a0007197810 */ /* 0x000fe20007ffe0ff */
[----:B------:R-:W2:Y:S04]  /*1dd0*/  LDG.E R29, desc[UR6][R22.64] ;  /* 0x00000006161d7981 */ /* 0x000ea8000c1e1900 */
[----:B------:R4:W3:Y:S02]  /*1de0*/  LDG.E R20, desc[UR6][R20.64] ;  /* 0x0000000614147981 */ /* 0x0008e4000c1e1900 */
[----:B----4-:R-:W-:Y:S01]  /*1df0*/  FADD R21, R16, R17 ;  /* 0x0000001110157221 */ /* 0x010fe20000000000 */
[----:B------:R-:W-:Y:S01]  /*1e00*/  IMAD.WIDE.U32 R16, R25, 0x4, R4 ;  /* 0x0000000419107825 */ /* 0x000fe200078e0004 */
[----:B------:R-:W-:-:S05]  /*1e10*/  IADD3 R25, PT, PT, R7, 0xc00, RZ ;  /* 0x00000c0007197810 */ /* 0x000fca0007ffe0ff */
[--C-:B------:R-:W-:Y:S01]  /*1e20*/  IMAD.WIDE.U32 R22, R25, 0x4, R4.reuse ;  /* 0x0000000419167825 */ /* 0x100fe200078e0004 */
[----:B------:R-:W-:Y:S01]  /*1e30*/  IADD3 R25, PT, PT, R7, 0xe00, RZ ;  /* 0x00000e0007197810 */ /* 0x000fe20007ffe0ff */
[----:B------:R-:W4:Y:S04]  /*1e40*/  LDG.E R16, desc[UR6][R16.64] ;  /* 0x0000000610107981 */ /* 0x000f28000c1e1900 */
[----:B------:R-:W-:Y:S01]  /*1e50*/  IMAD.WIDE.U32 R24, R25, 0x4, R4 ;  /* 0x0000000419187825 */ /* 0x000fe200078e0004 */
[----:B------:R-:W4:Y:S05]  /*1e60*/  LDG.E R22, desc[UR6][R22.64] ;  /* 0x0000000616167981 */ /* 0x000f2a000c1e1900 */
[----:B------:R-:W4:Y:S01]  /*1e70*/  LDG.E R24, desc[UR6][R24.64] ;  /* 0x0000000618187981 */ /* 0x000f22000c1e1900 */
[----:B-----5:R-:W-:-:S04]  /*1e80*/  FADD R21, R21, R10 ;  /* 0x0000000a15157221 */ /* 0x020fc80000000000 */
[----:B------:R-:W-:-:S04]  /*1e90*/  FADD R21, R21, R18 ;  /* 0x0000001215157221 */ /* 0x000fc80000000000 */
[----:B------:R-:W-:-:S04]  /*1ea0*/  FADD R12, R21, R12 ;  /* 0x0000000c150c7221 */ /* 0x000fc80000000000 */
[----:B------:R-:W-:-:S04]  /*1eb0*/  FADD R27, R12, R27 ;  /* 0x0000001b0c1b7221 */ /* 0x000fc80000000000 */
[----:B------:R-:W-:-:S04]  /*1ec0*/  FADD R26, R27, R26 ;  /* 0x0000001a1b1a7221 */ /* 0x000fc80000000000 */
[----:B------:R-:W-:-:S04]  /*1ed0*/  FADD R19, R26, R19 ;  /* 0x000000131a137221 */ /* 0x000fc80000000000 */
[----:B------:R-:W-:Y:S01]  /*1ee0*/  FADD R28, R19, R28 ;  /* 0x0000001c131c7221 */ /* 0x000fe20000000000 */
[----:B------:R-:W-:-:S04]  /*1ef0*/  IADD3 R13, PT, PT, R13, 0x10, RZ ;  /* 0x000000100d0d7810 */ /* 0x000fc80007ffe0ff */
[----:B------:R-:W-:Y:S02]  /*1f00*/  ISETP.NE.AND P0, PT, R13, RZ, PT ;  /* 0x000000ff0d00720c */ /* 0x000fe40003f05270 */
[----:B------:R-:W-:Y:S02]  /*1f10*/  IADD3 R11, PT, PT, R11, 0x2000, RZ ;  /* 0x000020000b0b7810 */ /* 0x000fe40007ffe0ff */
[----:B------:R-:W-:Y:S01]  /*1f20*/  IADD3 R7, PT, PT, R7, 0x2000, RZ ;  /* 0x0000200007077810 */ /* 0x000fe20007ffe0ff */
[----:B--2---:R-:W-:-:S04]  /*1f30*/  FADD R29, R28, R29 ;  /* 0x0000001d1c1d7221 */ /* 0x004fc80000000000 */
[----:B---3--:R-:W-:-:S04]  /*1f40*/  FADD R29, R29, R20 ;  /* 0x000000141d1d7221 */ /* 0x008fc80000000000 */
[----:B------:R-:W-:-:S04]  /*1f50*/  FADD R29, R29, R14 ;  /* 0x0000000e1d1d7221 */ /* 0x000fc80000000000 */
[----:B----4-:R-:W-:-:S04]  /*1f60*/  FADD R29, R29, R16 ;  /* 0x000000101d1d7221 */ /* 0x010fc80000000000 */
[----:B------:R-:W-:-:S04]  /*1f70*/  FADD R29, R29, R22 ;  /* 0x000000161d1d7221 */ /* 0x000fc80000000000 */
[----:B------:R-:W-:Y:S01]  /*1f80*/  FADD R23, R29, R24 ;  /* 0x000000181d177221 */ /* 0x000fe20000000000 */
[----:B------:R-:W-:Y:S06]  /*1f90*/  @P0 BRA `(.L_x_318) ;  /* 0xfffffff800f00947 */ /* 0x000fec000383ffff */
[----:B------:R-:W-:Y:S05]  /*1fa0*/  BSYNC.RECONVERGENT B3 ;  /* 0x0000000000037941 */ /* 0x000fea0003800200 */
.L_x_317:
[----:B------:R-:W-:-:S07]  /*1fb0*/  IADD3 R16, PT, PT, R11, -0x1000, RZ ;  /* 0xfffff0000b107810 */ /* 0x000fce0007ffe0ff */
.L_x_316:
[----:B------:R-:W-:Y:S05]  /*1fc0*/  BSYNC.RECONVERGENT B2 ;  /* 0x0000000000027941 */ /* 0x000fea0003800200 */
.L_x_315:
        /* <DEDUP_REMOVED lines=17> */
[--C-:B------:R-:W-:Y:S01]  /*20e0*/  IMAD.WIDE.U32 R10, R11, 0x4, R4.reuse ;  /* 0x000000040b0a7825 */ /* 0x100fe200078e0004 */
[----:B------:R-:W-:Y:S01]  /*20f0*/  IADD3 R25, PT, PT, R7, 0xa00, RZ ;  /* 0x00000a0007197810 */ /* 0x000fe20007ffe0ff */
[----:B------:R-:W4:Y:S02]  /*2100*/  LDG.E R18, desc[UR6][R18.64] ;  /* 0x0000000612127981 */ /* 0x000f24000c1e1900 */
[--C-:B------:R-:W-:Y:S01]  /*2110*/  IMAD.WIDE.U32 R12, R13, 0x4, R4.reuse ;  /* 0x000000040d0c7825 */ /* 0x100fe200078e0004 */
[----:B------:R-:W-:Y:S01]  /*2120*/  IADD3 R27, PT, PT, R7, 0xc00, RZ ;  /* 0x00000c00071b7810 */ /* 0x000fe20007ffe0ff */
[----:B------:R-:W5:Y:S02]  /*2130*/  LDG.E R10, desc[UR6][R10.64] ;  /* 0x000000060a0a7981 */ /* 0x000f64000c1e1900 */
[--C-:B0-----:R-:W-:Y:S01]  /*2140*/  IMAD.WIDE.U32 R14, R25, 0x4, R4.reuse ;  /* 0x00000004190e7825 */ /* 0x101fe200078e0004 */
[----:B------:R-:W-:Y:S01]  /*2150*/  IADD3 R25, PT, PT, R7, 0xe00, RZ ;  /* 0x00000e0007197810 */ /* 0x000fe20007ffe0ff */
[----:B------:R-:W5:Y:S02]  /*2160*/  LDG.E R12, desc[UR6][R12.64] ;  /* 0x000000060c0c7981 */ /* 0x000f64000c1e1900 */
[----:B-1----:R-:W-:-:S02]  /*2170*/  IMAD.WIDE.U32 R20, R27, 0x4, R4 ;  /* 0x000000041b147825 */ /* 0x002fc400078e0004 */
[----:B------:R-:W5:Y:S02]  /*2180*/  LDG.E R15, desc[UR6][R14.64] ;  /* 0x000000060e0f7981 */ /* 0x000f64000c1e1900 */
[----:B------:R-:W-:Y:S02]  /*2190*/  IMAD.WIDE.U32 R24, R25, 0x4, R4 ;  /* 0x0000000419187825 */ /* 0x000fe400078e0004 */
        /* <DEDUP_REMOVED lines=11> */
.L_x_320:
[----:B------:R-:W-:Y:S05]  /*2250*/  BSYNC.RECONVERGENT B2 ;  /* 0x0000000000027941 */ /* 0x000fea0003800200 */
.L_x_319:
        /* <DEDUP_REMOVED lines=18> */
[----:B--2---:R-:W-:-:S04]  /*2380*/  FADD R23, R23, R6 ;  /* 0x0000000617177221 */ /* 0x004fc80000000000 */
[----:B---3--:R-:W-:-:S04]  /*2390*/  FADD R23, R23, R8 ;  /* 0x0000000817177221 */ /* 0x008fc80000000000 */
[----:B----4-:R-:W-:-:S04]  /*23a0*/  FADD R23, R23, R10 ;  /* 0x0000000a17177221 */ /* 0x010fc80000000000 */
[----:B-----5:R-:W-:-:S07]  /*23b0*/  FADD R23, R23, R12 ;  /* 0x0000000c17177221 */ /* 0x020fce0000000000 */
.L_x_322:
[----:B------:R-:W-:Y:S05]  /*23c0*/  BSYNC.RECONVERGENT B2 ;  /* 0x0000000000027941 */ /* 0x000fea0003800200 */
.L_x_321:
[----:B------:R-:W-:Y:S05]  /*23d0*/  @!P1 BRA `(.L_x_314) ;  /* 0x0000000000309947 */ /* 0x000fea0003800000 */
[----:B------:R-:W-:Y:S02]  /*23e0*/  LOP3.LUT R2, R2, 0xffff, RZ, 0xc0, !PT ;  /* 0x0000ffff02027812 */ /* 0x000fe400078ec0ff */
[----:B------:R-:W-:Y:S02]  /*23f0*/  IADD3 R9, PT, PT, R16, R0, RZ ;  /* 0x0000000010097210 */ /* 0x000fe40007ffe0ff */
[----:B------:R-:W-:-:S04]  /*2400*/  LEA.HI R2, R2, 0x1, RZ, 0x17 ;  /* 0x0000000102027811 */ /* 0x000fc800078fb8ff */
[----:B------:R-:W-:-:S04]  /*2410*/  LOP3.LUT R2, R2, 0x3, RZ, 0xc0, !PT ;  /* 0x0000000302027812 */ /* 0x000fc800078ec0ff */
[----:B------:R-:W-:-:S07]  /*2420*/  IADD3 R2, PT, PT, -R2, RZ, RZ ;  /* 0x000000ff02027210 */ /* 0x000fce0007ffe1ff */
.L_x_323:
[----:B------:R-:W-:-:S06]  /*2430*/  IMAD.WIDE.U32 R6, R9, 0x4, R4 ;  /* 0x0000000409067825 */ /* 0x000fcc00078e0004 */
[----:B------:R-:W2:Y:S01]  /*2440*/  LDG.E R6, desc[UR6][R6.64] ;  /* 0x0000000606067981 */ /* 0x000ea2000c1e1900 */
[----:B------:R-:W-:Y:S02]  /*2450*/  IADD3 R2, PT, PT, R2, 0x1, RZ ;  /* 0x0000000102027810 */ /* 0x000fe40007ffe0ff */
[----:B------:R-:W-:Y:S02]  /*2460*/  IADD3 R9, PT, PT, R9, 0x200, RZ ;  /* 0x0000020009097810 */ /* 0x000fe40007ffe0ff */
[----:B------:R-:W-:Y:S01]  /*2470*/  ISETP.NE.AND P0, PT, R2, RZ, PT ;  /* 0x000000ff0200720c */ /* 0x000fe20003f05270 */
[----:B--2---:R-:W-:-:S12]  /*2480*/  FADD R23, R6, R23 ;  /* 0x0000001706177221 */ /* 0x004fd80000000000 */
[----:B------:R-:W-:Y:S05]  /*2490*/  @P0 BRA `(.L_x_323) ;  /* 0xfffffffc00e40947 */ /* 0x000fea000383ffff */
.L_x_314:
[----:B------:R-:W-:Y:S05]  /*24a0*/  BSYNC.RECONVERGENT B1 ;  /* 0x0000000000017941 */ /* 0x000fea0003800200 */
.L_x_311:
        /* <DEDUP_REMOVED lines=33> */
[----:B------:R-:W1:Y:S04]  /*26c0*/  LDS.128 R8, [UR4+0x20] ;  /* 0x00002004ff087984 */ /* 0x000e680008000c00 */
[----:B--2---:R-:W2:Y:S04]  /*26d0*/  LDS.128 R4, [UR4+0x30] ;  /* 0x00003004ff047984 */ /* 0x004ea80008000c00 */
        /* <DEDUP_REMOVED lines=16> */
.L_x_310:
[----:B------:R-:W-:Y:S05]  /*27e0*/  BSYNC.RECONVERGENT B0 ;  /* 0x0000000000007941 */ /* 0x000fea0003800200 */
.L_x_294:
[----:B------:R-:W-:Y:S05]  /*27f0*/  @P0 EXIT ;  /* 0x000000000000094d */ /* 0x000fea0003800000 */
[----:B012---:R-:W0:Y:S02]  /*2800*/  LDC.64 R4, c[0x0][0x388] ;  /* 0x0000e200ff047b82 */ /* 0x007e240000000a00 */
[----:B0-----:R-:W-:-:S05]  /*2810*/  IMAD.WIDE.U32 R2, R3, 0x4, R4 ;  /* 0x0000000403027825 */ /* 0x001fca00078e0004 */
[----:B------:R-:W-:Y:S01]  /*2820*/  STG.E desc[UR6][R2.64], R20 ;  /* 0x0000001402007986 */ /* 0x000fe2000c101906 */
[----:B------:R-:W-:Y:S05]  /*2830*/  EXIT ;  /* 0x000000000000794d */ /* 0x000fea0003800000 */
.L_x_324:
        /* <DEDUP_REMOVED lines=12> */
.L_x_366:


//--------------------- .text._ZN3cub18CUB_300001_SM_10006detail6reduce28DeviceReduceSingleTileKernelINS2_10policy_hubIfjN4cuda3std3__44plusIfEEE10Policy1000EN6thrust24THRUST_300001_SM_1000_NS10device_ptrIKfEEPfjS9_ffNS7_10__identityEEEvT0_T1_T2_T3_T4_T6_ --------------------------
	.section	.text._ZN3cub18CUB_300001_SM_10006detail6reduce28DeviceReduceSingleTileKernelINS2_10policy_hubIfjN4cuda3std3__44plusIfEEE10Policy1000EN6thrust24THRUST_300001_SM_1000_NS10device_ptrIKfEEPfjS9_ffNS7_10__identityEEEvT0_T1_T2_T3_T4_T6_,"ax",@progbits
	.align	128
        .global         _ZN3cub18CUB_300001_SM_10006detail6reduce28DeviceReduceSingleTileKernelINS2_10policy_hubIfjN4cuda3std3__44plusIfEEE10Policy1000EN6thrust24THRUST_300001_SM_1000_NS10device_ptrIKfEEPfjS9_ffNS7_10__identityEEEvT0_T1_T2_T3_T4_T6_
        .type           _ZN3cub18CUB_300001_SM_10006detail6reduce28DeviceReduceSingleTileKernelINS2_10policy_hubIfjN4cuda3std3__44plusIfEEE10Policy1000EN6thrust24THRUST_300001_SM_1000_NS10device_ptrIKfEEPfjS9_ffNS7_10__identityEEEvT0_T1_T2_T3_T4_T6_,@function
        .size           _ZN3cub18CUB_300001_SM_10006detail6reduce28DeviceReduceSingleTileKernelINS2_10policy_hubIfjN4cuda3std3__44plusIfEEE10Policy1000EN6thrust24THRUST_300001_SM_1000_NS10device_ptrIKfEEPfjS9_ffNS7_10__identityEEEvT0_T1_T2_T3_T4_T6_,(.L_x_367 - _ZN3cub18CUB_300001_SM_10006detail6reduce28DeviceReduceSingleTileKernelINS2_10policy_hubIfjN4cuda3std3__44plusIfEEE10Policy1000EN6thrust24THRUST_300001_SM_1000_NS10device_ptrIKfEEPfjS9_ffNS7_10__identityEEEvT0_T1_T2_T3_T4_T6_)
        .other          _ZN3cub18CUB_300001_SM_10006detail6reduce28DeviceReduceSingleTileKernelINS2_10policy_hubIfjN4cuda3std3__44plusIfEEE10Policy1000EN6thrust24THRUST_300001_SM_1000_NS10device_ptrIKfEEPfjS9_ffNS7_10__identityEEEvT0_T1_T2_T3_T4_T6_,@"STO_CUDA_ENTRY STV_DEFAULT"
_ZN3cub18CUB_300001_SM_10006detail6reduce28DeviceReduceSingleTileKernelINS2_10policy_hubIfjN4cuda3std3__44plusIfEEE10Policy1000EN6thrust24THRUST_300001_SM_1000_NS10device_ptrIKfEEPfjS9_ffNS7_10__identityEEEvT0_T1_T2_T3_T4_T6_:
.text._ZN3cub18CUB_300001_SM_10006detail6reduce28DeviceReduceSingleTileKernelINS2_10policy_hubIfjN4cuda3std3__44plusIfEEE10Policy1000EN6thrust24THRUST_300001_SM_1000_NS10device_ptrIKfEEPfjS9_ffNS7_10__identityEEEvT0_T1_T2_T3_T4_T6_:
        /* <DEDUP_REMOVED lines=13> */
.L_x_325:
[----:B------:R-:W-:Y:S01]  /*00d0*/  ISETP.GT.U32.AND P0, PT, R4, 0x1fff, PT ;  /* 0x00001fff0400780c */ /* 0x000fe20003f04070 */
[----:B------:R-:W-:-:S12]  /*00e0*/  BSSY.RECONVERGENT B0, `(.L_x_326) ;  /* 0x000022c000007945 */ /* 0x000fd80003800200 */
[----:B------:R-:W-:Y:S05]  /*00f0*/  @P0 BRA `(.L_x_327) ;  /* 0x0000001000000947 */ /* 0x000fea0003800000 */
[----:B------:R-:W0:Y:S01]  /*0100*/  S2R R5, SR_TID.X ;  /* 0x0000000000057919 */ /* 0x000e220000002100 */
[----:B------:R-:W-:Y:S01]  /*0110*/  BSSY.RECONVERGENT B1, `(.L_x_328) ;  /* 0x0000009000017945 */ /* 0x000fe20003800200 */
[----:B------:R-:W-:Y:S01]  /*0120*/  HFMA2 R0, -RZ, RZ, 0, 0 ;  /* 0x00000000ff007431 */ /* 0x000fe200000001ff */
[----:B0-----:R-:W-:Y:S02]  /*0130*/  ISETP.GE.U32.AND P0, PT, R5, R4, PT ;  /* 0x000000040500720c */ /* 0x001fe40003f06070 */
[----:B------:R-:W-:-:S11]  /*0140*/  MOV R7, R5 ;  /* 0x0000000500077202 */ /* 0x000fd60000000f00 */
[----:B------:R-:W-:Y:S05]  /*0150*/  @P0 BRA `(.L_x_329) ;  /* 0x0000000000100947 */ /* 0x000fea0003800000 */
[----:B------:R-:W0:Y:S02]  /*0160*/  LDC.64 R2, c[0x0][0x380] ;  /* 0x0000e000ff027b82 */ /* 0x000e240000000a00 */
[----:B0-----:R-:W-:-:S05]  /*0170*/  IMAD.WIDE.U32 R2, R5, 0x4, R2 ;  /* 0x0000000405027825 */ /* 0x001fca00078e0002 */
[----:B------:R0:W5:Y:S01]  /*0180*/  LDG.E R0, desc[UR6][R2.64] ;  /* 0x0000000602007981 */ /* 0x000162000c1e1900 */
[----:B------:R-:W-:-:S07]  /*0190*/  IADD3 R7, PT, PT, R5, 0x200, RZ ;  /* 0x0000020005077810 */ /* 0x000fce0007ffe0ff */
.L_x_329:
[----:B------:R-:W-:Y:S05]  /*01a0*/  BSYNC.RECONVERGENT B1 ;  /* 0x0000000000017941 */ /* 0x000fea0003800200 */
.L_x_328:
[----:B------:R-:W-:Y:S01]  /*01b0*/  ISETP.GE.U32.AND P0, PT, R7, R4, PT ;  /* 0x000000040700720c */ /* 0x000fe20003f06070 */
[----:B------:R-:W-:-:S12]  /*01c0*/  BSSY.RECONVERGENT B1, `(.L_x_330) ;  /* 0x0000070000017945 */ /* 0x000fd80003800200 */
[----:B------:R-:W-:Y:S05]  /*01d0*/  @P0 BRA `(.L_x_331) ;  /* 0x0000000400b80947 */ /* 0x000fea0003800000 */
[----:B0-----:R-:W-:Y:S01]  /*01e0*/  LOP3.LUT R3, RZ, R7, RZ, 0x33, !PT ;  /* 0x00000007ff037212 */ /* 0x001fe200078e33ff */
        /* <DEDUP_REMOVED lines=13> */
.L_x_334:
        /* <DEDUP_REMOVED lines=19> */
[----:B0-----:R-:W-:-:S04]  /*03f0*/  IADD3 R2, P2, PT, R2, 0x8000, RZ ;  /* 0x0000800002027810 */ /* 0x001fc80007f5e0ff */
[----:B------:R-:W-:Y:S01]  /*0400*/  IADD3.X R3, PT, PT, RZ, R3, RZ, P2, !PT ;  /* 0x00000003ff037210 */ /* 0x000fe200017fe4ff */
        /* <DEDUP_REMOVED lines=17> */
.L_x_333:
[----:B------:R-:W-:Y:S05]  /*0520*/  BSYNC.RECONVERGENT B2 ;  /* 0x0000000000027941 */ /* 0x000fea0003800200 */
.L_x_332:
[----:B------:R-:W-:Y:S05]  /*0530*/  @!P1 BRA `(.L_x_331) ;  /* 0x0000000000e09947 */ /* 0x000fea0003800000 */
[----:B------:R-:W-:Y:S01]  /*0540*/  ISETP.GE.U32.AND P0, PT, R22, 0x8, PT ;  /* 0x000000081600780c */ /* 0x000fe20003f06070 */
[----:B------:R-:W-:Y:S01]  /*0550*/  BSSY.RECONVERGENT B2, `(.L_x_335) ;  /* 0x0000017000027945 */ /* 0x000fe20003800200 */
[----:B------:R-:W-:-:S04]  /*0560*/  LOP3.LUT R10, R6, 0x7, RZ, 0xc0, !PT ;  /* 0x00000007060a7812 */ /* 0x000fc800078ec0ff */
[----:B------:R-:W-:-:S07]  /*0570*/  ISETP.NE.AND P1, PT, R10, RZ, PT ;  /* 0x000000ff0a00720c */ /* 0x000fce0003f25270 */
[----:B------:R-:W-:Y:S06]  /*0580*/  @!P0 BRA `(.L_x_336) ;  /* 0x00000000004c8947 */ /* 0x000fec0003800000 */
[----:B------:R-:W0:Y:S02]  /*0590*/  LDC.64 R2, c[0x0][0x380] ;  /* 0x0000e000ff027b82 */ /* 0x000e240000000a00 */
[----:B0-----:R-:W-:-:S05]  /*05a0*/  IMAD.WIDE.U32 R2, R7, 0x4, R2 ;  /* 0x0000000407027825 */ /* 0x001fca00078e0002 */
        /* <DEDUP_REMOVED lines=17> */
.L_x_336:
[----:B------:R-:W-:Y:S05]  /*06c0*/  BSYNC.RECONVERGENT B2 ;  /* 0x0000000000027941 */ /* 0x000fea0003800200 */
.L_x_335:
        /* <DEDUP_REMOVED lines=17> */
.L_x_338:
[----:B------:R-:W-:Y:S05]  /*07e0*/  BSYNC.RECONVERGENT B2 ;  /* 0x0000000000027941 */ /* 0x000fea0003800200 */
.L_x_337:
[----:B------:R-:W-:Y:S05]  /*07f0*/  @!P1 BRA `(.L_x_331) ;  /* 0x0000000000309947 */ /* 0x000fea0003800000 */
[----:B------:R-:W0:Y:S01]  /*0800*/  LDC.64 R2, c[0x0][0x380] ;  /* 0x0000e000ff027b82 */ /* 0x000e220000000a00 */
[----:B------:R-:W-:Y:S01]  /*0810*/  IADD3 R6, PT, PT, -R6, RZ, RZ ;  /* 0x000000ff06067210 */ /* 0x000fe20007ffe1ff */
[----:B0-----:R-:W-:-:S05]  /*0820*/  IMAD.WIDE.U32 R2, R7, 0x4, R2 ;  /* 0x0000000407027825 */ /* 0x001fca00078e0002 */
[----:B------:R-:W-:-:S07]  /*0830*/  MOV R7, R3 ;  /* 0x0000000300077202 */ /* 0x000fce0000000f00 */
.L_x_339:
[----:B------:R-:W-:-:S06]  /*0840*/  MOV R3, R7 ;  /* 0x0000000700037202 */ /* 0x000fcc0000000f00 */
[----:B------:R0:W2:Y:S01]  /*0850*/  LDG.E R3, desc[UR6][R2.64] ;  /* 0x0000000602037981 */ /* 0x0000a2000c1e1900 */
[----:B------:R-:W-:-:S04]  /*0860*/  IADD3 R6, PT, PT, R6, 0x1, RZ ;  /* 0x0000000106067810 */ /* 0x000fc80007ffe0ff */
[----:B------:R-:W-:Y:S02]  /*0870*/  ISETP.NE.AND P0, PT, R6, RZ, PT ;  /* 0x000000ff0600720c */ /* 0x000fe40003f05270 */
[----:B0-----:R-:W-:-:S04]  /*0880*/  IADD3 R2, P1, PT, R2, 0x800, RZ ;  /* 0x0000080002027810 */ /* 0x001fc80007f3e0ff */
[----:B------:R-:W-:Y:S01]  /*0890*/  IADD3.X R7, PT, PT, RZ, R7, RZ, P1, !PT ;  /* 0x00000007ff077210 */ /* 0x000fe20000ffe4ff */
[----:B--2--5:R-:W-:-:S06]  /*08a0*/  FADD R0, R3, R0 ;  /* 0x0000000003007221 */ /* 0x024fcc0000000000 */
[----:B------:R-:W-:Y:S05]  /*08b0*/  @P0 BRA `(.L_x_339) ;  /* 0xfffffffc00e00947 */ /* 0x000fea000383ffff */
.L_x_331:
[----:B------:R-:W-:Y:S05]  /*08c0*/  BSYNC.RECONVERGENT B1 ;  /* 0x0000000000017941 */ /* 0x000fea0003800200 */
.L_x_330:
[----:B------:R-:W-:Y:S02]  /*08d0*/  ISETP.GE.U32.AND P0, PT, R4, 0x200, PT ;  /* 0x000002000400780c */ /* 0x000fe40003f06070 */
        /* <DEDUP_REMOVED lines=54> */
.L_x_340:
[----:B------:R-:W1:Y:S01]  /*0c40*/  S2R R6, SR_LANEID ;  /* 0x0000000000067919 */ /* 0x000e620000000000 */
[----:B------:R-:W-:-:S04]  /*0c50*/  LOP3.LUT R0, R5, 0x3e0, RZ, 0xc0, !PT ;  /* 0x000003e005007812 */ /* 0x000fc800078ec0ff */
[----:B0-----:R-:W-:Y:S02]  /*0c60*/  IADD3 R3, PT, PT, R0, 0x20, RZ ;  /* 0x0000002000037810 */ /* 0x001fe40007ffe0ff */
[----:B------:R-:W-:Y:S02]  /*0c70*/  LOP3.LUT R7, RZ, R0, RZ, 0x33, !PT ;  /* 0x00000000ff077212 */ /* 0x000fe400078e33ff */
[-C--:B------:R-:W-:Y:S02]  /*0c80*/  ISETP.GT.U32.AND P0, PT, R3, R4.reuse, PT ;  /* 0x000000040300720c */ /* 0x080fe40003f04070 */
        /* <DEDUP_REMOVED lines=71> */
.L_x_327:
[----:B------:R-:W0:Y:S01]  /*1100*/  S2R R0, SR_TID.X ;  /* 0x0000000000007919 */ /* 0x000e220000002100 */
[----:B------:R-:W1:Y:S02]  /*1110*/  LDCU.64 UR4, c[0x0][0x380] ;  /* 0x00007000ff0477ac */ /* 0x000e640008000a00 */
[----:B-1----:R-:W-:Y:S02]  /*1120*/  MOV R12, UR4 ;  /* 0x00000004000c7c02 */ /* 0x002fe40008000f00 */
[----:B------:R-:W-:-:S03]  /*1130*/  MOV R13, UR5 ;  /* 0x00000005000d7c02 */ /* 0x000fc60008000f00 */
        /* <DEDUP_REMOVED lines=17> */
[----:B------:R-:W-:Y:S01]  /*1250*/  UMOV UR4, 0x2000 ;  /* 0x0000200000047882 */ /* 0x000fe20000000000 */
[----:B--2---:R-:W-:Y:S01]  /*1260*/  FADD R20, R20, R21 ;  /* 0x0000001514147221 */ /* 0x004fe20000000000 */
[----:B------:R-:W-:-:S04]  /*1270*/  IADD3 R21, PT, PT, R4, -0x2000, RZ ;  /* 0xffffe00004157810 */ /* 0x000fc80007ffe0ff */
[----:B------:R-:W-:Y:S01]  /*1280*/  ISETP.GE.U32.AND P0, PT, R21, 0x2000, PT ;  /* 0x000020001500780c */ /* 0x000fe20003f06070 */
[----:B---3--:R-:W-:Y:S01]  /*1290*/  FADD R6, R6, R7 ;  /* 0x0000000706067221 */ /* 0x008fe20000000000 */
[----:B----4-:R-:W-:-:S04]  /*12a0*/  FADD R9, R8, R9 ;  /* 0x0000000908097221 */ /* 0x010fc80000000000 */
[----:B------:R-:W-:Y:S01]  /*12b0*/  FADD R6, R6, R9 ;  /* 0x0000000906067221 */ /* 0x000fe20000000000 */
[----:B-----5:R-:W-:Y:S01]  /*12c0*/  FADD R10, R10, R11 ;  /* 0x0000000b0a0a7221 */ /* 0x020fe20000000000 */
[----:B------:R-:W-:-:S04]  /*12d0*/  FADD R15, R14, R15 ;  /* 0x0000000f0e0f7221 */ /* 0x000fc80000000000 */
[----:B------:R-:W-:Y:S01]  /*12e0*/  FADD R15, R10, R15 ;  /* 0x0000000f0a0f7221 */ /* 0x000fe20000000000 */
[----:B------:R-:W-:Y:S01]  /*12f0*/  FADD R16, R16, R17 ;  /* 0x0000001110107221 */ /* 0x000fe20000000000 */
[----:B------:R-:W-:-:S04]  /*1300*/  FADD R19, R18, R19 ;  /* 0x0000001312137221 */ /* 0x000fc80000000000 */
[----:B------:R-:W-:Y:S01]  /*1310*/  FADD R16, R16, R19 ;  /* 0x0000001310107221 */ /* 0x000fe20000000000 */
[----:B------:R-:W-:-:S04]  /*1320*/  FADD R5, R5, R22 ;  /* 0x0000001605057221 */ /* 0x000fc80000000000 */
[----:B------:R-:W-:Y:S01]  /*1330*/  FADD R5, R20, R5 ;  /* 0x0000000514057221 */ /* 0x000fe20000000000 */
[----:B------:R-:W-:-:S03]  /*1340*/  FADD R6, R6, R15 ;  /* 0x0000000f06067221 */ /* 0x000fc60000000000 */
[----:B------:R-:W-:-:S04]  /*1350*/  FADD R5, R16, R5 ;  /* 0x0000000510057221 */ /* 0x000fc80000000000 */
[----:B------:R-:W-:Y:S01]  /*1360*/  FADD R5, R6, R5 ;  /* 0x0000000506057221 */ /* 0x000fe20000000000 */
[----:B------:R-:W-:Y:S06]  /*1370*/  @!P0 BRA `(.L_x_342) ;  /* 0x0000000000ac8947 */ /* 0x000fec0003800000 */
[----:B------:R-:W0:Y:S01]  /*1380*/  LDC R4, c[0x0][0x390] ;  /* 0x0000e400ff047b82 */ /* 0x000e220000000800 */
[----:B------:R-:W-:-:S07]  /*1390*/  UMOV UR4, 0x2000 ;  /* 0x0000200000047882 */ /* 0x000fce0000000000 */
[----:B------:R-:W1:Y:S02]  /*13a0*/  LDC.64 R12, c[0x0][0x380] ;  /* 0x0000e000ff0c7b82 */ /* 0x000e640000000a00 */
.L_x_344:
[----:B------:R-:W-:-:S05]  /*13b0*/  IADD3 R3, PT, PT, R0, UR4, RZ ;  /* 0x0000000400037c10 */ /* 0x000fca000fffe0ff */
        /* <DEDUP_REMOVED lines=17> */
[----:B0-----:R-:W-:-:S04]  /*14d0*/  IADD3 R2, PT, PT, R4, -UR4, RZ ;  /* 0x8000000404027c10 */ /* 0x001fc8000fffe0ff */
        /* <DEDUP_REMOVED lines=18> */
[----:B------:R-:W-:-:S06]  /*1600*/  UIADD3 UR4, UPT, UPT, UR4, 0x2000, URZ ;  /* 0x0000200004047890 */ /* 0x000fcc000fffe0ff */
[----:B------:R-:W-:-:S13]  /*1610*/  ISETP.LT.U32.AND P0, PT, R21, UR4, PT ;  /* 0x0000000415007c0c */ /* 0x000fda000bf01070 */
[----:B------:R-:W-:Y:S05]  /*1620*/  @!P0 BRA `(.L_x_344) ;  /* 0xfffffffc00608947 */ /* 0x000fea000383ffff */
.L_x_342:
        /* <DEDUP_REMOVED lines=18> */
.L_x_349:
[C---:B------:R-:W-:Y:S01]  /*1750*/  IADD3 R19, PT, PT, R2.reuse, 0x200, RZ ;  /* 0x0000020002137810 */ /* 0x040fe20007ffe0ff */
[C---:B------:R-:W-:Y:S01]  /*1760*/  IMAD.WIDE.U32 R14, R2.reuse, 0x4, R12 ;  /* 0x00000004020e7825 */ /* 0x040fe200078e000c */
        /* <DEDUP_REMOVED lines=12> */
[C---:B------:R-:W-:Y:S01]  /*1830*/  IADD3 R23, PT, PT, R2.reuse, 0xc00, RZ ;  /* 0x00000c0002177810 */ /* 0x040fe20007ffe0ff */
[--C-:B------:R-:W-:Y:S02]  /*1840*/  IMAD.WIDE.U32 R28, R29, 0x4, R12.reuse ;  /* 0x000000041d1c7825 */ /* 0x100fe400078e000c */
[----:B------:R-:W5:Y:S01]  /*1850*/  LDG.E R26, desc[UR6][R16.64] ;  /* 0x00000006101a7981 */ /* 0x000f62000c1e1900 */
[C---:B------:R-:W-:Y:S01]  /*1860*/  IADD3 R22, PT, PT, R2.reuse, 0xe00, RZ ;  /* 0x00000e0002167810 */ /* 0x040fe20007ffe0ff */
[--C-:B0-----:R-:W-:Y:S02]  /*1870*/  IMAD.WIDE.U32 R14, R23, 0x4, R12.reuse ;  /* 0x00000004170e7825 */ /* 0x101fe400078e000c */
[----:B------:R0:W5:Y:S01]  /*1880*/  LDG.E R25, desc[UR6][R28.64] ;  /* 0x000000061c197981 */ /* 0x000162000c1e1900 */
[----:B------:R-:W-:Y:S01]  /*1890*/  IADD3 R23, PT, PT, R2, 0x1000, RZ ;  /* 0x0000100002177810 */ /* 0x000fe20007ffe0ff */
[----:B-1----:R-:W-:-:S02]  /*18a0*/  IMAD.WIDE.U32 R18, R22, 0x4, R12 ;  /* 0x0000000416127825 */ /* 0x002fc400078e000c */
[----:B------:R1:W5:Y:S01]  /*18b0*/  LDG.E R24, desc[UR6][R14.64] ;  /* 0x000000060e187981 */ /* 0x000362000c1e1900 */
[C---:B----4-:R-:W-:Y:S01]  /*18c0*/  IADD3 R11, PT, PT, R2.reuse, 0x1200, RZ ;  /* 0x00001200020b7810 */ /* 0x050fe20007ffe0ff */
[--C-:B------:R-:W-:Y:S02]  /*18d0*/  IMAD.WIDE.U32 R20, R23, 0x4, R12.reuse ;  /* 0x0000000417147825 */ /* 0x100fe400078e000c */
[----:B------:R4:W5:Y:S01]  /*18e0*/  LDG.E R23, desc[UR6][R18.64] ;  /* 0x0000000612177981 */ /* 0x000962000c1e1900 */
[C---:B0-----:R-:W-:Y:S01]  /*18f0*/  IADD3 R29, PT, PT, R2.reuse, 0x1400, RZ ;  /* 0x00001400021d7810 */ /* 0x041fe20007ffe0ff */
[--C-:B------:R-:W-:Y:S02]  /*1900*/  IMAD.WIDE.U32 R16, R11, 0x4, R12.reuse ;  /* 0x000000040b107825 */ /* 0x100fe400078e000c */
[----:B------:R-:W5:Y:S01]  /*1910*/  LDG.E R22, desc[UR6][R20.64] ;  /* 0x0000000614167981 */ /* 0x000f62000c1e1900 */
[----:B-1----:R-:W-:Y:S01]  /*1920*/  IADD3 R15, PT, PT, R2, 0x1600, RZ ;  /* 0x00001600020f7810 */ /* 0x002fe20007ffe0ff */
[----:B------:R-:W-:-:S02]  /*1930*/  IMAD.WIDE.U32 R28, R29, 0x4, R12 ;  /* 0x000000041d1c7825 */ /* 0x000fc400078e000c */
[----:B------:R0:W5:Y:S01]  /*1940*/  LDG.E R11, desc[UR6][R16.64] ;  /* 0x00000006100b7981 */ /* 0x000162000c1e1900 */
[C---:B----4-:R-:W-:Y:S01]  /*1950*/  IADD3 R19, PT, PT, R2.reuse, 0x1800, RZ ;  /* 0x0000180002137810 */ /* 0x050fe20007ffe0ff */
[--C-:B------:R-:W-:Y:S02]  /*1960*/  IMAD.WIDE.U32 R14, R15, 0x4, R12.reuse ;  /* 0x000000040f0e7825 */ /* 0x100fe400078e000c */
[----:B------:R-:W4:Y:S02]  /*1970*/  LDG.E R28, desc[UR6][R28.64] ;  /* 0x000000061c1c7981 */ /* 0x000f24000c1e1900 */
[----:B------:R-:W-:Y:S01]  /*1980*/  IMAD.WIDE.U32 R18, R19, 0x4, R12 ;  /* 0x0000000413127825 */ /* 0x000fe200078e000c */
[C---:B0-----:R-:W-:Y:S02]  /*1990*/  IADD3 R17, PT, PT, R2.reuse, 0x1a00, RZ ;  /* 0x00001a0002117810 */ /* 0x041fe40007ffe0ff */
[----:B------:R-:W-:-:S03]  /*19a0*/  IADD3 R21, PT, PT, R2, 0x1c00, RZ ;  /* 0x00001c0002157810 */ /* 0x000fc60007ffe0ff */
[----:B------:R-:W4:Y:S04]  /*19b0*/  LDG.E R18, desc[UR6][R18.64] ;  /* 0x0000000612127981 */ /* 0x000f28000c1e1900 */
[----:B------:R0:W4:Y:S01]  /*19c0*/  LDG.E R29, desc[UR6][R14.64] ;  /* 0x000000060e1d7981 */ /* 0x000122000c1e1900 */
[----:B------:R-:W-:Y:S01]  /*19d0*/  IADD3 R20, PT, PT, R2, 0x1e00, RZ ;  /* 0x00001e0002147810 */ /* 0x000fe20007ffe0ff */
[----:B0-----:R-:W-:-:S04]  /*19e0*/  IMAD.WIDE.U32 R14, R17, 0x4, R12 ;  /* 0x00000004110e7825 */ /* 0x001fc800078e000c */
[--C-:B------:R-:W-:Y:S02]  /*19f0*/  IMAD.WIDE.U32 R16, R21, 0x4, R12.reuse ;  /* 0x0000000415107825 */ /* 0x100fe400078e000c */
[----:B------:R-:W4:Y:S02]  /*1a00*/  LDG.E R14, desc[UR6][R14.64] ;  /* 0x000000060e0e7981 */ /* 0x000f24000c1e1900 */
[----:B------:R-:W-:Y:S02]  /*1a10*/  IMAD.WIDE.U32 R20, R20, 0x4, R12 ;  /* 0x0000000414147825 */ /* 0x000fe400078e000c */
[----:B------:R-:W4:Y:S04]  /*1a20*/  LDG.E R16, desc[UR6][R16.64] ;  /* 0x0000000610107981 */ /* 0x000f28000c1e1900 */
[----:B------:R-:W4:Y:S01]  /*1a30*/  LDG.E R20, desc[UR6][R20.64] ;  /* 0x0000000614147981 */ /* 0x000f22000c1e1900 */
[----:B------:R-:W-:-:S04]  /*1a40*/  IADD3 R7, PT, PT, R7, 0x10, RZ ;  /* 0x0000001007077810 */ /* 0x000fc80007ffe0ff */
[----:B------:R-:W-:Y:S02]  /*1a50*/  ISETP.NE.AND P0, PT, R7, RZ, PT ;  /* 0x000000ff0700720c */ /* 0x000fe40003f05270 */
[----:B------:R-:W-:Y:S02]  /*1a60*/  IADD3 R6, PT, PT, R6, 0x2000, RZ ;  /* 0x0000200006067810 */ /* 0x000fe40007ffe0ff */
[----:B------:R-:W-:Y:S01]  /*1a70*/  IADD3 R2, PT, PT, R2, 0x2000, RZ ;  /* 0x0000200002027810 */ /* 0x000fe20007ffe0ff */
[----:B--2---:R-:W-:-:S04]  /*1a80*/  FADD R8, R8, R5 ;  /* 0x0000000508087221 */ /* 0x004fc80000000000 */
[----:B---3--:R-:W-:-:S04]  /*1a90*/  FADD R9, R8, R9 ;  /* 0x0000000908097221 */ /* 0x008fc80000000000 */
        /* <DEDUP_REMOVED lines=8> */
[----:B----4-:R-:W-:-:S04]  /*1b20*/  FADD R28, R11, R28 ;  /* 0x0000001c0b1c7221 */ /* 0x010fc80000000000 */
[----:B------:R-:W-:-:S04]  /*1b30*/  FADD R29, R28, R29 ;  /* 0x0000001d1c1d7221 */ /* 0x000fc80000000000 */
[----:B------:R-:W-:-:S04]  /*1b40*/  FADD R29, R29, R18 ;  /* 0x000000121d1d7221 */ /* 0x000fc80000000000 */
[----:B------:R-:W-:-:S04]  /*1b50*/  FADD R29, R29, R14 ;  /* 0x0000000e1d1d7221 */ /* 0x000fc80000000000 */
[----:B------:R-:W-:-:S04]  /*1b60*/  FADD R29, R29, R16 ;  /* 0x000000101d1d7221 */ /* 0x000fc80000000000 */
[----:B------:R-:W-:Y:S01]  /*1b70*/  FADD R5, R29, R20 ;  /* 0x000000141d057221 */ /* 0x000fe20000000000 */
[----:B------:R-:W-:Y:S06]  /*1b80*/  @P0 BRA `(.L_x_349) ;  /* 0xfffffff800f00947 */ /* 0x000fec000383ffff */
[----:B------:R-:W-:Y:S05]  /*1b90*/  BSYNC.RECONVERGENT B3 ;  /* 0x0000000000037941 */ /* 0x000fea0003800200 */
.L_x_348:
[----:B------:R-:W-:-:S07]  /*1ba0*/  IADD3 R6, PT, PT, R6, -0x1000, RZ ;  /* 0xfffff00006067810 */ /* 0x000fce0007ffe0ff */
.L_x_347:
[----:B------:R-:W-:Y:S05]  /*1bb0*/  BSYNC.RECONVERGENT B2 ;  /* 0x0000000000027941 */ /* 0x000fea0003800200 */
.L_x_346:
        /* <DEDUP_REMOVED lines=40> */
.L_x_351:
[----:B------:R-:W-:Y:S05]  /*1e40*/  BSYNC.RECONVERGENT B2 ;  /* 0x0000000000027941 */ /* 0x000fea0003800200 */
.L_x_350:
        /* <DEDUP_REMOVED lines=23> */
.L_x_353:
[----:B------:R-:W-:Y:S05]  /*1fc0*/  BSYNC.RECONVERGENT B2 ;  /* 0x0000000000027941 */ /* 0x000fea0003800200 */
.L_x_352:
[----:B------:R-:W-:Y:S05]  /*1fd0*/  @!P1 BRA `(.L_x_345) ;  /* 0x0000000000249947 */ /* 0x000fea0003800000 */
[----:B------:R-:W-:Y:S02]  /*1fe0*/  IADD3 R7, PT, PT, R6, UR4, RZ ;  /* 0x0000000406077c10 */ /* 0x000fe4000fffe0ff */
[----:B------:R-:W-:-:S07]  /*1ff0*/  IADD3 R4, PT, PT, -R4, RZ, RZ ;  /* 0x000000ff04047210 */ /* 0x000fce0007ffe1ff */
.L_x_354:
[----:B------:R-:W-:-:S06]  /*2000*/  IMAD.WIDE.U32 R2, R7, 0x4, R12 ;  /* 0x0000000407027825 */ /* 0x000fcc00078e000c */
[----:B------:R-:W2:Y:S01]  /*2010*/  LDG.E R2, desc[UR6][R2.64] ;  /* 0x0000000602027981 */ /* 0x000ea2000c1e1900 */
[----:B------:R-:W-:Y:S02]  /*2020*/  IADD3 R4, PT, PT, R4, 0x1, RZ ;  /* 0x0000000104047810 */ /* 0x000fe40007ffe0ff */
[----:B------:R-:W-:Y:S02]  /*2030*/  IADD3 R7, PT, PT, R7, 0x200, RZ ;  /* 0x0000020007077810 */ /* 0x000fe40007ffe0ff */
[----:B------:R-:W-:Y:S01]  /*2040*/  ISETP.NE.AND P0, PT, R4, RZ, PT ;  /* 0x000000ff0400720c */ /* 0x000fe20003f05270 */
[----:B--2---:R-:W-:-:S12]  /*2050*/  FADD R5, R2, R5 ;  /* 0x0000000502057221 */ /* 0x004fd80000000000 */
[----:B------:R-:W-:Y:S05]  /*2060*/  @P0 BRA `(.L_x_354) ;  /* 0xfffffffc00e40947 */ /* 0x000fea000383ffff */
.L_x_345:
[----:B------:R-:W-:Y:S05]  /*2070*/  BSYNC.RECONVERGENT B1 ;  /* 0x0000000000017941 */ /* 0x000fea0003800200 */
.L_x_343:
        /* <DEDUP_REMOVED lines=33> */
[----:B------:R-:W3:Y:S04]  /*2290*/  LDS.128 R8, [UR4+0x30] ;  /* 0x00003004ff087984 */ /* 0x000ee80008000c00 */
[----:B------:R-:W4:Y:S01]  /*22a0*/  LDS.128 R16, [UR4+0x40] ;  /* 0x00004004ff107984 */ /* 0x000f220008000c00 */
[----:B0-----:R-:W-:-:S04]  /*22b0*/  FADD R5, R0, R5 ;  /* 0x0000000500057221 */ /* 0x001fc80000000000 */
        /* <DEDUP_REMOVED lines=13> */
[----:B------:R-:W-:-:S07]  /*2390*/  FADD R0, R18, R19 ;  /* 0x0000001312007221 */ /* 0x000fce0000000000 */
.L_x_341:
[----:B------:R-:W-:Y:S05]  /*23a0*/  BSYNC.RECONVERGENT B0 ;  /* 0x0000000000007941 */ /* 0x000fea0003800200 */
.L_x_326:
[----:B------:R-:W-:Y:S05]  /*23b0*/  @P0 EXIT ;  /* 0x000000000000094d */ /* 0x000fea0003800000 */
[----:B012---:R-:W0:Y:S01]  /*23c0*/  LDC.64 R2, c[0x0][0x388] ;  /* 0x0000e200ff027b82 */ /* 0x007e220000000a00 */
[----:B------:R-:W1:Y:S02]  /*23d0*/  LDCU UR4, c[0x0][0x398] ;  /* 0x00007300ff0477ac */ /* 0x000e640008000800 */
[----:B-1----:R-:W-:-:S05]  /*23e0*/  FADD R5, R0, UR4 ;  /* 0x0000000400057e21 */ /* 0x002fca0008000000 */
[----:B0-----:R-:W-:Y:S01]  /*23f0*/  STG.E desc[UR6][R2.64], R5 ;  /* 0x0000000502007986 */ /* 0x001fe2000c101906 */
[----:B------:R-:W-:Y:S05]  /*2400*/  EXIT ;  /* 0x000000000000794d */ /* 0x000fea0003800000 */
.L_x_355:
        /* <DEDUP_REMOVED lines=15> */
.L_x_367:


//--------------------- .text._ZN3cub18CUB_300001_SM_10006detail11EmptyKernelIvEEvv --------------------------
	.section	.text._ZN3cub18CUB_300001_SM_10006detail11EmptyKernelIvEEvv,"ax",@progbits
	.align	128
        .global         _ZN3cub18CUB_300001_SM_10006detail11EmptyKernelIvEEvv
        .type           _ZN3cub18CUB_300001_SM_10006detail11EmptyKernelIvEEvv,@function
        .size           _ZN3cub18CUB_300001_SM_10006detail11EmptyKernelIvEEvv,(.L_x_368 - _ZN3cub18CUB_300001_SM_10006detail11EmptyKernelIvEEvv)
        .other          _ZN3cub18CUB_300001_SM_10006detail11EmptyKernelIvEEvv,@"STO_CUDA_ENTRY STV_DEFAULT"
_ZN3cub18CUB_300001_SM_10006detail11EmptyKernelIvEEvv:
.text._ZN3cub18CUB_300001_SM_10006detail11EmptyKernelIvEEvv:
[----:B------:R-:W-:Y:S01]  /*0000*/  LDC R1, c[0x0][0x37c] ;  /* 0x0000df00ff017b82 */ /* 0x000fe20000000800 */
[----:B------:R-:W-:Y:S05]  /*0010*/  EXIT ;  /* 0x000000000000794d */ /* 0x000fea0003800000 */
.L_x_356:
        /* <DEDUP_REMOVED lines=14> */
.L_x_368:


//--------------------- .text._Z20instance_norm_kernelPKfPfffif --------------------------
	.section	.text._Z20instance_norm_kernelPKfPfffif,"ax",@progbits
	.align	128
        .global         _Z20instance_norm_kernelPKfPfffif
        .type           _Z20instance_norm_kernelPKfPfffif,@function
        .size           _Z20instance_norm_kernelPKfPfffif,(.L_x_369 - _Z20instance_norm_kernelPKfPfffif)
        .other          _Z20instance_norm_kernelPKfPfffif,@"STO_CUDA_ENTRY STV_DEFAULT"
_Z20instance_norm_kernelPKfPfffif:
.text._Z20instance_norm_kernelPKfPfffif:
[----:B------:R-:W-:Y:S01]  /*0000*/  LDC R1, c[0x0][0x37c] ;  /* 0x0000df00ff017b82 */ /* 0x000fe20000000800 */
[----:B------:R-:W0:Y:S07]  /*0010*/  S2R R0, SR_TID.X ;  /* 0x0000000000007919 */ /* 0x000e2e0000002100 */
[----:B------:R-:W0:Y:S01]  /*0020*/  S2UR UR4, SR_CTAID.X ;  /* 0x00000000000479c3 */ /* 0x000e220000002500 */
[----:B------:R-:W1:Y:S07]  /*0030*/  LDCU UR5, c[0x0][0x398] ;  /* 0x00007300ff0577ac */ /* 0x000e6e0008000800 */
[----:B------:R-:W0:Y:S02]  /*0040*/  LDC R7, c[0x0][0x360] ;  /* 0x0000d800ff077b82 */ /* 0x000e240000000800 */
[----:B0-----:R-:W-:-:S05]  /*0050*/  IMAD R7, R7, UR4, R0 ;  /* 0x0000000407077c24 */ /* 0x001fca000f8e0200 */
[----:B-1----:R-:W-:-:S13]  /*0060*/  ISETP.GE.AND P0, PT, R7, UR5, PT ;  /* 0x0000000507007c0c */ /* 0x002fda000bf06270 */
[----:B------:R-:W-:Y:S05]  /*0070*/  @P0 EXIT ;  /* 0x000000000000094d */ /* 0x000fea0003800000 */
[----:B------:R-:W0:Y:S01]  /*0080*/  LDC.64 R2, c[0x0][0x380] ;  /* 0x0000e000ff027b82 */ /* 0x000e220000000a00 */
[----:B------:R-:W1:Y:S01]  /*0090*/  LDCU.64 UR4, c[0x0][0x358] ;  /* 0x00006b00ff0477ac */ /* 0x000e620008000a00 */
[----:B------:R-:W2:Y:S06]  /*00a0*/  LDCU.64 UR6, c[0x0][0x390] ;  /* 0x00007200ff0677ac */ /* 0x000eac0008000a00 */
[----:B------:R-:W2:Y:S08]  /*00b0*/  LDC R0, c[0x0][0x39c] ;  /* 0x0000e700ff007b82 */ /* 0x000eb00000000800 */
[----:B------:R-:W3:Y:S01]  /*00c0*/  LDC.64 R4, c[0x0][0x388] ;  /* 0x0000e200ff047b82 */ /* 0x000ee20000000a00 */
[----:B0-----:R-:W-:-:S06]  /*00d0*/  IMAD.WIDE R2, R7, 0x4, R2 ;  /* 0x0000000407027825 */ /* 0x001fcc00078e0202 */
[----:B-1----:R-:W4:Y:S01]  /*00e0*/  LDG.E R2, desc[UR4][R2.64] ;  /* 0x0000000402027981 */ /* 0x002f22000c1e1900 */
[----:B--2---:R-:W-:-:S05]  /*00f0*/  FADD R0, R0, UR7 ;  /* 0x0000000700007e21 */ /* 0x004fca0008000000 */
[----:B------:R-:W-:Y:S01]  /*0100*/  FSETP.GEU.AND P0, PT, |R0|, 1.175494350822287508e-38, PT ;  /* 0x008000000000780b */ /* 0x000fe20003f0e200 */
[----:B---3--:R-:W-:-:S12]  /*0110*/  IMAD.WIDE R4, R7, 0x4, R4 ;  /* 0x0000000407047825 */ /* 0x008fd800078e0204 */
[----:B------:R-:W-:-:S04]  /*0120*/  @!P0 FMUL R0, R0, 16777216 ;  /* 0x4b80000000008820 */ /* 0x000fc80000400000 */
[----:B------:R-:W0:Y:S02]  /*0130*/  MUFU.RSQ R6, R0 ;  /* 0x0000000000067308 */ /* 0x000e240000001400 */
[----:B0-----:R-:W-:Y:S01]  /*0140*/  @!P0 FMUL R6, R6, 4096 ;  /* 0x4580000006068820 */ /* 0x001fe20000400000 */
[----:B----4-:R-:W-:-:S04]  /*0150*/  FADD R9, R2, -UR6 ;  /* 0x8000000602097e21 */ /* 0x010fc80008000000 */
[----:B------:R-:W-:-:S05]  /*0160*/  FMUL R9, R6, R9 ;  /* 0x0000000906097220 */ /* 0x000fca0000400000 */
[----:B------:R-:W-:Y:S01]  /*0170*/  STG.E desc[UR4][R4.64], R9 ;  /* 0x0000000904007986 */ /* 0x000fe2000c101904 */
[----:B------:R-:W-:Y:S05]  /*0180*/  EXIT ;  /* 0x000000000000794d */ /* 0x000fea0003800000 */
.L_x_357:
        /* <DEDUP_REMOVED lines=15> */
.L_x_369:


//--------------------- .nv.shared._ZN3cub18CUB_300001_SM_10006detail6reduce18DeviceReduceKernelINS2_10policy_hubIfyN4cuda3std3__44plusIfEEE10Policy1000EN6thrust24THRUST_300001_SM_1000_NS10device_ptrIKfEEyS9_f11variance_opEEvT0_PT3_T1_NS0_13GridEvenShareISL_EET2_T4_ --------------------------
	.section	.nv.shared._ZN3cub18CUB_300001_SM_10006detail6reduce18DeviceReduceKernelINS2_10policy_hubIfyN4cuda3std3__44plusIfEEE10Policy1000EN6thrust24THRUST_300001_SM_1000_NS10device_ptrIKfEEyS9_f11variance_opEEvT0_PT3_T1_NS0_13GridEvenShareISL_EET2_T4_,"aw",@nobits
	.sectionflags	@""
	.align	4
.nv.shared._ZN3cub18CUB_300001_SM_10006detail6reduce18DeviceReduceKernelINS2_10policy_hubIfyN4cuda3std3__44plusIfEEE10Policy1000EN6thrust24THRUST_300001_SM_1000_NS10device_ptrIKfEEyS9_f11variance_opEEvT0_PT3_T1_NS0_13GridEvenShareISL_EET2_T4_:
	.zero		1068


//--------------------- .nv.shared.reserved.0     --------------------------
	.section	.nv.shared.reserved.0,"aw",@nobits
	.weak		__nv_reservedSMEM_offset_0_alias
	.size		__nv_reservedSMEM_offset_0_alias, 0, 64
	.other		__nv_reservedSMEM_offset_0_alias,@"STO_CUDA_RESERVED_SHARED STV_DEFAULT"
__nv_reservedSMEM_offset_0_alias:
	.zero		0
	.zero		64


//--------------------- .nv.global                --------------------------
	.section	.nv.global,"aw",@nobits
.nv.global:
	.type		_ZN34_INTERNAL_09f74504_4_k_cu_f7f5b6466thrust24THRUST_300001_SM_1000_NS3seqE,@object
	.size		_ZN34_INTERNAL_09f74504_4_k_cu_f7f5b6466thrust24THRUST_300001_SM_1000_NS3seqE,(_ZN34_INTERNAL_09f74504_4_k_cu_f7f5b6464cuda3std3__48in_placeE - _ZN34_INTERNAL_09f74504_4_k_cu_f7f5b6466thrust24THRUST_300001_SM_1000_NS3seqE)
_ZN34_INTERNAL_09f74504_4_k_cu_f7f5b6466thrust24THRUST_300001_SM_1000_NS3seqE:
	.zero		1
	.type		_ZN34_INTERNAL_09f74504_4_k_cu_f7f5b6464cuda3std3__48in_placeE,@object
	.size		_ZN34_INTERNAL_09f74504_4_k_cu_f7f5b6464cuda3std3__48in_placeE,(_ZN34_INTERNAL_09f74504_4_k_cu_f7f5b6464cuda3std6ranges3__45__cpo4sizeE - _ZN34_INTERNAL_09f74504_4_k_cu_f7f5b6464cuda3std3__48in_placeE)
_ZN34_INTERNAL_09f74504_4_k_cu_f7f5b6464cuda3std3__48in_placeE:
	.zero		1
	.type		_ZN34_INTERNAL_09f74504_4_k_cu_f7f5b6464cuda3std6ranges3__45__cpo4sizeE,@object
	.size		_ZN34_INTERNAL_09f74504_4_k_cu_f7f5b6464cuda3std6ranges3__45__cpo4sizeE,(_ZN34_INTERNAL_09f74504_4_k_cu_f7f5b6466thrust24THRUST_300001_SM_1000_NS12placeholders2_3E - _ZN34_INTERNAL_09f74504_4_k_cu_f7f5b6464cuda3std6ranges3__45__cpo4sizeE)
_ZN34_INTERNAL_09f74504_4_k_cu_f7f5b6464cuda3std6ranges3__45__cpo4sizeE:
	.zero		1
	.type		_ZN34_INTERNAL_09f74504_4_k_cu_f7f5b6466thrust24THRUST_300001_SM_1000_NS12placeholders2_3E,@object
	.size		_ZN34_INTERNAL_09f74504_4_k_cu_f7f5b6466thrust24THRUST_300001_SM_1000_NS12placeholders2_3E,(_ZN34_INTERNAL_09f74504_4_k_cu_f7f5b6464cuda3std3__45__cpo6cbeginE - _ZN34_INTERNAL_09f74504_4_k_cu_f7f5b6466thrust24THRUST_300001_SM_1000_NS12placeholders2_3E)
_ZN34_INTERNAL_09f74504_4_k_cu_f7f5b6466thrust24THRUST_300001_SM_1000_NS12placeholders2_3E:
	.zero		1
	.type		_ZN34_INTERNAL_09f74504_4_k_cu_f7f5b6464cuda3std3__45__cpo6cbeginE,@object
	.size		_ZN34_INTERNAL_09f74504_4_k_cu_f7f5b6464cuda3std3__45__cpo6cbeginE,(_ZN34_INTERNAL_09f74504_4_k_cu_f7f5b6464cuda3std6ranges3__45__cpo6cbeginE - _ZN34_INTERNAL_09f74504_4_k_cu_f7f5b6464cuda3std3__45__cpo6cbeginE)
_ZN34_INTERNAL_09f74504_4_k_cu_f7f5b6464cuda3std3__45__cpo6cbeginE:
	.zero		1
	.type		_ZN34_INTERNAL_09f74504_4_k_cu_f7f5b6464cuda3std6ranges3__45__cpo6cbeginE,@object
	.size		_ZN34_INTERNAL_09f74504_4_k_cu_f7f5b6464cuda3std6ranges3__45__cpo6cbeginE,(_ZN34_INTERNAL_09f74504_4_k_cu_f7f5b6466thrust24THRUST_300001_SM_1000_NS12placeholders2_7E - _ZN34_INTERNAL_09f74504_4_k_cu_f7f5b6464cuda3std6ranges3__45__cpo6cbeginE)
_ZN34_INTERNAL_09f74504_4_k_cu_f7f5b6464cuda3std6ranges3__45__cpo6cbeginE:
	.zero		1
	.type		_ZN34_INTERNAL_09f74504_4_k_cu_f7f5b6466thrust24THRUST_300001_SM_1000_NS12placeholders2_7E,@object
	.size		_ZN34_INTERNAL_09f74504_4_k_cu_f7f5b6466thrust24THRUST_300001_SM_1000_NS12placeholders2_7E,(_ZN34_INTERNAL_09f74504_4_k_cu_f7f5b6464cuda3std3__45__cpo7crbeginE - _ZN34_INTERNAL_09f74504_4_k_cu_f7f5b6466thrust24THRUST_300001_SM_1000_NS12placeholders2_7E)
_ZN34_INTERNAL_09f74504_4_k_cu_f7f5b6466thrust24THRUST_300001_SM_1000_NS12placeholders2_7E:
	.zero		1
	.type		_ZN34_INTERNAL_09f74504_4_k_cu_f7f5b6464cuda3std3__45__cpo7crbeginE,@object
	.size		_ZN34_INTERNAL_09f74504_4_k_cu_f7f5b6464cuda3std3__45__cpo7crbeginE,(_ZN34_INTERNAL_09f74504_4_k_cu_f7f5b6464cuda3std6ranges3__45__cpo4nextE - _ZN34_INTERNAL_09f74504_4_k_cu_f7f5b6464cuda3std3__45__cpo7crbeginE)
_ZN34_INTERNAL_09f74504_4_k_cu_f7f5b6464cuda3std3__45__cpo7crbeginE:
	.zero		1
	.type		_ZN34_INTERNAL_09f74504_4_k_cu_f7f5b6464cuda3std6ranges3__45__cpo4nextE,@object
	.size		_ZN34_INTERNAL_09f74504_4_k_cu_f7f5b6464cuda3std6ranges3__45__cpo4nextE,(_ZN34_INTERNAL_09f74504_4_k_cu_f7f5b6464cuda3std6ranges3__45__cpo4swapE - _ZN34_INTERNAL_09f74504_4_k_cu_f7f5b6464cuda3std6ranges3__45__cpo4nextE)
_ZN34_INTERNAL_09f74504_4_k_cu_f7f5b6464cuda3std6ranges3__45__cpo4nextE:
	.zero		1
	.type		_ZN34_INTERNAL_09f74504_4_k_cu_f7f5b6464cuda3std6ranges3__45__cpo4swapE,@object
	.size		_ZN34_INTERNAL_09f74504_4_k_cu_f7f5b6464cuda3std6ranges3__45__cpo4swapE,(_ZN34_INTERNAL_09f74504_4_k_cu_f7f5b6466thrust24THRUST_300001_SM_1000_NS8cuda_cub10par_nosyncE - _ZN34_INTERNAL_09f74504_4_k_cu_f7f5b6464cuda3std6ranges3__45__cpo4swapE)
_ZN34_INTERNAL_09f74504_4_k_cu_f7f5b6464cuda3std6ranges3__45__cpo4swapE:
	.zero		1
	.type		_ZN34_INTERNAL_09f74504_4_k_cu_f7f5b6466thrust24THRUST_300001_SM_1000_NS8cuda_cub10par_nosyncE,@object
	.size		_ZN34_INTERNAL_09f74504_4_k_cu_f7f5b6466thrust24THRUST_300001_SM_1000_NS8cuda_cub10par_nosyncE,(_ZN34_INTERNAL_09f74504_4_k_cu_f7f5b6466thrust24THRUST_300001_SM_1000_NS12placeholders2_9E - _ZN34_INTERNAL_09f74504_4_k_cu_f7f5b6466thrust24THRUST_300001_SM_1000_NS8cuda_cub10par_nosyncE)
_ZN34_INTERNAL_09f74504_4_k_cu_f7f5b6466thrust24THRUST_300001_SM_1000_NS8cuda_cub10par_nosyncE:
	.zero		1
	.type		_ZN34_INTERNAL_09f74504_4_k_cu_f7f5b6466thrust24THRUST_300001_SM_1000_NS12placeholders2_9E,@object
	.size		_ZN34_INTERNAL_09f74504_4_k_cu_f7f5b6466thrust24THRUST_300001_SM_1000_NS12placeholders2_9E,(_ZN34_INTERNAL_09f74504_4_k_cu_f7f5b6464cuda3std3__436_GLOBAL__N__09f74504_4_k_cu_f7f5b6466ignoreE - _ZN34_INTERNAL_09f74504_4_k_cu_f7f5b6466thrust24THRUST_300001_SM_1000_NS12placeholders2_9E)
_ZN34_INTERNAL_09f74504_4_k_cu_f7f5b6466thrust24THRUST_300001_SM_1000_NS12placeholders2_9E:
	.zero		1
	.type		_ZN34_INTERNAL_09f74504_4_k_cu_f7f5b6464cuda3std3__436_GLOBAL__N__09f74504_4_k_cu_f7f5b6466ignoreE,@object
	.size		_ZN34_INTERNAL_09f74504_4_k_cu_f7f5b6464cuda3std3__436_GLOBAL__N__09f74504_4_k_cu_f7f5b6466ignoreE,(_ZN34_INTERNAL_09f74504_4_k_cu_f7f5b6464cuda3std6ranges3__45__cpo4dataE - _ZN34_INTERNAL_09f74504_4_k_cu_f7f5b6464cuda3std3__436_GLOBAL__N__09f74504_4_k_cu_f7f5b6466ignoreE)
_ZN34_INTERNAL_09f74504_4_k_cu_f7f5b6464cuda3std3__436_GLOBAL__N__09f74504_4_k_cu_f7f5b6466ignoreE:
	.zero		1
	.type		_ZN34_INTERNAL_09f74504_4_k_cu_f7f5b6464cuda3std6ranges3__45__cpo4dataE,@object
	.size		_ZN34_INTERNAL_09f74504_4_k_cu_f7f5b6464cuda3std6ranges3__45__cpo4dataE,(_ZN34_INTERNAL_09f74504_4_k_cu_f7f5b6466thrust24THRUST_300001_SM_1000_NS12placeholders2_1E - _ZN34_INTERNAL_09f74504_4_k_cu_f7f5b6464cuda3std6ranges3__45__cpo4dataE)
_ZN34_INTERNAL_09f74504_4_k_cu_f7f5b6464cuda3std6ranges3__45__cpo4dataE:
	.zero		1
	.type		_ZN34_INTERNAL_09f74504_4_k_cu_f7f5b6466thrust24THRUST_300001_SM_1000_NS12placeholders2_1E,@object
	.size		_ZN34_INTERNAL_09f74504_4_k_cu_f7f5b6466thrust24THRUST_300001_SM_1000_NS12placeholders2_1E,(_ZN34_INTERNAL_09f74504_4_k_cu_f7f5b6464cuda3std3__45__cpo5beginE - _ZN34_INTERNAL_09f74504_4_k_cu_f7f5b6466thrust24THRUST_300001_SM_1000_NS12placeholders2_1E)
_ZN34_INTERNAL_09f74504_4_k_cu_f7f5b6466thrust24THRUST_300001_SM_1000_NS12placeholders2_1E:
	.zero		1
	.type		_ZN34_INTERNAL_09f74504_4_k_cu_f7f5b6464cuda3std3__45__cpo5beginE,@object
	.size		_ZN34_INTERNAL_09f74504_4_k_cu_f7f5b6464cuda3std3__45__cpo5beginE,(_ZN34_INTERNAL_09f74504_4_k_cu_f7f5b6464cuda3std6ranges3__45__cpo5beginE - _ZN34_INTERNAL_09f74504_4_k_cu_f7f5b6464cuda3std3__45__cpo5beginE)
_ZN34_INTERNAL_09f74504_4_k_cu_f7f5b6464cuda3std3__45__cpo5beginE:
	.zero		1
	.type		_ZN34_INTERNAL_09f74504_4_k_cu_f7f5b6464cuda3std6ranges3__45__cpo5beginE,@object
	.size		_ZN34_INTERNAL_09f74504_4_k_cu_f7f5b6464cuda3std6ranges3__45__cpo5beginE,(_ZN34_INTERNAL_09f74504_4_k_cu_f7f5b6466thrust24THRUST_300001_SM_1000_NS12placeholders2_5E - _ZN34_INTERNAL_09f74504_4_k_cu_f7f5b6464cuda3std6ranges3__45__cpo5beginE)
_ZN34_INTERNAL_09f74504_4_k_cu_f7f5b6464cuda3std6ranges3__45__cpo5beginE:
	.zero		1
	.type		_ZN34_INTERNAL_09f74504_4_k_cu_f7f5b6466thrust24THRUST_300001_SM_1000_NS12placeholders2_5E,@object
	.size		_ZN34_INTERNAL_09f74504_4_k_cu_f7f5b6466thrust24THRUST_300001_SM_1000_NS12placeholders2_5E,(_ZN34_INTERNAL_09f74504_4_k_cu_f7f5b6464cuda3std3__45__cpo6rbeginE - _ZN34_INTERNAL_09f74504_4_k_cu_f7f5b6466thrust24THRUST_300001_SM_1000_NS12placeholders2_5E)
_ZN34_INTERNAL_09f74504_4_k_cu_f7f5b6466thrust24THRUST_300001_SM_1000_NS12placeholders2_5E:
	.zero		1
	.type		_ZN34_INTERNAL_09f74504_4_k_cu_f7f5b6464cuda3std3__45__cpo6rbeginE,@object
	.size		_ZN34_INTERNAL_09f74504_4_k_cu_f7f5b6464cuda3std3__45__cpo6rbeginE,(_ZN34_INTERNAL_09f74504_4_k_cu_f7f5b6464cuda3std6ranges3__45__cpo7advanceE - _ZN34_INTERNAL_09f74504_4_k_cu_f7f5b6464cuda3std3__45__cpo6rbeginE)
_ZN34_INTERNAL_09f74504_4_k_cu_f7f5b6464cuda3std3__45__cpo6rbeginE:
	.zero		1
	.type		_ZN34_INTERNAL_09f74504_4_k_cu_f7f5b6464cuda3std6ranges3__45__cpo7advanceE,@object
	.size		_ZN34_INTERNAL_09f74504_4_k_cu_f7f5b6464cuda3std6ranges3__45__cpo7advanceE,(_ZN34_INTERNAL_09f74504_4_k_cu_f7f5b6464cuda3std3__47nulloptE - _ZN34_INTERNAL_09f74504_4_k_cu_f7f5b6464cuda3std6ranges3__45__cpo7advanceE)
_ZN34_INTERNAL_09f74504_4_k_cu_f7f5b6464cuda3std6ranges3__45__cpo7advanceE:
	.zero		1
	.type		_ZN34_INTERNAL_09f74504_4_k_cu_f7f5b6464cuda3std3__47nulloptE,@object
	.size		_ZN34_INTERNAL_09f74504_4_k_cu_f7f5b6464cuda3std3__47nulloptE,(_ZN34_INTERNAL_09f74504_4_k_cu_f7f5b6464cuda3std6ranges3__45__cpo8distanceE - _ZN34_INTERNAL_09f74504_4_k_cu_f7f5b6464cuda3std3__47nulloptE)
_ZN34_INTERNAL_09f74504_4_k_cu_f7f5b6464cuda3std3__47nulloptE:
	.zero		1
	.type		_ZN34_INTERNAL_09f74504_4_k_cu_f7f5b6464cuda3std6ranges3__45__cpo8distanceE,@object
	.size		_ZN34_INTERNAL_09f74504_4_k_cu_f7f5b6464cuda3std6ranges3__45__cpo8distanceE,(_ZN34_INTERNAL_09f74504_4_k_cu_f7f5b6466thrust24THRUST_300001_SM_1000_NS12placeholders3_10E - _ZN34_INTERNAL_09f74504_4_k_cu_f7f5b6464cuda3std6ranges3__45__cpo8distanceE)
_ZN34_INTERNAL_09f74504_4_k_cu_f7f5b6464cuda3std6ranges3__45__cpo8distanceE:
	.zero		1
	.type		_ZN34_INTERNAL_09f74504_4_k_cu_f7f5b6466thrust24THRUST_300001_SM_1000_NS12placeholders3_10E,@object
	.size		_ZN34_INTERNAL_09f74504_4_k_cu_f7f5b6466thrust24THRUST_300001_SM_1000_NS12placeholders3_10E,(_ZN34_INTERNAL_09f74504_4_k_cu_f7f5b6464cuda3std3__419piecewise_constructE - _ZN34_INTERNAL_09f74504_4_k_cu_f7f5b6466thrust24THRUST_300001_SM_1000_NS12placeholders3_10E)
_ZN34_INTERNAL_09f74504_4_k_cu_f7f5b6466thrust24THRUST_300001_SM_1000_NS12placeholders3_10E:
	.zero		1
	.type		_ZN34_INTERNAL_09f74504_4_k_cu_f7f5b6464cuda3std3__419piecewise_constructE,@object
	.size		_ZN34_INTERNAL_09f74504_4_k_cu_f7f5b6464cuda3std3__419piecewise_constructE,(_ZN34_INTERNAL_09f74504_4_k_cu_f7f5b6464cuda3std6ranges3__45__cpo5cdataE - _ZN34_INTERNAL_09f74504_4_k_cu_f7f5b6464cuda3std3__419piecewise_constructE)
_ZN34_INTERNAL_09f74504_4_k_cu_f7f5b6464cuda3std3__419piecewise_constructE:
	.zero		1
	.type		_ZN34_INTERNAL_09f74504_4_k_cu_f7f5b6464cuda3std6ranges3__45__cpo5cdataE,@object
	.size		_ZN34_INTERNAL_09f74504_4_k_cu_f7f5b6464cuda3std6ranges3__45__cpo5cdataE,(_ZN34_INTERNAL_09f74504_4_k_cu_f7f5b6466thrust24THRUST_300001_SM_1000_NS12placeholders2_2E - _ZN34_INTERNAL_09f74504_4_k_cu_f7f5b6464cuda3std6ranges3__45__cpo5cdataE)
_ZN34_INTERNAL_09f74504_4_k_cu_f7f5b6464cuda3std6ranges3__45__cpo5cdataE:
	.zero		1
	.type		_ZN34_INTERNAL_09f74504_4_k_cu_f7f5b6466thrust24THRUST_300001_SM_1000_NS12placeholders2_2E,@object
	.size		_ZN34_INTERNAL_09f74504_4_k_cu_f7f5b6466thrust24THRUST_300001_SM_1000_NS12placeholders2_2E,(_ZN34_INTERNAL_09f74504_4_k_cu_f7f5b6464cuda3std3__45__cpo3endE - _ZN34_INTERNAL_09f74504_4_k_cu_f7f5b6466thrust24THRUST_300001_SM_1000_NS12placeholders2_2E)
_ZN34_INTERNAL_09f74504_4_k_cu_f7f5b6466thrust24THRUST_300001_SM_1000_NS12placeholders2_2E:
	.zero		1
	.type		_ZN34_INTERNAL_09f74504_4_k_cu_f7f5b6464cuda3std3__45__cpo3endE,@object
	.size		_ZN34_INTERNAL_09f74504_4_k_cu_f7f5b6464cuda3std3__45__cpo3endE,(_ZN34_INTERNAL_09f74504_4_k_cu_f7f5b6464cuda3std6ranges3__45__cpo3endE - _ZN34_INTERNAL_09f74504_4_k_cu_f7f5b6464cuda3std3__45__cpo3endE)
_ZN34_INTERNAL_09f74504_4_k_cu_f7f5b6464cuda3std3__45__cpo3endE:
	.zero		1
	.type		_ZN34_INTERNAL_09f74504_4_k_cu_f7f5b6464cuda3std6ranges3__45__cpo3endE,@object
	.size		_ZN34_INTERNAL_09f74504_4_k_cu_f7f5b6464cuda3std6ranges3__45__cpo3endE,(_ZN34_INTERNAL_09f74504_4_k_cu_f7f5b6466thrust24THRUST_300001_SM_1000_NS12placeholders2_6E - _ZN34_INTERNAL_09f74504_4_k_cu_f7f5b6464cuda3std6ranges3__45__cpo3endE)
_ZN34_INTERNAL_09f74504_4_k_cu_f7f5b6464cuda3std6ranges3__45__cpo3endE:
	.zero		1
	.type		_ZN34_INTERNAL_09f74504_4_k_cu_f7f5b6466thrust24THRUST_300001_SM_1000_NS12placeholders2_6E,@object
	.size		_ZN34_INTERNAL_09f74504_4_k_cu_f7f5b6466thrust24THRUST_300001_SM_1000_NS12placeholders2_6E,(_ZN34_INTERNAL_09f74504_4_k_cu_f7f5b6464cuda3std3__45__cpo4rendE - _ZN34_INTERNAL_09f74504_4_k_cu_f7f5b6466thrust24THRUST_300001_SM_1000_NS12placeholders2_6E)
_ZN34_INTERNAL_09f74504_4_k_cu_f7f5b6466thrust24THRUST_300001_SM_1000_NS12placeholders2_6E:
	.zero		1
	.type		_ZN34_INTERNAL_09f74504_4_k_cu_f7f5b6464cuda3std3__45__cpo4rendE,@object
	.size		_ZN34_INTERNAL_09f74504_4_k_cu_f7f5b6464cuda3std3__45__cpo4rendE,(_ZN34_INTERNAL_09f74504_4_k_cu_f7f5b6464cuda3std6ranges3__45__cpo9iter_swapE - _ZN34_INTERNAL_09f74504_4_k_cu_f7f5b6464cuda3std3__45__cpo4rendE)
_ZN34_INTERNAL_09f74504_4_k_cu_f7f5b6464cuda3std3__45__cpo4rendE:
	.zero		1
	.type		_ZN34_INTERNAL_09f74504_4_k_cu_f7f5b6464cuda3std6ranges3__45__cpo9iter_swapE,@object
	.size		_ZN34_INTERNAL_09f74504_4_k_cu_f7f5b6464cuda3std6ranges3__45__cpo9iter_swapE,(_ZN34_INTERNAL_09f74504_4_k_cu_f7f5b6464cuda3std3__48unexpectE - _ZN34_INTERNAL_09f74504_4_k_cu_f7f5b6464cuda3std6ranges3__45__cpo9iter_swapE)
_ZN34_INTERNAL_09f74504_4_k_cu_f7f5b6464cuda3std6ranges3__45__cpo9iter_swapE:
	.zero		1
	.type		_ZN34_INTERNAL_09f74504_4_k_cu_f7f5b6464cuda3std3__48unexpectE,@object
	.size		_ZN34_INTERNAL_09f74504_4_k_cu_f7f5b6464cuda3std3__48unexpectE,(_ZN34_INTERNAL_09f74504_4_k_cu_f7f5b6466thrust24THRUST_300001_SM_1000_NS8cuda_cub3parE - _ZN34_INTERNAL_09f74504_4_k_cu_f7f5b6464cuda3std3__48unexpectE)
_ZN34_INTERNAL_09f74504_4_k_cu_f7f5b6464cuda3std3__48unexpectE:
	.zero		1
	.type		_ZN34_INTERNAL_09f74504_4_k_cu_f7f5b6466thrust24THRUST_300001_SM_1000_NS8cuda_cub3parE,@object
	.size		_ZN34_INTERNAL_09f74504_4_k_cu_f7f5b6466thrust24THRUST_300001_SM_1000_NS8cuda_cub3parE,(_ZN34_INTERNAL_09f74504_4_k_cu_f7f5b6466thrust24THRUST_300001_SM_1000_NS12placeholders2_4E - _ZN34_INTERNAL_09f74504_4_k_cu_f7f5b6466thrust24THRUST_300001_SM_1000_NS8cuda_cub3parE)
_ZN34_INTERNAL_09f74504_4_k_cu_f7f5b6466thrust24THRUST_300001_SM_1000_NS8cuda_cub3parE:
	.zero		1
	.type		_ZN34_INTERNAL_09f74504_4_k_cu_f7f5b6466thrust24THRUST_300001_SM_1000_NS12placeholders2_4E,@object
	.size		_ZN34_INTERNAL_09f74504_4_k_cu_f7f5b6466thrust24THRUST_300001_SM_1000_NS12placeholders2_4E,(_ZN34_INTERNAL_09f74504_4_k_cu_f7f5b6464cuda3std3__45__cpo4cendE - _ZN34_INTERNAL_09f74504_4_k_cu_f7f5b6466thrust24THRUST_300001_SM_1000_NS12placeholders2_4E)
_ZN34_INTERNAL_09f74504_4_k_cu_f7f5b6466thrust24THRUST_300001_SM_1000_NS12placeholders2_4E:
	.zero		1
	.type		_ZN34_INTERNAL_09f74504_4_k_cu_f7f5b6464cuda3std3__45__cpo4cendE,@object
	.size		_ZN34_INTERNAL_09f74504_4_k_cu_f7f5b6464cuda3std3__45__cpo4cendE,(_ZN34_INTERNAL_09f74504_4_k_cu_f7f5b6464cuda3std6ranges3__45__cpo4cendE - _ZN34_INTERNAL_09f74504_4_k_cu_f7f5b6464cuda3std3__45__cpo4cendE)
_ZN34_INTERNAL_09f74504_4_k_cu_f7f5b6464cuda3std3__45__cpo4cendE:
	.zero		1
	.type		_ZN34_INTERNAL_09f74504_4_k_cu_f7f5b6464cuda3std6ranges3__45__cpo4cendE,@object
	.size		_ZN34_INTERNAL_09f74504_4_k_cu_f7f5b6464cuda3std6ranges3__45__cpo4cendE,(_ZN34_INTERNAL_09f74504_4_k_cu_f7f5b6464cuda3std3__420unreachable_sentinelE - _ZN34_INTERNAL_09f74504_4_k_cu_f7f5b6464cuda3std6ranges3__45__cpo4cendE)
_ZN34_INTERNAL_09f74504_4_k_cu_f7f5b6464cuda3std6ranges3__45__cpo4cendE:
	.zero		1
	.type		_ZN34_INTERNAL_09f74504_4_k_cu_f7f5b6464cuda3std3__420unreachable_sentinelE,@object
	.size		_ZN34_INTERNAL_09f74504_4_k_cu_f7f5b6464cuda3std3__420unreachable_sentinelE,(_ZN34_INTERNAL_09f74504_4_k_cu_f7f5b6464cuda3std6ranges3__45__cpo5ssizeE - _ZN34_INTERNAL_09f74504_4_k_cu_f7f5b6464cuda3std3__420unreachable_sentinelE)
_ZN34_INTERNAL_09f74504_4_k_cu_f7f5b6464cuda3std3__420unreachable_sentinelE:
	.zero		1
	.type		_ZN34_INTERNAL_09f74504_4_k_cu_f7f5b6464cuda3std6ranges3__45__cpo5ssizeE,@object
	.size		_ZN34_INTERNAL_09f74504_4_k_cu_f7f5b6464cuda3std6ranges3__45__cpo5ssizeE,(_ZN34_INTERNAL_09f74504_4_k_cu_f7f5b6466thrust24THRUST_300001_SM_1000_NS12placeholders2_8E - _ZN34_INTERNAL_09f74504_4_k_cu_f7f5b6464cuda3std6ranges3__45__cpo5ssizeE)
_ZN34_INTERNAL_09f74504_4_k_cu_f7f5b6464cuda3std6ranges3__45__cpo5ssizeE:
	.zero		1
	.type		_ZN34_INTERNAL_09f74504_4_k_cu_f7f5b6466thrust24THRUST_300001_SM_1000_NS12placeholders2_8E,@object
	.size		_ZN34_INTERNAL_09f74504_4_k_cu_f7f5b6466thrust24THRUST_300001_SM_1000_NS12placeholders2_8E,(_ZN34_INTERNAL_09f74504_4_k_cu_f7f5b6464cuda3std3__45__cpo5crendE - _ZN34_INTERNAL_09f74504_4_k_cu_f7f5b6466thrust24THRUST_300001_SM_1000_NS12placeholders2_8E)
_ZN34_INTERNAL_09f74504_4_k_cu_f7f5b6466thrust24THRUST_300001_SM_1000_NS12placeholders2_8E:
	.zero		1
	.type		_ZN34_INTERNAL_09f74504_4_k_cu_f7f5b6464cuda3std3__45__cpo5crendE,@object
	.size		_ZN34_INTERNAL_09f74504_4_k_cu_f7f5b6464cuda3std3__45__cpo5crendE,(_ZN34_INTERNAL_09f74504_4_k_cu_f7f5b6464cuda3std6ranges3__45__cpo4prevE - _ZN34_INTERNAL_09f74504_4_k_cu_f7f5b6464cuda3std3__45__cpo5crendE)
_ZN34_INTERNAL_09f74504_4_k_cu_f7f5b6464cuda3std3__45__cpo5crendE:
	.zero		1
	.type		_ZN34_INTERNAL_09f74504_4_k_cu_f7f5b6464cuda3std6ranges3__45__cpo4prevE,@object
	.size		_ZN34_INTERNAL_09f74504_4_k_cu_f7f5b6464cuda3std6ranges3__45__cpo4prevE,(_ZN34_INTERNAL_09f74504_4_k_cu_f7f5b6464cuda3std6ranges3__45__cpo9iter_moveE - _ZN34_INTERNAL_09f74504_4_k_cu_f7f5b6464cuda3std6ranges3__45__cpo4prevE)
_ZN34_INTERNAL_09f74504_4_k_cu_f7f5b6464cuda3std6ranges3__45__cpo4prevE:
	.zero		1
	.type		_ZN34_INTERNAL_09f74504_4_k_cu_f7f5b6464cuda3std6ranges3__45__cpo9iter_moveE,@object
	.size		_ZN34_INTERNAL_09f74504_4_k_cu_f7f5b6464cuda3std6ranges3__45__cpo9iter_moveE,(_ZN34_INTERNAL_09f74504_4_k_cu_f7f5b6466thrust24THRUST_300001_SM_1000_NS6system6detail10sequential3seqE - _ZN34_INTERNAL_09f74504_4_k_cu_f7f5b6464cuda3std6ranges3__45__cpo9iter_moveE)
_ZN34_INTERNAL_09f74504_4_k_cu_f7f5b6464cuda3std6ranges3__45__cpo9iter_moveE:
	.zero		1
	.type		_ZN34_INTERNAL_09f74504_4_k_cu_f7f5b6466thrust24THRUST_300001_SM_1000_NS6system6detail10sequential3seqE,@object
	.size		_ZN34_INTERNAL_09f74504_4_k_cu_f7f5b6466thrust24THRUST_300001_SM_1000_NS6system6detail10sequential3seqE,(.L_31 - _ZN34_INTERNAL_09f74504_4_k_cu_f7f5b6466thrust24THRUST_300001_SM_1000_NS6system6detail10sequential3seqE)
_ZN34_INTERNAL_09f74504_4_k_cu_f7f5b6466thrust24THRUST_300001_SM_1000_NS6system6detail10sequential3seqE:
	.zero		1
.L_31:


//--------------------- .nv.shared._ZN3cub18CUB_300001_SM_10006detail6reduce28DeviceReduceSingleTileKernelINS2_10policy_hubIfyN4cuda3std3__44plusIfEEE10Policy1000EN6thrust24THRUST_300001_SM_1000_NS10device_ptrIKfEEPfyS9_ff11variance_opEEvT0_T1_T2_T3_T4_T6_ --------------------------
	.section	.nv.shared._ZN3cub18CUB_300001_SM_10006detail6reduce28DeviceReduceSingleTileKernelINS2_10policy_hubIfyN4cuda3std3__44plusIfEEE10Policy1000EN6thrust24THRUST_300001_SM_1000_NS10device_ptrIKfEEPfyS9_ff11variance_opEEvT0_T1_T2_T3_T4_T6_,"aw",@nobits
	.sectionflags	@""
	.align	4
.nv.shared._ZN3cub18CUB_300001_SM_10006detail6reduce28DeviceReduceSingleTileKernelINS2_10policy_hubIfyN4cuda3std3__44plusIfEEE10Policy1000EN6thrust24THRUST_300001_SM_1000_NS10device_ptrIKfEEPfyS9_ff11variance_opEEvT0_T1_T2_T3_T4_T6_:
	.zero		1068


//--------------------- .nv.shared._ZN3cub18CUB_300001_SM_10006detail6reduce18DeviceReduceKernelINS2_10policy_hubIfjN4cuda3std3__44plusIfEEE10Policy1000EN6thrust24THRUST_300001_SM_1000_NS10device_ptrIKfEEjS9_f11variance_opEEvT0_PT3_T1_NS0_13GridEvenShareISL_EET2_T4_ --------------------------
	.section	.nv.shared._ZN3cub18CUB_300001_SM_10006detail6reduce18DeviceReduceKernelINS2_10policy_hubIfjN4cuda3std3__44plusIfEEE10Policy1000EN6thrust24THRUST_300001_SM_1000_NS10device_ptrIKfEEjS9_f11variance_opEEvT0_PT3_T1_NS0_13GridEvenShareISL_EET2_T4_,"aw",@nobits
	.sectionflags	@""
	.align	4
.nv.shared._ZN3cub18CUB_300001_SM_10006detail6reduce18DeviceReduceKernelINS2_10policy_hubIfjN4cuda3std3__44plusIfEEE10Policy1000EN6thrust24THRUST_300001_SM_1000_NS10device_ptrIKfEEjS9_f11variance_opEEvT0_PT3_T1_NS0_13GridEvenShareISL_EET2_T4_:
	.zero		1108


//--------------------- .nv.shared._ZN3cub18CUB_300001_SM_10006detail6reduce28DeviceReduceSingleTileKernelINS2_10policy_hubIfjN4cuda3std3__44plusIfEEE10Policy1000EN6thrust24THRUST_300001_SM_1000_NS10device_ptrIKfEEPfjS9_ff11variance_opEEvT0_T1_T2_T3_T4_T6_ --------------------------
	.section	.nv.shared._ZN3cub18CUB_300001_SM_10006detail6reduce28DeviceReduceSingleTileKernelINS2_10policy_hubIfjN4cuda3std3__44plusIfEEE10Policy1000EN6thrust24THRUST_300001_SM_1000_NS10device_ptrIKfEEPfjS9_ff11variance_opEEvT0_T1_T2_T3_T4_T6_,"aw",@nobits
	.sectionflags	@""
	.align	4
.nv.shared._ZN3cub18CUB_300001_SM_10006detail6reduce28DeviceReduceSingleTileKernelINS2_10policy_hubIfjN4cuda3std3__44plusIfEEE10Policy1000EN6thrust24THRUST_300001_SM_1000_NS10device_ptrIKfEEPfjS9_ff11variance_opEEvT0_T1_T2_T3_T4_T6_:
	.zero		1108


//--------------------- .nv.shared._ZN3cub18CUB_300001_SM_10006detail6reduce28DeviceReduceSingleTileKernelINS2_10policy_hubIfyN4cuda3std3__44plusIfEEE10Policy1000EPfSC_iS9_ffNS7_10__identityEEEvT0_T1_T2_T3_T4_T6_ --------------------------
	.section	.nv.shared._ZN3cub18CUB_300001_SM_10006detail6reduce28DeviceReduceSingleTileKernelINS2_10policy_hubIfyN4cuda3std3__44plusIfEEE10Policy1000EPfSC_iS9_ffNS7_10__identityEEEvT0_T1_T2_T3_T4_T6_,"aw",@nobits
	.sectionflags	@""
	.align	4
.nv.shared._ZN3cub18CUB_300001_SM_10006detail6reduce28DeviceReduceSingleTileKernelINS2_10policy_hubIfyN4cuda3std3__44plusIfEEE10Policy1000EPfSC_iS9_ffNS7_10__identityEEEvT0_T1_T2_T3_T4_T6_:
	.zero		1068


//--------------------- .nv.shared._ZN3cub18CUB_300001_SM_10006detail6reduce18DeviceReduceKernelINS2_10policy_hubIfyN4cuda3std3__44plusIfEEE10Policy1000EN6thrust24THRUST_300001_SM_1000_NS10device_ptrIKfEEyS9_fNS7_10__identityEEEvT0_PT3_T1_NS0_13GridEvenShareISL_EET2_T4_ --------------------------
	.section	.nv.shared._ZN3cub18CUB_300001_SM_10006detail6reduce18DeviceReduceKernelINS2_10policy_hubIfyN4cuda3std3__44plusIfEEE10Policy1000EN6thrust24THRUST_300001_SM_1000_NS10device_ptrIKfEEyS9_fNS7_10__identityEEEvT0_PT3_T1_NS0_13GridEvenShareISL_EET2_T4_,"aw",@nobits
	.sectionflags	@""
	.align	4
.nv.shared._ZN3cub18CUB_300001_SM_10006detail6reduce18DeviceReduceKernelINS2_10policy_hubIfyN4cuda3std3__44plusIfEEE10Policy1000EN6thrust24THRUST_300001_SM_1000_NS10device_ptrIKfEEyS9_fNS7_10__identityEEEvT0_PT3_T1_NS0_13GridEvenShareISL_EET2_T4_:
	.zero		1068


//--------------------- .nv.shared._ZN3cub18CUB_300001_SM_10006detail6reduce28DeviceReduceSingleTileKernelINS2_10policy_hubIfyN4cuda3std3__44plusIfEEE10Policy1000EN6thrust24THRUST_300001_SM_1000_NS10device_ptrIKfEEPfyS9_ffNS7_10__identityEEEvT0_T1_T2_T3_T4_T6_ --------------------------
	.section	.nv.shared._ZN3cub18CUB_300001_SM_10006detail6reduce28DeviceReduceSingleTileKernelINS2_10policy_hubIfyN4cuda3std3__44plusIfEEE10Policy1000EN6thrust24THRUST_300001_SM_1000_NS10device_ptrIKfEEPfyS9_ffNS7_10__identityEEEvT0_T1_T2_T3_T4_T6_,"aw",@nobits
	.sectionflags	@""
	.align	4
.nv.shared._ZN3cub18CUB_300001_SM_10006detail6reduce28DeviceReduceSingleTileKernelINS2_10policy_hubIfyN4cuda3std3__44plusIfEEE10Policy1000EN6thrust24THRUST_300001_SM_1000_NS10device_ptrIKfEEPfyS9_ffNS7_10__identityEEEvT0_T1_T2_T3_T4_T6_:
	.zero		1068


//--------------------- .nv.shared._ZN3cub18CUB_300001_SM_10006detail6reduce28DeviceReduceSingleTileKernelINS2_10policy_hubIfjN4cuda3std3__44plusIfEEE10Policy1000EPfSC_iS9_ffNS7_10__identityEEEvT0_T1_T2_T3_T4_T6_ --------------------------
	.section	.nv.shared._ZN3cub18CUB_300001_SM_10006detail6reduce28DeviceReduceSingleTileKernelINS2_10policy_hubIfjN4cuda3std3__44plusIfEEE10Policy1000EPfSC_iS9_ffNS7_10__identityEEEvT0_T1_T2_T3_T4_T6_,"aw",@nobits
	.sectionflags	@""
	.align	4
.nv.shared._ZN3cub18CUB_300001_SM_10006detail6reduce28DeviceReduceSingleTileKernelINS2_10policy_hubIfjN4cuda3std3__44plusIfEEE10Policy1000EPfSC_iS9_ffNS7_10__identityEEEvT0_T1_T2_T3_T4_T6_:
	.zero		1108


//--------------------- .nv.shared._ZN3cub18CUB_300001_SM_10006detail6reduce18DeviceReduceKernelINS2_10policy_hubIfjN4cuda3std3__44plusIfEEE10Policy1000EN6thrust24THRUST_300001_SM_1000_NS10device_ptrIKfEEjS9_fNS7_10__identityEEEvT0_PT3_T1_NS0_13GridEvenShareISL_EET2_T4_ --------------------------
	.section	.nv.shared._ZN3cub18CUB_300001_SM_10006detail6reduce18DeviceReduceKernelINS2_10policy_hubIfjN4cuda3std3__44plusIfEEE10Policy1000EN6thrust24THRUST_300001_SM_1000_NS10device_ptrIKfEEjS9_fNS7_10__identityEEEvT0_PT3_T1_NS0_13GridEvenShareISL_EET2_T4_,"aw",@nobits
	.sectionflags	@""
	.align	4
.nv.shared._ZN3cub18CUB_300001_SM_10006detail6reduce18DeviceReduceKernelINS2_10policy_hubIfjN4cuda3std3__44plusIfEEE10Policy1000EN6thrust24THRUST_300001_SM_1000_NS10device_ptrIKfEEjS9_fNS7_10__identityEEEvT0_PT3_T1_NS0_13GridEvenShareISL_EET2_T4_:
	.zero		1108


//--------------------- .nv.shared._ZN3cub18CUB_300001_SM_10006detail6reduce28DeviceReduceSingleTileKernelINS2_10policy_hubIfjN4cuda3std3__44plusIfEEE10Policy1000EN6thrust24THRUST_300001_SM_1000_NS10device_ptrIKfEEPfjS9_ffNS7_10__identityEEEvT0_T1_T2_T3_T4_T6_ --------------------------
	.section	.nv.shared._ZN3cub18CUB_300001_SM_10006detail6reduce28DeviceReduceSingleTileKernelINS2_10policy_hubIfjN4cuda3std3__44plusIfEEE10Policy1000EN6thrust24THRUST_300001_SM_1000_NS10device_ptrIKfEEPfjS9_ffNS7_10__identityEEEvT0_T1_T2_T3_T4_T6_,"aw",@nobits
	.sectionflags	@""
	.align	4
.nv.shared._ZN3cub18CUB_300001_SM_10006detail6reduce28DeviceReduceSingleTileKernelINS2_10policy_hubIfjN4cuda3std3__44plusIfEEE10Policy1000EN6thrust24THRUST_300001_SM_1000_NS10device_ptrIKfEEPfjS9_ffNS7_10__identityEEEvT0_T1_T2_T3_T4_T6_:
	.zero		1108


//--------------------- .nv.constant0._ZN3cub18CUB_300001_SM_10006detail6reduce18DeviceReduceKernelINS2_10policy_hubIfyN4cuda3std3__44plusIfEEE10Policy1000EN6thrust24THRUST_300001_SM_1000_NS10device_ptrIKfEEyS9_f11variance_opEEvT0_PT3_T1_NS0_13GridEvenShareISL_EET2_T4_ --------------------------
	.section	.nv.constant0._ZN3cub18CUB_300001_SM_10006detail6reduce18DeviceReduceKernelINS2_10policy_hubIfyN4cuda3std3__44plusIfEEE10Policy1000EN6thrust24THRUST_300001_SM_1000_NS10device_ptrIKfEEyS9_f11variance_opEEvT0_PT3_T1_NS0_13GridEvenShareISL_EET2_T4_,"a",@progbits
	.sectionflags	@""
	.align	4
.nv.constant0._ZN3cub18CUB_300001_SM_10006detail6reduce18DeviceReduceKernelINS2_10policy_hubIfyN4cuda3std3__44plusIfEEE10Policy1000EN6thrust24THRUST_300001_SM_1000_NS10device_ptrIKfEEyS9_f11variance_opEEvT0_PT3_T1_NS0_13GridEvenShareISL_EET2_T4_:
	.zero		1000


//--------------------- .nv.constant0._ZN3cub18CUB_300001_SM_10006detail6reduce28DeviceReduceSingleTileKernelINS2_10policy_hubIfyN4cuda3std3__44plusIfEEE10Policy1000EN6thrust24THRUST_300001_SM_1000_NS10device_ptrIKfEEPfyS9_ff11variance_opEEvT0_T1_T2_T3_T4_T6_ --------------------------
	.section	.nv.constant0._ZN3cub18CUB_300001_SM_10006detail6reduce28DeviceReduceSingleTileKernelINS2_10policy_hubIfyN4cuda3std3__44plusIfEEE10Policy1000EN6thrust24THRUST_300001_SM_1000_NS10device_ptrIKfEEPfyS9_ff11variance_opEEvT0_T1_T2_T3_T4_T6_,"a",@progbits
	.sectionflags	@""
	.align	4
.nv.constant0._ZN3cub18CUB_300001_SM_10006detail6reduce28DeviceReduceSingleTileKernelINS2_10policy_hubIfyN4cuda3std3__44plusIfEEE10Policy1000EN6thrust24THRUST_300001_SM_1000_NS10device_ptrIKfEEPfyS9_ff11variance_opEEvT0_T1_T2_T3_T4_T6_:
	.zero		932


//--------------------- .nv.constant0._ZN3cub18CUB_300001_SM_10006detail6reduce18DeviceReduceKernelINS2_10policy_hubIfjN4cuda3std3__44plusIfEEE10Policy1000EN6thrust24THRUST_300001_SM_1000_NS10device_ptrIKfEEjS9_f11variance_opEEvT0_PT3_T1_NS0_13GridEvenShareISL_EET2_T4_ --------------------------
	.section	.nv.constant0._ZN3cub18CUB_300001_SM_10006detail6reduce18DeviceReduceKernelINS2_10policy_hubIfjN4cuda3std3__44plusIfEEE10Policy1000EN6thrust24THRUST_300001_SM_1000_NS10device_ptrIKfEEjS9_f11variance_opEEvT0_PT3_T1_NS0_13GridEvenShareISL_EET2_T4_,"a",@progbits
	.sectionflags	@""
	.align	4
.nv.constant0._ZN3cub18CUB_300001_SM_10006detail6reduce18DeviceReduceKernelINS2_10policy_hubIfjN4cuda3std3__44plusIfEEE10Policy1000EN6thrust24THRUST_300001_SM_1000_NS10device_ptrIKfEEjS9_f11variance_opEEvT0_PT3_T1_NS0_13GridEvenShareISL_EET2_T4_:
	.zero		964


//--------------------- .nv.constant0._ZN3cub18CUB_300001_SM_10006detail6reduce28DeviceReduceSingleTileKernelINS2_10policy_hubIfjN4cuda3std3__44plusIfEEE10Policy1000EN6thrust24THRUST_300001_SM_1000_NS10device_ptrIKfEEPfjS9_ff11variance_opEEvT0_T1_T2_T3_T4_T6_ --------------------------
	.section	.nv.constant0._ZN3cub18CUB_300001_SM_10006detail6reduce28DeviceReduceSingleTileKernelINS2_10policy_hubIfjN4cuda3std3__44plusIfEEE10Policy1000EN6thrust24THRUST_300001_SM_1000_NS10device_ptrIKfEEPfjS9_ff11variance_opEEvT0_T1_T2_T3_T4_T6_,"a",@progbits
	.sectionflags	@""
	.align	4
.nv.constant0._ZN3cub18CUB_300001_SM_10006detail6reduce28DeviceReduceSingleTileKernelINS2_10policy_hubIfjN4cuda3std3__44plusIfEEE10Policy1000EN6thrust24THRUST_300001_SM_1000_NS10device_ptrIKfEEPfjS9_ff11variance_opEEvT0_T1_T2_T3_T4_T6_:
	.zero		928


//--------------------- .nv.constant0._ZN3cub18CUB_300001_SM_10006detail6reduce28DeviceReduceSingleTileKernelINS2_10policy_hubIfyN4cuda3std3__44plusIfEEE10Policy1000EPfSC_iS9_ffNS7_10__identityEEEvT0_T1_T2_T3_T4_T6_ --------------------------
	.section	.nv.constant0._ZN3cub18CUB_300001_SM_10006detail6reduce28DeviceReduceSingleTileKernelINS2_10policy_hubIfyN4cuda3std3__44plusIfEEE10Policy1000EPfSC_iS9_ffNS7_10__identityEEEvT0_T1_T2_T3_T4_T6_,"a",@progbits
	.sectionflags	@""
	.align	4
.nv.constant0._ZN3cub18CUB_300001_SM_10006detail6reduce28DeviceReduceSingleTileKernelINS2_10policy_hubIfyN4cuda3std3__44plusIfEEE10Policy1000EPfSC_iS9_ffNS7_10__identityEEEvT0_T1_T2_T3_T4_T6_:
	.zero		925


//--------------------- .nv.constant0._ZN3cub18CUB_300001_SM_10006detail6reduce18DeviceReduceKernelINS2_10policy_hubIfyN4cuda3std3__44plusIfEEE10Policy1000EN6thrust24THRUST_300001_SM_1000_NS10device_ptrIKfEEyS9_fNS7_10__identityEEEvT0_PT3_T1_NS0_13GridEvenShareISL_EET2_T4_ --------------------------
	.section	.nv.constant0._ZN3cub18CUB_300001_SM_10006detail6reduce18DeviceReduceKernelINS2_10policy_hubIfyN4cuda3std3__44plusIfEEE10Policy1000EN6thrust24THRUST_300001_SM_1000_NS10device_ptrIKfEEyS9_fNS7_10__identityEEEvT0_PT3_T1_NS0_13GridEvenShareISL_EET2_T4_,"a",@progbits
	.sectionflags	@""
	.align	4
.nv.constant0._ZN3cub18CUB_300001_SM_10006detail6reduce18DeviceReduceKernelINS2_10policy_hubIfyN4cuda3std3__44plusIfEEE10Policy1000EN6thrust24THRUST_300001_SM_1000_NS10device_ptrIKfEEyS9_fNS7_10__identityEEEvT0_PT3_T1_NS0_13GridEvenShareISL_EET2_T4_:
	.zero		994


//--------------------- .nv.constant0._ZN3cub18CUB_300001_SM_10006detail6reduce28DeviceReduceSingleTileKernelINS2_10policy_hubIfyN4cuda3std3__44plusIfEEE10Policy1000EN6thrust24THRUST_300001_SM_1000_NS10device_ptrIKfEEPfyS9_ffNS7_10__identityEEEvT0_T1_T2_T3_T4_T6_ --------------------------
	.section	.nv.constant0._ZN3cub18CUB_300001_SM_10006detail6reduce28DeviceReduceSingleTileKernelINS2_10policy_hubIfyN4cuda3std3__44plusIfEEE10Policy1000EN6thrust24THRUST_300001_SM_1000_NS10device_ptrIKfEEPfyS9_ffNS7_10__identityEEEvT0_T1_T2_T3_T4_T6_,"a",@progbits
	.sectionflags	@""
	.align	4
.nv.constant0._ZN3cub18CUB_300001_SM_10006detail6reduce28DeviceReduceSingleTileKernelINS2_10policy_hubIfyN4cuda3std3__44plusIfEEE10Policy1000EN6thrust24THRUST_300001_SM_1000_NS10device_ptrIKfEEPfyS9_ffNS7_10__identityEEEvT0_T1_T2_T3_T4_T6_:
	.zero		929


//--------------------- .nv.constant0._ZN3cub18CUB_300001_SM_10006detail6reduce28DeviceReduceSingleTileKernelINS2_10policy_hubIfjN4cuda3std3__44plusIfEEE10Policy1000EPfSC_iS9_ffNS7_10__identityEEEvT0_T1_T2_T3_T4_T6_ --------------------------
	.section	.nv.constant0._ZN3cub18CUB_300001_SM_10006detail6reduce28DeviceReduceSingleTileKernelINS2_10policy_hubIfjN4cuda3std3__44plusIfEEE10Policy1000EPfSC_iS9_ffNS7_10__identityEEEvT0_T1_T2_T3_T4_T6_,"a",@progbits
	.sectionflags	@""
	.align	4
.nv.constant0._ZN3cub18CUB_300001_SM_10006detail6reduce28DeviceReduceSingleTileKernelINS2_10policy_hubIfjN4cuda3std3__44plusIfEEE10Policy1000EPfSC_iS9_ffNS7_10__identityEEEvT0_T1_T2_T3_T4_T6_:
	.zero		925


//--------------------- .nv.constant0._ZN3cub18CUB_300001_SM_10006detail6reduce18DeviceReduceKernelINS2_10policy_hubIfjN4cuda3std3__44plusIfEEE10Policy1000EN6thrust24THRUST_300001_SM_1000_NS10device_ptrIKfEEjS9_fNS7_10__identityEEEvT0_PT3_T1_NS0_13GridEvenShareISL_EET2_T4_ --------------------------
	.section	.nv.constant0._ZN3cub18CUB_300001_SM_10006detail6reduce18DeviceReduceKernelINS2_10policy_hubIfjN4cuda3std3__44plusIfEEE10Policy1000EN6thrust24THRUST_300001_SM_1000_NS10device_ptrIKfEEjS9_fNS7_10__identityEEEvT0_PT3_T1_NS0_13GridEvenShareISL_EET2_T4_,"a",@progbits
	.sectionflags	@""
	.align	4
.nv.constant0._ZN3cub18CUB_300001_SM_10006detail6reduce18DeviceReduceKernelINS2_10policy_hubIfjN4cuda3std3__44plusIfEEE10Policy1000EN6thrust24THRUST_300001_SM_1000_NS10device_ptrIKfEEjS9_fNS7_10__identityEEEvT0_PT3_T1_NS0_13GridEvenShareISL_EET2_T4_:
	.zero		958


//--------------------- .nv.constant0._ZN3cub18CUB_300001_SM_10006detail6reduce28DeviceReduceSingleTileKernelINS2_10policy_hubIfjN4cuda3std3__44plusIfEEE10Policy1000EN6thrust24THRUST_300001_SM_1000_NS10device_ptrIKfEEPfjS9_ffNS7_10__identityEEEvT0_T1_T2_T3_T4_T6_ --------------------------
	.section	.nv.constant0._ZN3cub18CUB_300001_SM_10006detail6reduce28DeviceReduceSingleTileKernelINS2_10policy_hubIfjN4cuda3std3__44plusIfEEE10Policy1000EN6thrust24THRUST_300001_SM_1000_NS10device_ptrIKfEEPfjS9_ffNS7_10__identityEEEvT0_T1_T2_T3_T4_T6_,"a",@progbits
	.sectionflags	@""
	.align	4
.nv.constant0._ZN3cub18CUB_300001_SM_10006detail6reduce28DeviceReduceSingleTileKernelINS2_10policy_hubIfjN4cuda3std3__44plusIfEEE10Policy1000EN6thrust24THRUST_300001_SM_1000_NS10device_ptrIKfEEPfjS9_ffNS7_10__identityEEEvT0_T1_T2_T3_T4_T6_:
	.zero		925


//--------------------- .nv.constant0._ZN3cub18CUB_300001_SM_10006detail11EmptyKernelIvEEvv --------------------------
	.section	.nv.constant0._ZN3cub18CUB_300001_SM_10006detail11EmptyKernelIvEEvv,"a",@progbits
	.sectionflags	@""
	.align	4
.nv.constant0._ZN3cub18CUB_300001_SM_10006detail11EmptyKernelIvEEvv:
	.zero		896


//--------------------- .nv.constant0._Z20instance_norm_kernelPKfPfffif --------------------------
	.section	.nv.constant0._Z20instance_norm_kernelPKfPfffif,"a",@progbits
	.sectionflags	@""
	.align	4
.nv.constant0._Z20instance_norm_kernelPKfPfffif:
	.zero		928


//--------------------- SYMBOLS --------------------------

	.type		.nv.reservedSmem.offset0,@object
	.size		.nv.reservedSmem.offset0,0x4
	.type		.nv.reservedSmem.cap,@object
	.size		.nv.reservedSmem.cap,0x4
